def attn_fwd(
    Q,
    K,
    V,
    Out,
    Lse,
    sm_scale,
    stride_qz,
    stride_qh,
    stride_qm,
    stride_qk,
    stride_kz,
    stride_kh,
    stride_kn,
    stride_kk,
    stride_vz,
    stride_vh,
    stride_vn,
    stride_vk,
    stride_oz,
    stride_oh,
    stride_om,
    stride_ok,
    seqlen_q,
    seqlen_k,
    BLOCK_M: tl.constexpr,
    BLOCK_N: tl.constexpr,
    HEAD_DIM: tl.constexpr,
    CAUSAL: tl.constexpr,
):
    start_m = tl.program_id(0)
    off_hz = tl.program_id(1)
    q_off = off_hz * stride_qh
    k_off = off_hz * stride_kh
    v_off = off_hz * stride_vh
    offs_m = start_m * BLOCK_M + tl.arange(0, BLOCK_M)
    offs_d = tl.arange(0, HEAD_DIM)
    offs_n = tl.arange(0, BLOCK_N)
    q_ptrs = Q + q_off + offs_m[:, None] * stride_qm + offs_d[None, :] * stride_qk
    k_ptrs = K + k_off + offs_d[:, None] * stride_kk + offs_n[None, :] * stride_kn
    v_ptrs = V + v_off + offs_n[:, None] * stride_vn + offs_d[None, :] * stride_vk
    m_i = tl.full([BLOCK_M], float("-inf"), dtype=tl.float32)
    l_i = tl.zeros([BLOCK_M], dtype=tl.float32) + 1.0
    acc = tl.zeros([BLOCK_M, HEAD_DIM], dtype=tl.float32)
    q = tl.load(q_ptrs)
    acc, l_i, m_i = _attn_fwd_inner(
        acc,
        l_i,
        m_i,
        q,
        k_ptrs,
        v_ptrs,
        sm_scale,
        stride_kn,
        stride_vn,
        start_m,
        seqlen_k,
        BLOCK_M,
        BLOCK_N,
        HEAD_DIM,
        CAUSAL,
    )
    acc = acc / l_i[:, None]
    lse = m_i + tl.math.log2(l_i) / 1.4426950408889634
    o_ptrs = (
        Out
        + off_hz * stride_oh
        + offs_m[:, None] * stride_om
        + offs_d[None, :] * stride_ok
    )
    tl.store(o_ptrs, acc.to(Out.dtype.element_ty))
    tl.store(Lse + off_hz * seqlen_q + offs_m, lse)

# config = {"BLOCK_M": 256, "BLOCK_N": 32, "HEAD_DIM": 512, "arch": "sm_100", "causal": true, "dtype": "fp8e4m3", "num_stages": 3, "num_warps": 16}
# arch = sm_100


// ===== COMPILED SASS (sm_100a) =====

	.target	sm_100a

	.elftype	@"ET_EXEC"


//--------------------- .note.nv.tkinfo           --------------------------
	.section	.note.nv.tkinfo,"",@"SHT_NOTE"
	.sectionflags	@"SHF_NOTE_NV_TKINFO"
	.tkinfo
        /*0018*/ 	.word	0x00000081
        /*0030*/ 	.string	""
        /*0030*/ 	.string	"ptxas-blackwell"
        /*0030*/ 	.string	"Cuda compilation tools, release 12.9, V12.9.86"
        /*0030*/ 	.string	"Build cuda_12.9.r12.9/compiler.36037853_0"
        /*0030*/ 	.string	"-v  -suppress-debug-info  -lineinfo  -arch sm_100a "



//--------------------- .note.nv.cuver            --------------------------
	.section	.note.nv.cuver,"",@"SHT_NOTE"
	.sectionflags	@"SHF_NOTE_NV_CUVER"
        /*0018*/ 	.short	0x0001
        /*001a*/ 	.short	0x0064
        /*001c*/ 	.short	0x0001
        /*001e*/ 	.short	0x0000
        /*0020*/ 	.short	0x0001
        /*0022*/ 	.short	0x0000


//--------------------- .nv.info                  --------------------------
	.section	.nv.info,"",@"SHT_CUDA_INFO"
	.align	4


	//----- nvinfo : EIATTR_REGCOUNT
	.align		4
        /*0000*/ 	.byte	0x04, 0x2f
        /*0002*/ 	.short	(.L_2 - .L_1)
	.align		4
.L_1:
        /*0004*/ 	.word	index@(attn_fwd)
        /*0008*/ 	.word	0x00000020


	//----- nvinfo : EIATTR_FRAME_SIZE
	.align		4
.L_2:
        /*000c*/ 	.byte	0x04, 0x11
        /*000e*/ 	.short	(.L_4 - .L_3)
	.align		4
.L_3:
        /*0010*/ 	.word	index@(attn_fwd)
        /*0014*/ 	.word	0x00001c20


	//----- nvinfo : EIATTR_MIN_STACK_SIZE
	.align		4
.L_4:
        /*0018*/ 	.byte	0x04, 0x12
        /*001a*/ 	.short	(.L_6 - .L_5)
	.align		4
.L_5:
        /*001c*/ 	.word	index@(attn_fwd)
        /*0020*/ 	.word	0x00001c20
.L_6:


//--------------------- .nv.info.attn_fwd         --------------------------
	.section	.nv.info.attn_fwd,"",@"SHT_CUDA_INFO"
	.sectionflags	@""
	.align	4


	//----- nvinfo : EIATTR_CUDA_API_VERSION
	.align		4
        /*0000*/ 	.byte	0x04, 0x37
        /*0002*/ 	.short	(.L_8 - .L_7)
.L_7:
        /*0004*/ 	.word	0x00000081


	//----- nvinfo : EIATTR_KPARAM_INFO
	.align		4
.L_8:
        /*0008*/ 	.byte	0x04, 0x17
        /*000a*/ 	.short	(.L_10 - .L_9)
.L_9:
        /*000c*/ 	.word	0x00000000
        /*0010*/ 	.short	0x0019
        /*0012*/ 	.short	0x0080
        /*0014*/ 	.byte	0x00, 0xf4, 0x21, 0x00


	//----- nvinfo : EIATTR_KPARAM_INFO
	.align		4
.L_10:
        /*0018*/ 	.byte	0x04, 0x17
        /*001a*/ 	.short	(.L_12 - .L_11)
.L_11:
        /*001c*/ 	.word	0x00000000
        /*0020*/ 	.short	0x0018
        /*0022*/ 	.short	0x0078
        /*0024*/ 	.byte	0x00, 0xf4, 0x21, 0x00


	//----- nvinfo : EIATTR_KPARAM_INFO
	.align		4
.L_12:
        /*0028*/ 	.byte	0x04, 0x17
        /*002a*/ 	.short	(.L_14 - .L_13)
.L_13:
        /*002c*/ 	.word	0x00000000
        /*0030*/ 	.short	0x0017
        /*0032*/ 	.short	0x0070
        /*0034*/ 	.byte	0x00, 0xf0, 0x11, 0x00


	//----- nvinfo : EIATTR_KPARAM_INFO
	.align		4
.L_14:
        /*0038*/ 	.byte	0x04, 0x17
        /*003a*/ 	.short	(.L_16 - .L_15)
.L_15:
        /*003c*/ 	.word	0x00000000
        /*0040*/ 	.short	0x0016
        /*0042*/ 	.short	0x006c
        /*0044*/ 	.byte	0x00, 0xf0, 0x11, 0x00


	//----- nvinfo : EIATTR_KPARAM_INFO
	.align		4
.L_16:
        /*0048*/ 	.byte	0x04, 0x17
        /*004a*/ 	.short	(.L_18 - .L_17)
.L_17:
        /*004c*/ 	.word	0x00000000
        /*0050*/ 	.short	0x0015
        /*0052*/ 	.short	0x0068
        /*0054*/ 	.byte	0x00, 0xf0, 0x11, 0x00


	//----- nvinfo : EIATTR_KPARAM_INFO
	.align		4
.L_18:
        /*0058*/ 	.byte	0x04, 0x17
        /*005a*/ 	.short	(.L_20 - .L_19)
.L_19:
        /*005c*/ 	.word	0x00000000
        /*0060*/ 	.short	0x0014
        /*0062*/ 	.short	0x0064
        /*0064*/ 	.byte	0x00, 0xf0, 0x11, 0x00


	//----- nvinfo : EIATTR_KPARAM_INFO
	.align		4
.L_20:
        /*0068*/ 	.byte	0x04, 0x17
        /*006a*/ 	.short	(.L_22 - .L_21)
.L_21:
        /*006c*/ 	.word	0x00000000
        /*0070*/ 	.short	0x0013
        /*0072*/ 	.short	0x0060
        /*0074*/ 	.byte	0x00, 0xf0, 0x11, 0x00


	//----- nvinfo : EIATTR_KPARAM_INFO
	.align		4
.L_22:
        /*0078*/ 	.byte	0x04, 0x17
        /*007a*/ 	.short	(.L_24 - .L_23)
.L_23:
        /*007c*/ 	.word	0x00000000
        /*0080*/ 	.short	0x0012
        /*0082*/ 	.short	0x005c
        /*0084*/ 	.byte	0x00, 0xf0, 0x11, 0x00


	//----- nvinfo : EIATTR_KPARAM_INFO
	.align		4
.L_24:
        /*0088*/ 	.byte	0x04, 0x17
        /*008a*/ 	.short	(.L_26 - .L_25)
.L_25:
        /*008c*/ 	.word	0x00000000
        /*0090*/ 	.short	0x0011
        /*0092*/ 	.short	0x0058
        /*0094*/ 	.byte	0x00, 0xf0, 0x11, 0x00


	//----- nvinfo : EIATTR_KPARAM_INFO
	.align		4
.L_26:
        /*0098*/ 	.byte	0x04, 0x17
        /*009a*/ 	.short	(.L_28 - .L_27)
.L_27:
        /*009c*/ 	.word	0x00000000
        /*00a0*/ 	.short	0x0010
        /*00a2*/ 	.short	0x0054
        /*00a4*/ 	.byte	0x00, 0xf0, 0x11, 0x00


	//----- nvinfo : EIATTR_KPARAM_INFO
	.align		4
.L_28:
        /*00a8*/ 	.byte	0x04, 0x17
        /*00aa*/ 	.short	(.L_30 - .L_29)
.L_29:
        /*00ac*/ 	.word	0x00000000
        /*00b0*/ 	.short	0x000f
        /*00b2*/ 	.short	0x0050
        /*00b4*/ 	.byte	0x00, 0xf0, 0x11, 0x00


	//----- nvinfo : EIATTR_KPARAM_INFO
	.align		4
.L_30:
        /*00b8*/ 	.byte	0x04, 0x17
        /*00ba*/ 	.short	(.L_32 - .L_31)
.L_31:
        /*00bc*/ 	.word	0x00000000
        /*00c0*/ 	.short	0x000e
        /*00c2*/ 	.short	0x004c
        /*00c4*/ 	.byte	0x00, 0xf0, 0x11, 0x00


	//----- nvinfo : EIATTR_KPARAM_INFO
	.align		4
.L_32:
        /*00c8*/ 	.byte	0x04, 0x17
        /*00ca*/ 	.short	(.L_34 - .L_33)
.L_33:
        /*00cc*/ 	.word	0x00000000
        /*00d0*/ 	.short	0x000d
        /*00d2*/ 	.short	0x0048
        /*00d4*/ 	.byte	0x00, 0xf0, 0x11, 0x00


	//----- nvinfo : EIATTR_KPARAM_INFO
	.align		4
.L_34:
        /*00d8*/ 	.byte	0x04, 0x17
        /*00da*/ 	.short	(.L_36 - .L_35)
.L_35:
        /*00dc*/ 	.word	0x00000000
        /*00e0*/ 	.short	0x000c
        /*00e2*/ 	.short	0x0044
        /*00e4*/ 	.byte	0x00, 0xf0, 0x11, 0x00


	//----- nvinfo : EIATTR_KPARAM_INFO
	.align		4
.L_36:
        /*00e8*/ 	.byte	0x04, 0x17
        /*00ea*/ 	.short	(.L_38 - .L_37)
.L_37:
        /*00ec*/ 	.word	0x00000000
        /*00f0*/ 	.short	0x000b
        /*00f2*/ 	.short	0x0040
        /*00f4*/ 	.byte	0x00, 0xf0, 0x11, 0x00


	//----- nvinfo : EIATTR_KPARAM_INFO
	.align		4
.L_38:
        /*00f8*/ 	.byte	0x04, 0x17
        /*00fa*/ 	.short	(.L_40 - .L_39)
.L_39:
        /*00fc*/ 	.word	0x00000000
        /*0100*/ 	.short	0x000a
        /*0102*/ 	.short	0x003c
        /*0104*/ 	.byte	0x00, 0xf0, 0x11, 0x00


	//----- nvinfo : EIATTR_KPARAM_INFO
	.align		4
.L_40:
        /*0108*/ 	.byte	0x04, 0x17
        /*010a*/ 	.short	(.L_42 - .L_41)
.L_41:
        /*010c*/ 	.word	0x00000000
        /*0110*/ 	.short	0x0009
        /*0112*/ 	.short	0x0038
        /*0114*/ 	.byte	0x00, 0xf0, 0x11, 0x00


	//----- nvinfo : EIATTR_KPARAM_INFO
	.align		4
.L_42:
        /*0118*/ 	.byte	0x04, 0x17
        /*011a*/ 	.short	(.L_44 - .L_43)
.L_43:
        /*011c*/ 	.word	0x00000000
        /*0120*/ 	.short	0x0008
        /*0122*/ 	.short	0x0034
        /*0124*/ 	.byte	0x00, 0xf0, 0x11, 0x00


	//----- nvinfo : EIATTR_KPARAM_INFO
	.align		4
.L_44:
        /*0128*/ 	.byte	0x04, 0x17
        /*012a*/ 	.short	(.L_46 - .L_45)
.L_45:
        /*012c*/ 	.word	0x00000000
        /*0130*/ 	.short	0x0007
        /*0132*/ 	.short	0x0030
        /*0134*/ 	.byte	0x00, 0xf0, 0x11, 0x00


	//----- nvinfo : EIATTR_KPARAM_INFO
	.align		4
.L_46:
        /*0138*/ 	.byte	0x04, 0x17
        /*013a*/ 	.short	(.L_48 - .L_47)
.L_47:
        /*013c*/ 	.word	0x00000000
        /*0140*/ 	.short	0x0006
        /*0142*/ 	.short	0x002c
        /*0144*/ 	.byte	0x00, 0xf0, 0x11, 0x00


	//----- nvinfo : EIATTR_KPARAM_INFO
	.align		4
.L_48:
        /*0148*/ 	.byte	0x04, 0x17
        /*014a*/ 	.short	(.L_50 - .L_49)
.L_49:
        /*014c*/ 	.word	0x00000000
        /*0150*/ 	.short	0x0005
        /*0152*/ 	.short	0x0028
        /*0154*/ 	.byte	0x00, 0xf0, 0x11, 0x00


	//----- nvinfo : EIATTR_KPARAM_INFO
	.align		4
.L_50:
        /*0158*/ 	.byte	0x04, 0x17
        /*015a*/ 	.short	(.L_52 - .L_51)
.L_51:
        /*015c*/ 	.word	0x00000000
        /*0160*/ 	.short	0x0004
        /*0162*/ 	.short	0x0020
        /*0164*/ 	.byte	0x00, 0xf4, 0x21, 0x00


	//----- nvinfo : EIATTR_KPARAM_INFO
	.align		4
.L_52:
        /*0168*/ 	.byte	0x04, 0x17
        /*016a*/ 	.short	(.L_54 - .L_53)
.L_53:
        /*016c*/ 	.word	0x00000000
        /*0170*/ 	.short	0x0003
        /*0172*/ 	.short	0x0018
        /*0174*/ 	.byte	0x00, 0xf4, 0x21, 0x00


	//----- nvinfo : EIATTR_KPARAM_INFO
	.align		4
.L_54:
        /*0178*/ 	.byte	0x04, 0x17
        /*017a*/ 	.short	(.L_56 - .L_55)
.L_55:
        /*017c*/ 	.word	0x00000000
        /*0180*/ 	.short	0x0002
        /*0182*/ 	.short	0x0010
        /*0184*/ 	.byte	0x00, 0xf4, 0x21, 0x00


	//----- nvinfo : EIATTR_KPARAM_INFO
	.align		4
.L_56:
        /*0188*/ 	.byte	0x04, 0x17
        /*018a*/ 	.short	(.L_58 - .L_57)
.L_57:
        /*018c*/ 	.word	0x00000000
        /*0190*/ 	.short	0x0001
        /*0192*/ 	.short	0x0008
        /*0194*/ 	.byte	0x00, 0xf4, 0x21, 0x00


	//----- nvinfo : EIATTR_KPARAM_INFO
	.align		4
.L_58:
        /*0198*/ 	.byte	0x04, 0x17
        /*019a*/ 	.short	(.L_60 - .L_59)
.L_59:
        /*019c*/ 	.word	0x00000000
        /*01a0*/ 	.short	0x0000
        /*01a2*/ 	.short	0x0000
        /*01a4*/ 	.byte	0x00, 0xf4, 0x21, 0x00


	//----- nvinfo : EIATTR_SPARSE_MMA_MASK
	.align		4
.L_60:
        /*01a8*/ 	.byte	0x03, 0x50
        /*01aa*/ 	.short	0x0000


	//----- nvinfo : EIATTR_MAXREG_COUNT
	.align		4
        /*01ac*/ 	.byte	0x03, 0x1b
        /*01ae*/ 	.short	0x0080


	//----- nvinfo : EIATTR_NUM_BARRIERS
	.align		4
        /*01b0*/ 	.byte	0x02, 0x4c
        /*01b2*/ 	.byte	0x01
	.zero		1


	//----- nvinfo : EIATTR_ANNOTATIONS
	.align		4
        /*01b4*/ 	.byte	0x04, 0x55
        /*01b6*/ 	.short	(.L_62 - .L_61)


	//   ....[0]....
.L_61:
        /*01b8*/ 	.word	0x00000001
        /*01bc*/ 	.byte	0xb0, 0x04, 0x00, 0x00, 0x01, 0x00, 0x00, 0x00, 0xd0, 0x04, 0x00, 0x00, 0x01, 0x00, 0x00, 0x00
        /* <DEDUP_REMOVED lines=2900> */
        /*b70c*/ 	.byte	0x10, 0xa2, 0x02, 0x00, 0x01, 0x00, 0x00, 0x00, 0x20, 0xa2, 0x02, 0x00


	//----- nvinfo : EIATTR_COOP_GROUP_MASK_REGIDS
	.align		4
.L_62:
        /*b718*/ 	.byte	0x04, 0x29
        /*b71a*/ 	.short	(.L_64 - .L_63)


	//   ....[0]....
.L_63:
        /*b71c*/ 	.word	0xffffffff


	//   ....[1]....
        /*b720*/ 	.word	0xffffffff


	//   ....[2]....
        /*b724*/ 	.word	0xffffffff


	//   ....[3]....
        /*b728*/ 	.word	0xffffffff


	//   ....[4]....
        /*b72c*/ 	.word	0xffffffff


	//   ....[5]....
        /*b730*/ 	.word	0xffffffff


	//   ....[6]....
        /*b734*/ 	.word	0xffffffff


	//   ....[7]....
        /*b738*/ 	.word	0xffffffff


	//   ....[8]....
        /*b73c*/ 	.word	0xffffffff


	//   ....[9]....
        /*b740*/ 	.word	0xffffffff


	//   ....[10]....
        /*b744*/ 	.word	0xffffffff


	//   ....[11]....
        /*b748*/ 	.word	0xffffffff


	//   ....[12]....
        /*b74c*/ 	.word	0xffffffff


	//   ....[13]....
        /*b750*/ 	.word	0xffffffff


	//   ....[14]....
        /*b754*/ 	.word	0xffffffff


	//   ....[15]....
        /*b758*/ 	.word	0xffffffff


	//   ....[16]....
        /*b75c*/ 	.word	0xffffffff


	//   ....[17]....
        /*b760*/ 	.word	0xffffffff


	//   ....[18]....
        /*b764*/ 	.word	0xffffffff


	//   ....[19]....
        /*b768*/ 	.word	0xffffffff


	//   ....[20]....
        /*b76c*/ 	.word	0xffffffff


	//   ....[21]....
        /*b770*/ 	.word	0xffffffff


	//   ....[22]....
        /*b774*/ 	.word	0xffffffff


	//   ....[23]....
        /*b778*/ 	.word	0xffffffff


	//   ....[24]....
        /*b77c*/ 	.word	0xffffffff


	//   ....[25]....
        /*b780*/ 	.word	0xffffffff


	//   ....[26]....
        /*b784*/ 	.word	0xffffffff


	//   ....[27]....
        /*b788*/ 	.word	0xffffffff


	//   ....[28]....
        /*b78c*/ 	.word	0xffffffff


	//   ....[29]....
        /*b790*/ 	.word	0xffffffff


	//   ....[30]....
        /*b794*/ 	.word	0xffffffff


	//   ....[31]....
        /*b798*/ 	.word	0xffffffff


	//   ....[32]....
        /*b79c*/ 	.word	0xffffffff


	//   ....[33]....
        /*b7a0*/ 	.word	0xffffffff


	//   ....[34]....
        /*b7a4*/ 	.word	0xffffffff


	//   ....[35]....
        /*b7a8*/ 	.word	0xffffffff


	//   ....[36]....
        /*b7ac*/ 	.word	0xffffffff


	//   ....[37]....
        /*b7b0*/ 	.word	0xffffffff


	//   ....[38]....
        /*b7b4*/ 	.word	0xffffffff


	//   ....[39]....
        /*b7b8*/ 	.word	0xffffffff


	//   ....[40]....
        /*b7bc*/ 	.word	0xffffffff


	//   ....[41]....
        /*b7c0*/ 	.word	0xffffffff


	//   ....[42]....
        /*b7c4*/ 	.word	0xffffffff


	//   ....[43]....
        /*b7c8*/ 	.word	0xffffffff


	//   ....[44]....
        /*b7cc*/ 	.word	0xffffffff


	//   ....[45]....
        /*b7d0*/ 	.word	0xffffffff


	//   ....[46]....
        /*b7d4*/ 	.word	0xffffffff


	//   ....[47]....
        /*b7d8*/ 	.word	0xffffffff


	//   ....[48]....
        /*b7dc*/ 	.word	0xffffffff


	//   ....[49]....
        /*b7e0*/ 	.word	0xffffffff


	//   ....[50]....
        /*b7e4*/ 	.word	0xffffffff


	//   ....[51]....
        /*b7e8*/ 	.word	0xffffffff


	//   ....[52]....
        /*b7ec*/ 	.word	0xffffffff


	//   ....[53]....
        /*b7f0*/ 	.word	0xffffffff


	//   ....[54]....
        /*b7f4*/ 	.word	0xffffffff


	//   ....[55]....
        /*b7f8*/ 	.word	0xffffffff


	//   ....[56]....
        /*b7fc*/ 	.word	0xffffffff


	//   ....[57]....
        /*b800*/ 	.word	0xffffffff


	//   ....[58]....
        /*b804*/ 	.word	0xffffffff


	//   ....[59]....
        /*b808*/ 	.word	0xffffffff


	//   ....[60]....
        /*b80c*/ 	.word	0xffffffff


	//   ....[61]....
        /*b810*/ 	.word	0xffffffff


	//   ....[62]....
        /*b814*/ 	.word	0xffffffff


	//   ....[63]....
        /*b818*/ 	.word	0xffffffff


	//   ....[64]....
        /*b81c*/ 	.word	0xffffffff


	//   ....[65]....
        /*b820*/ 	.word	0xffffffff


	//   ....[66]....
        /*b824*/ 	.word	0xffffffff


	//   ....[67]....
        /*b828*/ 	.word	0xffffffff


	//   ....[68]....
        /*b82c*/ 	.word	0xffffffff


	//   ....[69]....
        /*b830*/ 	.word	0xffffffff


	//   ....[70]....
        /*b834*/ 	.word	0xffffffff


	//   ....[71]....
        /*b838*/ 	.word	0xffffffff


	//   ....[72]....
        /*b83c*/ 	.word	0xffffffff


	//   ....[73]....
        /*b840*/ 	.word	0xffffffff


	//   ....[74]....
        /*b844*/ 	.word	0xffffffff


	//   ....[75]....
        /*b848*/ 	.word	0xffffffff


	//   ....[76]....
        /*b84c*/ 	.word	0xffffffff


	//   ....[77]....
        /*b850*/ 	.word	0xffffffff


	//   ....[78]....
        /*b854*/ 	.word	0xffffffff


	//   ....[79]....
        /*b858*/ 	.word	0xffffffff


	//   ....[80]....
        /*b85c*/ 	.word	0xffffffff


	//   ....[81]....
        /*b860*/ 	.word	0xffffffff


	//   ....[82]....
        /*b864*/ 	.word	0xffffffff


	//   ....[83]....
        /*b868*/ 	.word	0xffffffff


	//   ....[84]....
        /*b86c*/ 	.word	0xffffffff


	//   ....[85]....
        /*b870*/ 	.word	0xffffffff


	//   ....[86]....
        /*b874*/ 	.word	0xffffffff


	//   ....[87]....
        /*b878*/ 	.word	0xffffffff


	//   ....[88]....
        /*b87c*/ 	.word	0xffffffff


	//   ....[89]....
        /*b880*/ 	.word	0xffffffff


	//   ....[90]....
        /*b884*/ 	.word	0xffffffff


	//   ....[91]....
        /*b888*/ 	.word	0xffffffff


	//   ....[92]....
        /*b88c*/ 	.word	0xffffffff


	//   ....[93]....
        /*b890*/ 	.word	0xffffffff


	//   ....[94]....
        /*b894*/ 	.word	0xffffffff


	//   ....[95]....
        /*b898*/ 	.word	0xffffffff


	//   ....[96]....
        /*b89c*/ 	.word	0xffffffff


	//   ....[97]....
        /*b8a0*/ 	.word	0xffffffff


	//   ....[98]....
        /*b8a4*/ 	.word	0xffffffff


	//   ....[99]....
        /*b8a8*/ 	.word	0xffffffff


	//   ....[100]....
        /*b8ac*/ 	.word	0xffffffff


	//   ....[101]....
        /*b8b0*/ 	.word	0xffffffff


	//   ....[102]....
        /*b8b4*/ 	.word	0xffffffff


	//   ....[103]....
        /*b8b8*/ 	.word	0xffffffff


	//   ....[104]....
        /*b8bc*/ 	.word	0xffffffff


	//   ....[105]....
        /*b8c0*/ 	.word	0xffffffff


	//   ....[106]....
        /*b8c4*/ 	.word	0xffffffff


	//   ....[107]....
        /*b8c8*/ 	.word	0xffffffff


	//   ....[108]....
        /*b8cc*/ 	.word	0xffffffff


	//   ....[109]....
        /*b8d0*/ 	.word	0xffffffff


	//   ....[110]....
        /*b8d4*/ 	.word	0xffffffff


	//   ....[111]....
        /*b8d8*/ 	.word	0xffffffff


	//   ....[112]....
        /*b8dc*/ 	.word	0xffffffff


	//   ....[113]....
        /*b8e0*/ 	.word	0xffffffff


	//   ....[114]....
        /*b8e4*/ 	.word	0xffffffff


	//   ....[115]....
        /*b8e8*/ 	.word	0xffffffff


	//   ....[116]....
        /*b8ec*/ 	.word	0xffffffff


	//   ....[117]....
        /*b8f0*/ 	.word	0xffffffff


	//   ....[118]....
        /*b8f4*/ 	.word	0xffffffff


	//   ....[119]....
        /*b8f8*/ 	.word	0xffffffff


	//   ....[120]....
        /*b8fc*/ 	.word	0xffffffff


	//   ....[121]....
        /*b900*/ 	.word	0xffffffff


	//   ....[122]....
        /*b904*/ 	.word	0xffffffff


	//   ....[123]....
        /*b908*/ 	.word	0xffffffff


	//   ....[124]....
        /*b90c*/ 	.word	0xffffffff


	//   ....[125]....
        /*b910*/ 	.word	0xffffffff


	//   ....[126]....
        /*b914*/ 	.word	0xffffffff


	//   ....[127]....
        /*b918*/ 	.word	0xffffffff


	//   ....[128]....
        /*b91c*/ 	.word	0xffffffff


	//   ....[129]....
        /*b920*/ 	.word	0xffffffff


	//   ....[130]....
        /*b924*/ 	.word	0xffffffff


	//   ....[131]....
        /*b928*/ 	.word	0xffffffff


	//   ....[132]....
        /*b92c*/ 	.word	0xffffffff


	//   ....[133]....
        /*b930*/ 	.word	0xffffffff


	//   ....[134]....
        /*b934*/ 	.word	0xffffffff


	//   ....[135]....
        /*b938*/ 	.word	0xffffffff


	//----- nvinfo : EIATTR_COOP_GROUP_INSTR_OFFSETS
	.align		4
.L_64:
        /*b93c*/ 	.byte	0x04, 0x28
        /*b93e*/ 	.short	(.L_66 - .L_65)


	//   ....[0]....
.L_65:
        /*b940*/ 	.word	0x00036190


	//   ....[1]....
        /*b944*/ 	.word	0x000361a0


	//   ....[2]....
        /*b948*/ 	.word	0x000361e0


	//   ....[3]....
        /*b94c*/ 	.word	0x00036200


	//   ....[4]....
        /*b950*/ 	.word	0x00036230


	//   ....[5]....
        /*b954*/ 	.word	0x000363f0


	//   ....[6]....
        /*b958*/ 	.word	0x00036400


	//   ....[7]....
        /*b95c*/ 	.word	0x00036410


	//   ....[8]....
        /*b960*/ 	.word	0x00036430


	//   ....[9]....
        /*b964*/ 	.word	0x000365c0


	//   ....[10]....
        /*b968*/ 	.word	0x000365d0


	//   ....[11]....
        /*b96c*/ 	.word	0x000365e0


	//   ....[12]....
        /*b970*/ 	.word	0x000365f0


	//   ....[13]....
        /*b974*/ 	.word	0x00036660


	//   ....[14]....
        /*b978*/ 	.word	0x00036670


	//   ....[15]....
        /*b97c*/ 	.word	0x00036a60


	//   ....[16]....
        /*b980*/ 	.word	0x00036ab0


	//   ....[17]....
        /*b984*/ 	.word	0x00036b10


	//   ....[18]....
        /*b988*/ 	.word	0x00036b50


	//   ....[19]....
        /*b98c*/ 	.word	0x00036b90


	//   ....[20]....
        /*b990*/ 	.word	0x00036bd0


	//   ....[21]....
        /*b994*/ 	.word	0x00036c10


	//   ....[22]....
        /*b998*/ 	.word	0x00036c40


	//   ....[23]....
        /*b99c*/ 	.word	0x00036c70


	//   ....[24]....
        /*b9a0*/ 	.word	0x00036ca0


	//   ....[25]....
        /*b9a4*/ 	.word	0x00036cc0


	//   ....[26]....
        /*b9a8*/ 	.word	0x00036de0


	//   ....[27]....
        /*b9ac*/ 	.word	0x00036e00


	//   ....[28]....
        /*b9b0*/ 	.word	0x00036e30


	//   ....[29]....
        /*b9b4*/ 	.word	0x00036e70


	//   ....[30]....
        /*b9b8*/ 	.word	0x00036ea0


	//   ....[31]....
        /*b9bc*/ 	.word	0x00037020


	//   ....[32]....
        /*b9c0*/ 	.word	0x00037030


	//   ....[33]....
        /*b9c4*/ 	.word	0x00037040


	//   ....[34]....
        /*b9c8*/ 	.word	0x00037050


	//   ....[35]....
        /*b9cc*/ 	.word	0x00037060


	//   ....[36]....
        /*b9d0*/ 	.word	0x000371f0


	//   ....[37]....
        /*b9d4*/ 	.word	0x00037200


	//   ....[38]....
        /*b9d8*/ 	.word	0x00037210


	//   ....[39]....
        /*b9dc*/ 	.word	0x00037220


	//   ....[40]....
        /*b9e0*/ 	.word	0x00037250


	//   ....[41]....
        /*b9e4*/ 	.word	0x000372d0


	//   ....[42]....
        /*b9e8*/ 	.word	0x00037370


	//   ....[43]....
        /*b9ec*/ 	.word	0x00037380


	//   ....[44]....
        /*b9f0*/ 	.word	0x00037390


	//   ....[45]....
        /*b9f4*/ 	.word	0x000373f0


	//   ....[46]....
        /*b9f8*/ 	.word	0x00037400


	//   ....[47]....
        /*b9fc*/ 	.word	0x00037410


	//   ....[48]....
        /*ba00*/ 	.word	0x00037420


	//   ....[49]....
        /*ba04*/ 	.word	0x00037430


	//   ....[50]....
        /*ba08*/ 	.word	0x00037440


	//   ....[51]....
        /*ba0c*/ 	.word	0x00037450


	//   ....[52]....
        /*ba10*/ 	.word	0x00037460


	//   ....[53]....
        /*ba14*/ 	.word	0x00037bb0


	//   ....[54]....
        /*ba18*/ 	.word	0x00037db0


	//   ....[55]....
        /*ba1c*/ 	.word	0x00037dc0


	//   ....[56]....
        /*ba20*/ 	.word	0x00037dd0


	//   ....[57]....
        /*ba24*/ 	.word	0x00037de0


	//   ....[58]....
        /*ba28*/ 	.word	0x00037e40


	//   ....[59]....
        /*ba2c*/ 	.word	0x00037e50


	//   ....[60]....
        /*ba30*/ 	.word	0x00037e60


	//   ....[61]....
        /*ba34*/ 	.word	0x00037e70


	//   ....[62]....
        /*ba38*/ 	.word	0x00037e80


	//   ....[63]....
        /*ba3c*/ 	.word	0x00037e90


	//   ....[64]....
        /*ba40*/ 	.word	0x00038480


	//   ....[65]....
        /*ba44*/ 	.word	0x000384a0


	//   ....[66]....
        /*ba48*/ 	.word	0x00038510


	//   ....[67]....
        /*ba4c*/ 	.word	0x00038540


	//   ....[68]....
        /*ba50*/ 	.word	0x00038750


	//   ....[69]....
        /*ba54*/ 	.word	0x00038860


	//   ....[70]....
        /*ba58*/ 	.word	0x00038880


	//   ....[71]....
        /*ba5c*/ 	.word	0x00038960


	//   ....[72]....
        /*ba60*/ 	.word	0x00039660


	//   ....[73]....
        /*ba64*/ 	.word	0x00039670


	//   ....[74]....
        /*ba68*/ 	.word	0x000397d0


	//   ....[75]....
        /*ba6c*/ 	.word	0x000397f0


	//   ....[76]....
        /*ba70*/ 	.word	0x00039830


	//   ....[77]....
        /*ba74*/ 	.word	0x000398a0


	//   ....[78]....
        /*ba78*/ 	.word	0x00039990


	//   ....[79]....
        /*ba7c*/ 	.word	0x000399d0


	//   ....[80]....
        /*ba80*/ 	.word	0x000399e0


	//   ....[81]....
        /*ba84*/ 	.word	0x00039a20


	//   ....[82]....
        /*ba88*/ 	.word	0x00039a40


	//   ....[83]....
        /*ba8c*/ 	.word	0x00039a90


	//   ....[84]....
        /*ba90*/ 	.word	0x00039aa0


	//   ....[85]....
        /*ba94*/ 	.word	0x00039ae0


	//   ....[86]....
        /*ba98*/ 	.word	0x00039b00


	//   ....[87]....
        /*ba9c*/ 	.word	0x00039c10


	//   ....[88]....
        /*baa0*/ 	.word	0x0003a1f0


	//   ....[89]....
        /*baa4*/ 	.word	0x0003a3a0


	//   ....[90]....
        /*baa8*/ 	.word	0x0003a3c0


	//   ....[91]....
        /*baac*/ 	.word	0x0003a3e0


	//   ....[92]....
        /*bab0*/ 	.word	0x0003a400


	//   ....[93]....
        /*bab4*/ 	.word	0x0003a410


	//   ....[94]....
        /*bab8*/ 	.word	0x0003a420


	//   ....[95]....
        /*babc*/ 	.word	0x0003a430


	//   ....[96]....
        /*bac0*/ 	.word	0x0003a440


	//   ....[97]....
        /*bac4*/ 	.word	0x0003a470


	//   ....[98]....
        /*bac8*/ 	.word	0x0003a490


	//   ....[99]....
        /*bacc*/ 	.word	0x0003a4b0


	//   ....[100]....
        /*bad0*/ 	.word	0x0003a520


	//   ....[101]....
        /*bad4*/ 	.word	0x0003a530


	//   ....[102]....
        /*bad8*/ 	.word	0x0003a660


	//   ....[103]....
        /*badc*/ 	.word	0x0003a670


	//   ....[104]....
        /*bae0*/ 	.word	0x0003a680


	//   ....[105]....
        /*bae4*/ 	.word	0x0003a690


	//   ....[106]....
        /*bae8*/ 	.word	0x0003af40


	//   ....[107]....
        /*baec*/ 	.word	0x0003af50


	//   ....[108]....
        /*baf0*/ 	.word	0x0003b150


	//   ....[109]....
        /*baf4*/ 	.word	0x0003b1b0


	//   ....[110]....
        /*baf8*/ 	.word	0x0003b2c0


	//   ....[111]....
        /*bafc*/ 	.word	0x0003b2f0


	//   ....[112]....
        /*bb00*/ 	.word	0x0003b330


	//   ....[113]....
        /*bb04*/ 	.word	0x0003b350


	//   ....[114]....
        /*bb08*/ 	.word	0x0003b440


	//   ....[115]....
        /*bb0c*/ 	.word	0x0003b480


	//   ....[116]....
        /*bb10*/ 	.word	0x0003b490


	//   ....[117]....
        /*bb14*/ 	.word	0x0003b4a0


	//   ....[118]....
        /*bb18*/ 	.word	0x0003b4b0


	//   ....[119]....
        /*bb1c*/ 	.word	0x0003b4c0


	//   ....[120]....
        /*bb20*/ 	.word	0x0003b4e0


	//   ....[121]....
        /*bb24*/ 	.word	0x0003b530


	//   ....[122]....
        /*bb28*/ 	.word	0x0003b550


	//   ....[123]....
        /*bb2c*/ 	.word	0x0003b560


	//   ....[124]....
        /*bb30*/ 	.word	0x0003b570


	//   ....[125]....
        /*bb34*/ 	.word	0x0003b580


	//   ....[126]....
        /*bb38*/ 	.word	0x0003b590


	//   ....[127]....
        /*bb3c*/ 	.word	0x0003b5b0


	//   ....[128]....
        /*bb40*/ 	.word	0x0003b5d0


	//   ....[129]....
        /*bb44*/ 	.word	0x0003b8a0


	//   ....[130]....
        /*bb48*/ 	.word	0x0003b8b0


	//   ....[131]....
        /*bb4c*/ 	.word	0x0003b8c0


	//   ....[132]....
        /*bb50*/ 	.word	0x0003bb80


	//   ....[133]....
        /*bb54*/ 	.word	0x0003bba0


	//   ....[134]....
        /*bb58*/ 	.word	0x0003bbf0


	//   ....[135]....
        /*bb5c*/ 	.word	0x0003bc10


	//----- nvinfo : EIATTR_VRC_CTA_INIT_COUNT
	.align		4
.L_66:
        /*bb60*/ 	.byte	0x02, 0x4a
	.zero		1
	.zero		1


	//----- nvinfo : EIATTR_EXIT_INSTR_OFFSETS
	.align		4
        /*bb64*/ 	.byte	0x04, 0x1c
        /*bb66*/ 	.short	(.L_68 - .L_67)


	//   ....[0]....
.L_67:
        /*bb68*/ 	.word	0x0006a220


	//   ....[1]....
        /*bb6c*/ 	.word	0x0006a260


	//----- nvinfo : EIATTR_REQNTID
	.align		4
.L_68:
        /*bb70*/ 	.byte	0x04, 0x10
        /*bb72*/ 	.short	(.L_70 - .L_69)
.L_69:
        /*bb74*/ 	.word	0x00000200
        /*bb78*/ 	.word	0x00000001
        /*bb7c*/ 	.word	0x00000001


	//----- nvinfo : EIATTR_CBANK_PARAM_SIZE
	.align		4
.L_70:
        /*bb80*/ 	.byte	0x03, 0x19
        /*bb82*/ 	.short	0x0088


	//----- nvinfo : EIATTR_PARAM_CBANK
	.align		4
        /*bb84*/ 	.byte	0x04, 0x0a
        /*bb86*/ 	.short	(.L_72 - .L_71)
	.align		4
.L_71:
        /*bb88*/ 	.word	index@(.nv.constant0.attn_fwd)
        /*bb8c*/ 	.short	0x0380
        /*bb8e*/ 	.short	0x0088


	//----- nvinfo : EIATTR_SW_WAR
	.align		4
.L_72:
        /*bb90*/ 	.byte	0x04, 0x36
        /*bb92*/ 	.short	(.L_74 - .L_73)
.L_73:
        /*bb94*/ 	.word	0x00000008
.L_74:


//--------------------- .nv.compat                --------------------------
	.section	.nv.compat,"",@"SHT_CUDA_COMPAT_INFO"
	.align	4
        /*0000*/ 	.byte	0x02, 0x02, 0x02, 0x00, 0x02, 0x05, 0x05, 0x00, 0x02, 0x03, 0x00, 0x00, 0x02, 0x06, 0x01, 0x00


//--------------------- .nv.callgraph             --------------------------
	.section	.nv.callgraph,"",@"SHT_CUDA_CALLGRAPH"
	.align	4
	.sectionentsize	8
	.align		4
        /*0000*/ 	.word	0x00000000
	.align		4
        /*0004*/ 	.word	0xffffffff
	.align		4
        /*0008*/ 	.word	0x00000000
	.align		4
        /*000c*/ 	.word	0xfffffffe
	.align		4
        /*0010*/ 	.word	0x00000000
	.align		4
        /*0014*/ 	.word	0xfffffffd
	.align		4
        /*0018*/ 	.word	0x00000000
	.align		4
        /*001c*/ 	.word	0xfffffffc


//--------------------- .nv.constant4             --------------------------
	.section	.nv.constant4,"a",@progbits
	.align	8
	.align		8
.nv.constant4:
        /*0000*/ 	.dword	_$_str


//--------------------- .text.attn_fwd            --------------------------
	.section	.text.attn_fwd,"ax",@progbits
	.align	128
        .global         attn_fwd
        .type           attn_fwd,@function
        .size           attn_fwd,(.L_x_3 - attn_fwd)
        .other          attn_fwd,@"STO_CUDA_ENTRY STV_DEFAULT"
attn_fwd:
.text.attn_fwd:
[----:B------:R-:W0:Y:S01]  /*0000*/  LDC R1, c[0x0][0x37c] ;  /* 0x0000df00ff017b82 */ /* 0x000e220000000800 */
[----:B------:R-:W1:Y:S07]  /*0010*/  S2R R2, SR_CTAID.X ;  /* 0x0000000000027919 */ /* 0x000e6e0000002500 */
[----:B------:R-:W2:Y:S01]  /*0020*/  S2UR UR9, SR_CTAID.Y ;  /* 0x00000000000979c3 */ /* 0x000ea20000002600 */
[----:B------:R-:W2:Y:S01]  /*0030*/  LDCU.64 UR4, c[0x0][0x3b0] ;  /* 0x00007600ff0477ac */ /* 0x000ea20008000a00 */
[----:B0-----:R-:W-:Y:S01]  /*0040*/  VIADD R1, R1, 0xffffe3e0 ;  /* 0xffffe3e001017836 */ /* 0x001fe20000000000 */
[----:B------:R-:W1:Y:S01]  /*0050*/  S2R R0, SR_TID.X ;  /* 0x0000000000007919 */ /* 0x000e620000002100 */
[----:B------:R-:W0:Y:S04]  /*0060*/  LDCU.64 UR10, c[0x0][0x358] ;  /* 0x00006b00ff0a77ac */ /* 0x000e280008000a00 */
[----:B------:R-:W3:Y:S08]  /*0070*/  LDC.64 R16, c[0x0][0x380] ;  /* 0x0000e000ff107b82 */ /* 0x000ef00000000a00 */
[----:B------:R-:W4:Y:S01]  /*0080*/  LDC R6, c[0x0][0x3b8] ;  /* 0x0000ee00ff067b82 */ /* 0x000f220000000800 */
[----:B--2---:R-:W-:Y:S01]  /*0090*/  UIMAD UR4, UR9, UR4, URZ ;  /* 0x00000004090472a4 */ /* 0x004fe2000f8e02ff */
[----:B-1----:R-:W-:-:S02]  /*00a0*/  PRMT R2, R0, 0x6540, R2 ;  /* 0x0000654000027816 */ /* 0x002fc40000000002 */
[--C-:B------:R-:W-:Y:S02]  /*00b0*/  SHF.R.U32.HI R5, RZ, 0x8, R0.reuse ;  /* 0x00000008ff057819 */ /* 0x100fe40000011600 */
[----:B------:R-:W-:Y:S01]  /*00c0*/  SHF.R.S32.HI R29, RZ, 0x8, R0 ;  /* 0x00000008ff1d7819 */ /* 0x000fe20000011400 */
[----:B------:R-:W-:Y:S01]  /*00d0*/  IMAD R3, R2, UR5, RZ ;  /* 0x0000000502037c24 */ /* 0x000fe2000f8e02ff */
[----:B------:R-:W-:Y:S01]  /*00e0*/  SGXT.U32 R5, R5, 0x1 ;  /* 0x000000010505781a */ /* 0x000fe20000000000 */
[----:B------:R-:W-:Y:S01]  /*00f0*/  USHF.R.S32.HI UR5, URZ, 0x1f, UR4 ;  /* 0x0000001fff057899 */ /* 0x000fe20008011404 */
[----:B------:R-:W-:Y:S02]  /*0100*/  LOP3.LUT R0, R0, 0xff, RZ, 0xc0, !PT ;  /* 0x000000ff00007812 */ /* 0x000fe400078ec0ff */
[----:B---3--:R-:W-:Y:S01]  /*0110*/  IADD3 R16, P0, P1, R3, UR4, R16 ;  /* 0x0000000403107c10 */ /* 0x008fe2000f91e010 */
[----:B----4-:R-:W-:Y:S01]  /*0120*/  IMAD R5, R5, R6, RZ ;  /* 0x0000000605057224 */ /* 0x010fe200078e02ff */
[----:B------:R-:W-:Y:S01]  /*0130*/  SHF.R.S32.HI R8, RZ, 0x1f, R3 ;  /* 0x0000001fff087819 */ /* 0x000fe20000011403 */
[----:B------:R-:W-:Y:S01]  /*0140*/  IMAD.SHL.U32 R0, R0, 0x2, RZ ;  /* 0x0000000200007824 */ /* 0x000fe200078e00ff */
[----:B------:R-:W-:Y:S01]  /*0150*/  SGXT R29, R29, 0x1 ;  /* 0x000000011d1d781a */ /* 0x000fe20000000200 */
[----:B------:R-:W-:Y:S01]  /*0160*/  IMAD R7, R6, 0x2, R5 ;  /* 0x0000000206077824 */ /* 0x000fe200078e0205 */
[----:B------:R-:W-:-:S02]  /*0170*/  IADD3.X R8, PT, PT, R8, UR5, R17, P0, P1 ;  /* 0x0000000508087c10 */ /* 0x000fc400087e2411 */
[C---:B------:R-:W-:Y:S02]  /*0180*/  IADD3 R2, P0, PT, R5.reuse, R16, RZ ;  /* 0x0000001005027210 */ /* 0x040fe40007f1e0ff */
[----:B------:R-:W-:Y:S02]  /*0190*/  LOP3.LUT R29, R0, 0x210, R29, 0x78, !PT ;  /* 0x00000210001d7812 */ /* 0x000fe400078e781d */
[----:B------:R-:W-:Y:S01]  /*01a0*/  LEA.HI.X.SX32 R3, R5, R8, 0x1, P0 ;  /* 0x0000000805037211 */ /* 0x000fe200000f0eff */
[----:B------:R-:W-:Y:S01]  /*01b0*/  IMAD R5, R6, 0x2, R7 ;  /* 0x0000000206057824 */ /* 0x000fe200078e0207 */
[----:B------:R-:W-:-:S04]  /*01c0*/  IADD3 R10, P0, PT, R7, R16, RZ ;  /* 0x00000010070a7210 */ /* 0x000fc80007f1e0ff */
[----:B------:R-:W-:Y:S02]  /*01d0*/  IADD3 R18, P1, PT, R5, R16, RZ ;  /* 0x0000001005127210 */ /* 0x000fe40007f3e0ff */
[C---:B------:R-:W-:Y:S02]  /*01e0*/  LEA R13, R6.reuse, R5, 0x1 ;  /* 0x00000005060d7211 */ /* 0x040fe400078e08ff */
[-C--:B------:R-:W-:Y:S02]  /*01f0*/  LEA.HI.X.SX32 R11, R7, R8.reuse, 0x1, P0 ;  /* 0x00000008070b7211 */ /* 0x080fe400000f0eff */
[----:B------:R-:W-:Y:S01]  /*0200*/  LEA.HI.X.SX32 R19, R5, R8, 0x1, P1 ;  /* 0x0000000805137211 */ /* 0x000fe200008f0eff */
[----:B0-----:R-:W2:Y:S01]  /*0210*/  LDG.E.U8 R7, desc[UR10][R2.64] ;  /* 0x0000000a02077981 */ /* 0x001ea2000c1e1100 */
[C---:B------:R-:W-:Y:S01]  /*0220*/  IADD3 R20, P0, PT, R13.reuse, R16, RZ ;  /* 0x000000100d147210 */ /* 0x040fe20007f1e0ff */
[C---:B------:R-:W-:Y:S02]  /*0230*/  IMAD R5, R6.reuse, 0x2, R13 ;  /* 0x0000000206057824 */ /* 0x040fe400078e020d */
[----:B------:R-:W3:Y:S01]  /*0240*/  LDG.E.U8 R0, desc[UR10][R18.64] ;  /* 0x0000000a12007981 */ /* 0x000ee2000c1e1100 */
[----:B------:R-:W-:Y:S01]  /*0250*/  LEA.HI.X.SX32 R21, R13, R8, 0x1, P0 ;  /* 0x000000080d157211 */ /* 0x000fe200000f0eff */
[C---:B------:R-:W-:Y:S01]  /*0260*/  IMAD R13, R6.reuse, 0x2, R5 ;  /* 0x00000002060d7824 */ /* 0x040fe200078e0205 */
[----:B------:R-:W-:Y:S01]  /*0270*/  IADD3 R14, P0, PT, R5, R16, RZ ;  /* 0x00000010050e7210 */ /* 0x000fe20007f1e0ff */
[----:B------:R0:W2:Y:S02]  /*0280*/  LDG.E.U8 R9, desc[UR10][R10.64] ;  /* 0x0000000a0a097981 */ /* 0x0000a4000c1e1100 */
[----:B------:R-:W-:-:S02]  /*0290*/  IMAD R17, R6, 0x2, R13 ;  /* 0x0000000206117824 */ /* 0x000fc400078e020d */
[----:B------:R-:W4:Y:S01]  /*02a0*/  LDG.E.U8 R18, desc[UR10][R20.64] ;  /* 0x0000000a14127981 */ /* 0x000f22000c1e1100 */
[----:B------:R-:W-:Y:S01]  /*02b0*/  LEA.HI.X.SX32 R15, R5, R8, 0x1, P0 ;  /* 0x00000008050f7211 */ /* 0x000fe200000f0eff */
[C---:B------:R-:W-:Y:S01]  /*02c0*/  IMAD R23, R6.reuse, 0x2, R17 ;  /* 0x0000000206177824 */ /* 0x040fe200078e0211 */
[-C--:B------:R-:W-:Y:S02]  /*02d0*/  IADD3 R4, P0, PT, R13, R16.reuse, RZ ;  /* 0x000000100d047210 */ /* 0x080fe40007f1e0ff */
[----:B------:R-:W-:Y:S01]  /*02e0*/  IADD3 R12, P1, PT, R17, R16, RZ ;  /* 0x00000010110c7210 */ /* 0x000fe20007f3e0ff */
[----:B------:R-:W5:Y:S01]  /*02f0*/  LDG.E.U8 R2, desc[UR10][R14.64] ;  /* 0x0000000a0e027981 */ /* 0x000f62000c1e1100 */
[-C--:B------:R-:W-:Y:S02]  /*0300*/  LEA.HI.X.SX32 R5, R13, R8.reuse, 0x1, P0 ;  /* 0x000000080d057211 */ /* 0x080fe400000f0eff */
[----:B------:R-:W-:Y:S02]  /*0310*/  LEA.HI.X.SX32 R13, R17, R8, 0x1, P1 ;  /* 0x00000008110d7211 */ /* 0x000fe400008f0eff */
[----:B0-----:R-:W-:Y:S01]  /*0320*/  IADD3 R10, P0, PT, R23, R16, RZ ;  /* 0x00000010170a7210 */ /* 0x001fe20007f1e0ff */
[----:B------:R0:W5:Y:S01]  /*0330*/  LDG.E.U8 R3, desc[UR10][R4.64] ;  /* 0x0000000a04037981 */ /* 0x000162000c1e1100 */
[----:B------:R-:W-:-:S02]  /*0340*/  LEA R17, R6, R23, 0x1 ;  /* 0x0000001706117211 */ /* 0x000fc400078e08ff */
[----:B------:R-:W-:Y:S01]  /*0350*/  LEA.HI.X.SX32 R11, R23, R8, 0x1, P0 ;  /* 0x00000008170b7211 */ /* 0x000fe200000f0eff */
[----:B------:R-:W2:Y:S02]  /*0360*/  LDG.E.U8 R25, desc[UR10][R12.64] ;  /* 0x0000000a0c197981 */ /* 0x000ea4000c1e1100 */
[----:B------:R-:W-:Y:S02]  /*0370*/  IMAD R19, R6, 0x2, R17 ;  /* 0x0000000206137824 */ /* 0x000fe400078e0211 */
[----:B------:R1:W2:Y:S01]  /*0380*/  LDG.E.U8 R20, desc[UR10][R10.64] ;  /* 0x0000000a0a147981 */ /* 0x0002a2000c1e1100 */
[----:B0-----:R-:W-:-:S04]  /*0390*/  IADD3 R4, P0, PT, R17, R16, RZ ;  /* 0x0000001011047210 */ /* 0x001fc80007f1e0ff */
[----:B------:R-:W-:Y:S01]  /*03a0*/  LEA.HI.X.SX32 R5, R17, R8, 0x1, P0 ;  /* 0x0000000811057211 */ /* 0x000fe200000f0eff */
[----:B------:R-:W-:Y:S01]  /*03b0*/  IMAD R17, R6, 0x2, R19 ;  /* 0x0000000206117824 */ /* 0x000fe200078e0213 */
[----:B------:R-:W-:-:S03]  /*03c0*/  IADD3 R14, P0, PT, R19, R16, RZ ;  /* 0x00000010130e7210 */ /* 0x000fc60007f1e0ff */
[C---:B------:R-:W-:Y:S01]  /*03d0*/  IMAD R21, R6.reuse, 0x2, R17 ;  /* 0x0000000206157824 */ /* 0x040fe200078e0211 */
[----:B-1----:R-:W-:Y:S01]  /*03e0*/  IADD3 R10, P1, PT, R17, R16, RZ ;  /* 0x00000010110a7210 */ /* 0x002fe20007f3e0ff */
[----:B------:R-:W2:Y:S01]  /*03f0*/  LDG.E.U8 R4, desc[UR10][R4.64] ;  /* 0x0000000a04047981 */ /* 0x000ea2000c1e1100 */
[----:B------:R-:W-:Y:S02]  /*0400*/  LEA.HI.X.SX32 R15, R19, R8, 0x1, P0 ;  /* 0x00000008130f7211 */ /* 0x000fe400000f0eff */
[----:B------:R-:W-:Y:S02]  /*0410*/  IADD3 R12, P0, PT, R21, R16, RZ ;  /* 0x00000010150c7210 */ /* 0x000fe40007f1e0ff */
[-C--:B------:R-:W-:Y:S01]  /*0420*/  LEA.HI.X.SX32 R11, R17, R8.reuse, 0x1, P1 ;  /* 0x00000008110b7211 */ /* 0x080fe200008f0eff */
[----:B------:R-:W-:Y:S01]  /*0430*/  IMAD R17, R6, 0x2, R21 ;  /* 0x0000000206117824 */ /* 0x000fe200078e0215 */
[----:B------:R-:W-:Y:S01]  /*0440*/  LEA.HI.X.SX32 R13, R21, R8, 0x1, P0 ;  /* 0x00000008150d7211 */ /* 0x000fe200000f0eff */
[----:B------:R0:W5:Y:S04]  /*0450*/  LDG.E.U8 R5, desc[UR10][R14.64] ;  /* 0x0000000a0e057981 */ /* 0x000168000c1e1100 */
[----:B------:R1:W5:Y:S04]  /*0460*/  LDG.E.U8 R24, desc[UR10][R10.64] ;  /* 0x0000000a0a187981 */ /* 0x000368000c1e1100 */
[----:B------:R1:W5:Y:S01]  /*0470*/  LDG.E.U8 R23, desc[UR10][R12.64] ;  /* 0x0000000a0c177981 */ /* 0x000362000c1e1100 */
[----:B0-----:R-:W-:-:S04]  /*0480*/  IADD3 R14, P0, PT, R17, R16, RZ ;  /* 0x00000010110e7210 */ /* 0x001fc80007f1e0ff */
[----:B------:R-:W-:-:S05]  /*0490*/  LEA.HI.X.SX32 R15, R17, R8, 0x1, P0 ;  /* 0x00000008110f7211 */ /* 0x000fca00000f0eff */
[----:B------:R0:W5:Y:S04]  /*04a0*/  LDG.E.U8 R22, desc[UR10][R14.64] ;  /* 0x0000000a0e167981 */ /* 0x000168000c1e1100 */
[----:B---3--:R3:W-:Y:S02]  /*04b0*/  STL [R1+0xa0], R0 ;  /* 0x0000a00001007387 */ /* 0x0087e40000100800 */
[----:B---3--:R-:W-:Y:S02]  /*04c0*/  LEA R0, R6, R17, 0x1 ;  /* 0x0000001106007211 */ /* 0x008fe400078e08ff */
[----:B----4-:R3:W-:Y:S02]  /*04d0*/  STL [R1+0x98], R18 ;  /* 0x0000981201007387 */ /* 0x0107e40000100800 */
[----:B-1----:R-:W-:Y:S01]  /*04e0*/  IADD3 R10, P0, PT, R0, R16, RZ ;  /* 0x00000010000a7210 */ /* 0x002fe20007f1e0ff */
[----:B---3--:R-:W-:-:S04]  /*04f0*/  IMAD R18, R6, 0x2, R0 ;  /* 0x0000000206127824 */ /* 0x008fc800078e0200 */
[----:B------:R-:W-:Y:S01]  /*0500*/  IMAD R17, R6, 0x2, R18 ;  /* 0x0000000206117824 */ /* 0x000fe200078e0212 */
[----:B------:R-:W-:Y:S02]  /*0510*/  IADD3 R12, P1, PT, R18, R16, RZ ;  /* 0x00000010120c7210 */ /* 0x000fe40007f3e0ff */
[-C--:B------:R-:W-:Y:S02]  /*0520*/  LEA.HI.X.SX32 R11, R0, R8.reuse, 0x1, P0 ;  /* 0x00000008000b7211 */ /* 0x080fe400000f0eff */
[----:B------:R-:W-:Y:S01]  /*0530*/  LEA.HI.X.SX32 R13, R18, R8, 0x1, P1 ;  /* 0x00000008120d7211 */ /* 0x000fe200008f0eff */
[C---:B------:R-:W-:Y:S01]  /*0540*/  IMAD R18, R6.reuse, 0x2, R17 ;  /* 0x0000000206127824 */ /* 0x040fe200078e0211 */
[C---:B0-----:R-:W-:Y:S01]  /*0550*/  IADD3 R14, P0, PT, R17.reuse, R16, RZ ;  /* 0x00000010110e7210 */ /* 0x041fe20007f1e0ff */
[----:B------:R0:W3:Y:S03]  /*0560*/  LDG.E.U8 R0, desc[UR10][R10.64] ;  /* 0x0000000a0a007981 */ /* 0x0000e6000c1e1100 */
[----:B------:R-:W-:Y:S01]  /*0570*/  LEA.HI.X.SX32 R15, R17, R8, 0x1, P0 ;  /* 0x00000008110f7211 */ /* 0x000fe200000f0eff */
[C---:B------:R-:W-:Y:S01]  /*0580*/  IMAD R17, R6.reuse, 0x2, R18 ;  /* 0x0000000206117824 */ /* 0x040fe200078e0212 */
[----:B------:R1:W4:Y:S04]  /*0590*/  LDG.E.U8 R21, desc[UR10][R12.64] ;  /* 0x0000000a0c157981 */ /* 0x000328000c1e1100 */
[----:B------:R-:W-:-:S02]  /*05a0*/  LEA R19, R6, R17, 0x1 ;  /* 0x0000001106137211 */ /* 0x000fc400078e08ff */
[C---:B0-----:R-:W-:Y:S01]  /*05b0*/  IADD3 R10, P0, PT, R18.reuse, R16, RZ ;  /* 0x00000010120a7210 */ /* 0x041fe20007f1e0ff */
[----:B--2---:R-:W-:Y:S03]  /*05c0*/  STL [R1+0x3c0], R25 ;  /* 0x0003c01901007387 */ /* 0x004fe60000100800 */
[----:B------:R-:W-:Y:S01]  /*05d0*/  LEA.HI.X.SX32 R11, R18, R8, 0x1, P0 ;  /* 0x00000008120b7211 */ /* 0x000fe200000f0eff */
[----:B------:R0:W-:Y:S01]  /*05e0*/  STL [R1+0x3bc], R20 ;  /* 0x0003bc1401007387 */ /* 0x0001e20000100800 */
[C---:B-1----:R-:W-:Y:S01]  /*05f0*/  IADD3 R12, P0, PT, R17.reuse, R16, RZ ;  /* 0x00000010110c7210 */ /* 0x042fe20007f1e0ff */
[----:B------:R-:W-:Y:S02]  /*0600*/  IMAD R18, R6, 0x2, R19 ;  /* 0x0000000206127824 */ /* 0x000fe400078e0213 */
[----:B------:R1:W2:Y:S01]  /*0610*/  LDG.E.U8 R26, desc[UR10][R10.64] ;  /* 0x0000000a0a1a7981 */ /* 0x0002a2000c1e1100 */
[----:B------:R-:W-:-:S03]  /*0620*/  LEA.HI.X.SX32 R13, R17, R8, 0x1, P0 ;  /* 0x00000008110d7211 */ /* 0x000fc600000f0eff */
[----:B0-----:R0:W2:Y:S01]  /*0630*/  LDG.E.U8 R20, desc[UR10][R14.64] ;  /* 0x0000000a0e147981 */ /* 0x0010a2000c1e1100 */
[----:B------:R-:W-:Y:S01]  /*0640*/  IMAD R17, R6, 0x2, R18 ;  /* 0x0000000206117824 */ /* 0x000fe200078e0212 */
[CC--:B-1----:R-:W-:Y:S02]  /*0650*/  IADD3 R10, P0, PT, R18.reuse, R16.reuse, RZ ;  /* 0x00000010120a7210 */ /* 0x0c2fe40007f1e0ff */
[----:B------:R1:W3:Y:S01]  /*0660*/  LDG.E.U8 R25, desc[UR10][R12.64] ;  /* 0x0000000a0c197981 */ /* 0x0002e2000c1e1100 */
[C---:B0-----:R-:W-:Y:S02]  /*0670*/  IADD3 R14, P1, PT, R19.reuse, R16, RZ ;  /* 0x00000010130e7210 */ /* 0x041fe40007f3e0ff */
[-C--:B------:R-:W-:Y:S02]  /*0680*/  LEA.HI.X.SX32 R11, R18, R8.reuse, 0x1, P0 ;  /* 0x00000008120b7211 */ /* 0x080fe400000f0eff */
[----:B------:R-:W-:Y:S01]  /*0690*/  LEA.HI.X.SX32 R15, R19, R8, 0x1, P1 ;  /* 0x00000008130f7211 */ /* 0x000fe200008f0eff */
[----:B------:R-:W-:Y:S01]  /*06a0*/  IMAD R18, R6, 0x2, R17 ;  /* 0x0000000206127824 */ /* 0x000fe200078e0211 */
[C---:B-1----:R-:W-:Y:S01]  /*06b0*/  IADD3 R12, P0, PT, R17.reuse, R16, RZ ;  /* 0x00000010110c7210 */ /* 0x042fe20007f1e0ff */
[----:B-----5:R0:W-:Y:S03]  /*06c0*/  STL [R1+0x3b8], R24 ;  /* 0x0003b81801007387 */ /* 0x0201e60000100800 */
[----:B------:R-:W-:Y:S01]  /*06d0*/  LEA.HI.X.SX32 R13, R17, R8, 0x1, P0 ;  /* 0x00000008110d7211 */ /* 0x000fe200000f0eff */
[----:B------:R1:W-:Y:S04]  /*06e0*/  STL [R1+0x3b4], R23 ;  /* 0x0003b41701007387 */ /* 0x0003e80000100800 */
[----:B0-----:R-:W5:Y:S04]  /*06f0*/  LDG.E.U8 R24, desc[UR10][R14.64] ;  /* 0x0000000a0e187981 */ /* 0x001f68000c1e1100 */
[----:B-1----:R0:W5:Y:S02]  /*0700*/  LDG.E.U8 R23, desc[UR10][R10.64] ;  /* 0x0000000a0a177981 */ /* 0x002164000c1e1100 */
[----:B0-----:R-:W-:-:S02]  /*0710*/  IADD3 R10, P0, PT, R18, R16, RZ ;  /* 0x00000010120a7210 */ /* 0x001fc40007f1e0ff */
[----:B------:R0:W-:Y:S02]  /*0720*/  STL [R1+0x88], R22 ;  /* 0x0000881601007387 */ /* 0x0001e40000100800 */
[----:B------:R-:W-:-:S05]  /*0730*/  LEA.HI.X.SX32 R11, R18, R8, 0x1, P0 ;  /* 0x00000008120b7211 */ /* 0x000fca00000f0eff */
[----:B------:R-:W5:Y:S04]  /*0740*/  LDG.E.U8 R19, desc[UR10][R10.64] ;  /* 0x0000000a0a137981 */ /* 0x000f68000c1e1100 */
[----:B0-----:R0:W5:Y:S01]  /*0750*/  LDG.E.U8 R22, desc[UR10][R12.64] ;  /* 0x0000000a0c167981 */ /* 0x001162000c1e1100 */
[----:B------:R-:W-:-:S05]  /*0760*/  IMAD R15, R6, 0x2, R18 ;  /* 0x00000002060f7824 */ /* 0x000fca00078e0212 */
[C---:B------:R-:W-:Y:S02]  /*0770*/  LEA R17, R6.reuse, R15, 0x1 ;  /* 0x0000000f06117211 */ /* 0x040fe400078e08ff */
[-C--:B------:R-:W-:Y:S02]  /*0780*/  IADD3 R14, P1, PT, R15, R16.reuse, RZ ;  /* 0x000000100f0e7210 */ /* 0x080fe40007f3e0ff */
[----:B0-----:R-:W-:Y:S01]  /*0790*/  IADD3 R12, P0, PT, R17, R16, RZ ;  /* 0x00000010110c7210 */ /* 0x001fe20007f1e0ff */
[C---:B------:R-:W-:Y:S01]  /*07a0*/  IMAD R18, R6.reuse, 0x2, R17 ;  /* 0x0000000206127824 */ /* 0x040fe200078e0211 */
[-C--:B------:R-:W-:Y:S02]  /*07b0*/  LEA.HI.X.SX32 R15, R15, R8.reuse, 0x1, P1 ;  /* 0x000000080f0f7211 */ /* 0x080fe400008f0eff */
[----:B------:R-:W-:Y:S01]  /*07c0*/  LEA.HI.X.SX32 R13, R17, R8, 0x1, P0 ;  /* 0x00000008110d7211 */ /* 0x000fe200000f0eff */
[----:B------:R-:W-:Y:S01]  /*07d0*/  IMAD R17, R6, 0x2, R18 ;  /* 0x0000000206117824 */ /* 0x000fe200078e0212 */
[----:B------:R-:W-:-:S04]  /*07e0*/  IADD3 R10, P0, PT, R18, R16, RZ ;  /* 0x00000010120a7210 */ /* 0x000fc80007f1e0ff */
[----:B------:R-:W-:Y:S01]  /*07f0*/  LEA.HI.X.SX32 R11, R18, R8, 0x1, P0 ;  /* 0x00000008120b7211 */ /* 0x000fe200000f0eff */
[----:B----4-:R0:W-:Y:S04]  /*0800*/  STL [R1+0x3b0], R21 ;  /* 0x0003b01501007387 */ /* 0x0101e80000100800 */
[----:B0-----:R0:W4:Y:S02]  /*0810*/  LDG.E.U8 R21, desc[UR10][R14.64] ;  /* 0x0000000a0e157981 */ /* 0x001124000c1e1100 */
[C---:B0-----:R-:W-:Y:S02]  /*0820*/  IMAD R15, R6.reuse, 0x2, R17 ;  /* 0x00000002060f7824 */ /* 0x041fe400078e0211 */
[----:B--2---:R0:W-:Y:S02]  /*0830*/  STL [R1+0x3ac], R20 ;  /* 0x0003ac1401007387 */ /* 0x0041e40000100800 */
[----:B------:R-:W-:-:S02]  /*0840*/  IMAD R18, R6, 0x2, R15 ;  /* 0x0000000206127824 */ /* 0x000fc400078e020f */
[----:B------:R1:W-:Y:S01]  /*0850*/  STL [R1+0x9c], R26 ;  /* 0x00009c1a01007387 */ /* 0x0003e20000100800 */
[----:B------:R-:W-:-:S03]  /*0860*/  IADD3 R14, P1, PT, R15, R16, RZ ;  /* 0x000000100f0e7210 */ /* 0x000fc60007f3e0ff */
[----:B0-----:R0:W2:Y:S04]  /*0870*/  LDG.E.U8 R20, desc[UR10][R12.64] ;  /* 0x0000000a0c147981 */ /* 0x0010a8000c1e1100 */
[----:B-1----:R1:W2:Y:S01]  /*0880*/  LDG.E.U8 R26, desc[UR10][R10.64] ;  /* 0x0000000a0a1a7981 */ /* 0x0022a2000c1e1100 */
[----:B0-----:R-:W-:-:S04]  /*0890*/  IADD3 R12, P0, PT, R17, R16, RZ ;  /* 0x00000010110c7210 */ /* 0x001fc80007f1e0ff */
[----:B------:R-:W-:Y:S02]  /*08a0*/  LEA.HI.X.SX32 R13, R17, R8, 0x1, P0 ;  /* 0x00000008110d7211 */ /* 0x000fe400000f0eff */
[----:B-1----:R-:W-:Y:S02]  /*08b0*/  IADD3 R10, P0, PT, R18, R16, RZ ;  /* 0x00000010120a7210 */ /* 0x002fe40007f1e0ff */
[----:B------:R-:W-:Y:S01]  /*08c0*/  LEA R17, R6, R18, 0x1 ;  /* 0x0000001206117211 */ /* 0x000fe200078e08ff */
[----:B---3--:R0:W-:Y:S01]  /*08d0*/  STL [R1+0x84], R25 ;  /* 0x0000841901007387 */ /* 0x0081e20000100800 */
[-C--:B------:R-:W-:Y:S02]  /*08e0*/  LEA.HI.X.SX32 R15, R15, R8.reuse, 0x1, P1 ;  /* 0x000000080f0f7211 */ /* 0x080fe400008f0eff */
[----:B------:R-:W-:Y:S01]  /*08f0*/  LEA.HI.X.SX32 R11, R18, R8, 0x1, P0 ;  /* 0x00000008120b7211 */ /* 0x000fe200000f0eff */
[----:B------:R-:W-:Y:S01]  /*0900*/  IMAD R18, R6, 0x2, R17 ;  /* 0x0000000206127824 */ /* 0x000fe200078e0211 */
[----:B-----5:R1:W-:Y:S04]  /*0910*/  STL [R1+0x3a8], R24 ;  /* 0x0003a81801007387 */ /* 0x0203e80000100800 */
[----:B0-----:R0:W3:Y:S04]  /*0920*/  LDG.E.U8 R25, desc[UR10][R12.64] ;  /* 0x0000000a0c197981 */ /* 0x0010e8000c1e1100 */
[----:B------:R5:W-:Y:S04]  /*0930*/  STL [R1+0x3a4], R23 ;  /* 0x0003a41701007387 */ /* 0x000be80000100800 */
[----:B-1----:R-:W3:Y:S01]  /*0940*/  LDG.E.U8 R24, desc[UR10][R14.64] ;  /* 0x0000000a0e187981 */ /* 0x002ee2000c1e1100 */
[----:B0-----:R-:W-:-:S04]  /*0950*/  IADD3 R12, P0, PT, R17, R16, RZ ;  /* 0x00000010110c7210 */ /* 0x001fc80007f1e0ff */
[----:B------:R-:W-:Y:S01]  /*0960*/  LEA.HI.X.SX32 R13, R17, R8, 0x1, P0 ;  /* 0x00000008110d7211 */ /* 0x000fe200000f0eff */
[----:B-----5:R0:W5:Y:S02]  /*0970*/  LDG.E.U8 R23, desc[UR10][R10.64] ;  /* 0x0000000a0a177981 */ /* 0x020164000c1e1100 */
[C---:B0-----:R-:W-:Y:S02]  /*0980*/  IADD3 R10, P0, PT, R18.reuse, R16, RZ ;  /* 0x00000010120a7210 */ /* 0x041fe40007f1e0ff */
[----:B------:R0:W-:Y:S02]  /*0990*/  STL [R1+0x80], R22 ;  /* 0x0000801601007387 */ /* 0x0001e40000100800 */
[----:B------:R-:W-:Y:S02]  /*09a0*/  LEA.HI.X.SX32 R11, R18, R8, 0x1, P0 ;  /* 0x00000008120b7211 */ /* 0x000fe400000f0eff */
[----:B------:R1:W-:Y:S04]  /*09b0*/  STL [R1+0x7c], R19 ;  /* 0x00007c1301007387 */ /* 0x0003e80000100800 */
[----:B0-----:R0:W5:Y:S04]  /*09c0*/  LDG.E.U8 R22, desc[UR10][R12.64] ;  /* 0x0000000a0c167981 */ /* 0x001168000c1e1100 */
[----:B-1----:R1:W5:Y:S01]  /*09d0*/  LDG.E.U8 R19, desc[UR10][R10.64] ;  /* 0x0000000a0a137981 */ /* 0x002362000c1e1100 */
[----:B------:R-:W-:-:S04]  /*09e0*/  IMAD R15, R6, 0x2, R18 ;  /* 0x00000002060f7824 */ /* 0x000fc800078e0212 */
[----:B------:R-:W-:Y:S01]  /*09f0*/  IMAD R17, R6, 0x2, R15 ;  /* 0x0000000206117824 */ /* 0x000fe200078e020f */
[----:B------:R-:W-:-:S03]  /*0a00*/  IADD3 R14, P1, PT, R15, R16, RZ ;  /* 0x000000100f0e7210 */ /* 0x000fc60007f3e0ff */
[C---:B------:R-:W-:Y:S01]  /*0a10*/  IMAD R18, R6.reuse, 0x2, R17 ;  /* 0x0000000206127824 */ /* 0x040fe200078e0211 */
[----:B0-----:R-:W-:Y:S02]  /*0a20*/  IADD3 R12, P0, PT, R17, R16, RZ ;  /* 0x00000010110c7210 */ /* 0x001fe40007f1e0ff */
[-C--:B------:R-:W-:Y:S02]  /*0a30*/  LEA.HI.X.SX32 R15, R15, R8.reuse, 0x1, P1 ;  /* 0x000000080f0f7211 */ /* 0x080fe400008f0eff */
[----:B------:R-:W-:Y:S02]  /*0a40*/  LEA.HI.X.SX32 R13, R17, R8, 0x1, P0 ;  /* 0x00000008110d7211 */ /* 0x000fe400000f0eff */
[----:B------:R-:W-:Y:S02]  /*0a50*/  LEA R17, R6, R18, 0x1 ;  /* 0x0000001206117211 */ /* 0x000fe400078e08ff */
[----:B-1----:R-:W-:-:S04]  /*0a60*/  IADD3 R10, P0, PT, R18, R16, RZ ;  /* 0x00000010120a7210 */ /* 0x002fc80007f1e0ff */
        /* <DEDUP_REMOVED lines=11> */
[----:B------:R-:W-:Y:S01]  /*0b20*/  LEA.HI.X.SX32 R13, R17, R8, 0x1, P0 ;  /* 0x00000008110d7211 */ /* 0x000fe200000f0eff */
[----:B------:R-:W-:Y:S01]  /*0b30*/  IMAD R17, R6, 0x2, R18 ;  /* 0x0000000206117824 */ /* 0x000fe200078e0212 */
[C---:B-1----:R-:W-:Y:S02]  /*0b40*/  IADD3 R10, P0, PT, R18.reuse, R16, RZ ;  /* 0x00000010120a7210 */ /* 0x042fe40007f1e0ff */
[-C--:B------:R-:W-:Y:S01]  /*0b50*/  LEA.HI.X.SX32 R15, R15, R8.reuse, 0x1, P1 ;  /* 0x000000080f0f7211 */ /* 0x080fe200008f0eff */
[----:B---3--:R0:W-:Y:S01]  /*0b60*/  STL [R1+0x78], R25 ;  /* 0x0000781901007387 */ /* 0x0081e20000100800 */
[----:B------:R-:W-:Y:S01]  /*0b70*/  LEA.HI.X.SX32 R11, R18, R8, 0x1, P0 ;  /* 0x00000008120b7211 */ /* 0x000fe200000f0eff */
[----:B------:R-:W-:Y:S02]  /*0b80*/  IMAD R18, R6, 0x2, R17 ;  /* 0x0000000206127824 */ /* 0x000fe400078e0211 */
[----:B0-----:R0:W3:Y:S04]  /*0b90*/  LDG.E.U8 R25, desc[UR10][R12.64] ;  /* 0x0000000a0c197981 */ /* 0x0010e8000c1e1100 */
[----:B------:R1:W-:Y:S01]  /*0ba0*/  STL [R1+0x398], R24 ;  /* 0x0003981801007387 */ /* 0x0003e20000100800 */
[----:B0-----:R-:W-:-:S03]  /*0bb0*/  IADD3 R12, P0, PT, R17, R16, RZ ;  /* 0x00000010110c7210 */ /* 0x001fc60007f1e0ff */
[----:B-----5:R0:W-:Y:S01]  /*0bc0*/  STL [R1+0x394], R23 ;  /* 0x0003941701007387 */ /* 0x0201e20000100800 */
[----:B------:R-:W-:-:S03]  /*0bd0*/  LEA.HI.X.SX32 R13, R17, R8, 0x1, P0 ;  /* 0x00000008110d7211 */ /* 0x000fc600000f0eff */
[----:B-1----:R-:W5:Y:S04]  /*0be0*/  LDG.E.U8 R24, desc[UR10][R14.64] ;  /* 0x0000000a0e187981 */ /* 0x002f68000c1e1100 */
[----:B0-----:R0:W5:Y:S02]  /*0bf0*/  LDG.E.U8 R23, desc[UR10][R10.64] ;  /* 0x0000000a0a177981 */ /* 0x001164000c1e1100 */
[C---:B0-----:R-:W-:Y:S02]  /*0c00*/  IADD3 R10, P0, PT, R18.reuse, R16, RZ ;  /* 0x00000010120a7210 */ /* 0x041fe40007f1e0ff */
[----:B------:R0:W-:Y:S02]  /*0c10*/  STL [R1+0x170], R22 ;  /* 0x0001701601007387 */ /* 0x0001e40000100800 */
[----:B------:R-:W-:-:S02]  /*0c20*/  LEA.HI.X.SX32 R11, R18, R8, 0x1, P0 ;  /* 0x00000008120b7211 */ /* 0x000fc400000f0eff */
[----:B------:R1:W-:Y:S04]  /*0c30*/  STL [R1+0x11c], R19 ;  /* 0x00011c1301007387 */ /* 0x0003e80000100800 */
[----:B0-----:R0:W5:Y:S04]  /*0c40*/  LDG.E.U8 R22, desc[UR10][R12.64] ;  /* 0x0000000a0c167981 */ /* 0x001168000c1e1100 */
[----:B-1----:R1:W5:Y:S01]  /*0c50*/  LDG.E.U8 R19, desc[UR10][R10.64] ;  /* 0x0000000a0a137981 */ /* 0x002362000c1e1100 */
[----:B------:R-:W-:-:S05]  /*0c60*/  LEA R15, R6, R18, 0x1 ;  /* 0x00000012060f7211 */ /* 0x000fca00078e08ff */
[----:B------:R-:W-:Y:S01]  /*0c70*/  IMAD R17, R6, 0x2, R15 ;  /* 0x0000000206117824 */ /* 0x000fe200078e020f */
[----:B------:R-:W-:-:S03]  /*0c80*/  IADD3 R14, P1, PT, R15, R16, RZ ;  /* 0x000000100f0e7210 */ /* 0x000fc60007f3e0ff */
[C---:B------:R-:W-:Y:S01]  /*0c90*/  IMAD R18, R6.reuse, 0x2, R17 ;  /* 0x0000000206127824 */ /* 0x040fe200078e0211 */
[----:B0-----:R-:W-:Y:S02]  /*0ca0*/  IADD3 R12, P0, PT, R17, R16, RZ ;  /* 0x00000010110c7210 */ /* 0x001fe40007f1e0ff */
[-C--:B------:R-:W-:Y:S02]  /*0cb0*/  LEA.HI.X.SX32 R15, R15, R8.reuse, 0x1, P1 ;  /* 0x000000080f0f7211 */ /* 0x080fe400008f0eff */
[----:B------:R-:W-:Y:S01]  /*0cc0*/  LEA.HI.X.SX32 R13, R17, R8, 0x1, P0 ;  /* 0x00000008110d7211 */ /* 0x000fe200000f0eff */
[----:B------:R-:W-:Y:S01]  /*0cd0*/  IMAD R17, R6, 0x2, R18 ;  /* 0x0000000206117824 */ /* 0x000fe200078e0212 */
[----:B-1----:R-:W-:-:S04]  /*0ce0*/  IADD3 R10, P0, PT, R18, R16, RZ ;  /* 0x00000010120a7210 */ /* 0x002fc80007f1e0ff */
[----:B------:R-:W-:Y:S01]  /*0cf0*/  LEA.HI.X.SX32 R11, R18, R8, 0x1, P0 ;  /* 0x00000008120b7211 */ /* 0x000fe200000f0eff */
[----:B----4-:R0:W-:Y:S04]  /*0d00*/  STL [R1+0x390], R21 ;  /* 0x0003901501007387 */ /* 0x0101e80000100800 */
[----:B0-----:R0:W4:Y:S02]  /*0d10*/  LDG.E.U8 R21, desc[UR10][R14.64] ;  /* 0x0000000a0e157981 */ /* 0x001124000c1e1100 */
[C---:B0-----:R-:W-:Y:S02]  /*0d20*/  IMAD R15, R6.reuse, 0x2, R17 ;  /* 0x00000002060f7824 */ /* 0x041fe400078e0211 */
[----:B--2---:R0:W-:Y:S03]  /*0d30*/  STL [R1+0x38c], R20 ;  /* 0x00038c1401007387 */ /* 0x0041e60000100800 */
[----:B------:R-:W-:Y:S01]  /*0d40*/  LEA R18, R6, R15, 0x1 ;  /* 0x0000000f06127211 */ /* 0x000fe200078e08ff */
[----:B------:R1:W-:Y:S04]  /*0d50*/  STL [R1+0x110], R26 ;  /* 0x0001101a01007387 */ /* 0x0003e80000100800 */
[----:B0-----:R0:W2:Y:S01]  /*0d60*/  LDG.E.U8 R20, desc[UR10][R12.64] ;  /* 0x0000000a0c147981 */ /* 0x0010a2000c1e1100 */
[----:B------:R-:W-:-:S03]  /*0d70*/  IADD3 R14, P1, PT, R15, R16, RZ ;  /* 0x000000100f0e7210 */ /* 0x000fc60007f3e0ff */
        /* <DEDUP_REMOVED lines=10> */
[----:B-----5:R1:W-:Y:S01]  /*0e20*/  STL [R1+0x388], R24 ;  /* 0x0003881801007387 */ /* 0x0203e20000100800 */
[----:B0-----:R-:W-:-:S03]  /*0e30*/  IADD3 R12, P0, PT, R17, R16, RZ ;  /* 0x00000010110c7210 */ /* 0x001fc60007f1e0ff */
[----:B------:R0:W-:Y:S01]  /*0e40*/  STL [R1+0x384], R23 ;  /* 0x0003841701007387 */ /* 0x0001e20000100800 */
        /* <DEDUP_REMOVED lines=9> */
[----:B------:R-:W-:-:S04]  /*0ee0*/  IMAD R15, R6, 0x2, R18 ;  /* 0x00000002060f7824 */ /* 0x000fc800078e0212 */
[----:B------:R-:W-:Y:S01]  /*0ef0*/  IMAD R17, R6, 0x2, R15 ;  /* 0x0000000206117824 */ /* 0x000fe200078e020f */
[----:B------:R-:W-:-:S04]  /*0f00*/  IADD3 R14, P1, PT, R15, R16, RZ ;  /* 0x000000100f0e7210 */ /* 0x000fc80007f3e0ff */
[----:B0-----:R-:W-:Y:S02]  /*0f10*/  IADD3 R12, P0, PT, R17, R16, RZ ;  /* 0x00000010110c7210 */ /* 0x001fe40007f1e0ff */
[C---:B------:R-:W-:Y:S02]  /*0f20*/  LEA R18, R6.reuse, R17, 0x1 ;  /* 0x0000001106127211 */ /* 0x040fe400078e08ff */
        /* <DEDUP_REMOVED lines=8> */
[----:B--2---:R0:W-:Y:S02]  /*0fb0*/  STL [R1+0x37c], R20 ;  /* 0x00037c1401007387 */ /* 0x0041e40000100800 */
[----:B------:R-:W-:Y:S01]  /*0fc0*/  IMAD R18, R6, 0x2, R15 ;  /* 0x0000000206127824 */ /* 0x000fe200078e020f */
[C---:B------:R-:W-:Y:S01]  /*0fd0*/  IADD3 R14, P1, PT, R15.reuse, R16, RZ ;  /* 0x000000100f0e7210 */ /* 0x040fe20007f3e0ff */
[----:B------:R1:W-:Y:S04]  /*0fe0*/  STL [R1+0x16c], R26 ;  /* 0x00016c1a01007387 */ /* 0x0003e80000100800 */
[----:B0-----:R0:W2:Y:S01]  /*0ff0*/  LDG.E.U8 R20, desc[UR10][R12.64] ;  /* 0x0000000a0c147981 */ /* 0x0010a2000c1e1100 */
[----:B------:R-:W-:-:S03]  /*1000*/  LEA.HI.X.SX32 R15, R15, R8, 0x1, P1 ;  /* 0x000000080f0f7211 */ /* 0x000fc600008f0eff */
[----:B-1----:R1:W2:Y:S01]  /*1010*/  LDG.E.U8 R26, desc[UR10][R10.64] ;  /* 0x0000000a0a1a7981 */ /* 0x0022a2000c1e1100 */
[----:B0-----:R-:W-:-:S04]  /*1020*/  IADD3 R12, P0, PT, R17, R16, RZ ;  /* 0x00000010110c7210 */ /* 0x001fc80007f1e0ff */
[----:B------:R-:W-:Y:S01]  /*1030*/  LEA.HI.X.SX32 R13, R17, R8, 0x1, P0 ;  /* 0x00000008110d7211 */ /* 0x000fe200000f0eff */
[----:B------:R-:W-:Y:S01]  /*1040*/  IMAD R17, R6, 0x2, R18 ;  /* 0x0000000206117824 */ /* 0x000fe200078e0212 */
[C---:B-1----:R-:W-:Y:S01]  /*1050*/  IADD3 R10, P0, PT, R18.reuse, R16, RZ ;  /* 0x00000010120a7210 */ /* 0x042fe20007f1e0ff */
[----:B---3--:R0:W-:Y:S03]  /*1060*/  STL [R1+0x68], R25 ;  /* 0x0000681901007387 */ /* 0x0081e60000100800 */
[----:B------:R-:W-:Y:S02]  /*1070*/  LEA.HI.X.SX32 R11, R18, R8, 0x1, P0 ;  /* 0x00000008120b7211 */ /* 0x000fe400000f0eff */
[----:B------:R-:W-:Y:S01]  /*1080*/  LEA R18, R6, R17, 0x1 ;  /* 0x0000001106127211 */ /* 0x000fe200078e08ff */
        /* <DEDUP_REMOVED lines=25> */
[C---:B0-----:R-:W-:Y:S02]  /*1220*/  LEA R15, R6.reuse, R17, 0x1 ;  /* 0x00000011060f7211 */ /* 0x041fe400078e08ff */
[----:B--2---:R0:W-:Y:S03]  /*1230*/  STL [R1+0x36c], R20 ;  /* 0x00036c1401007387 */ /* 0x0041e60000100800 */
[----:B------:R-:W-:Y:S01]  /*1240*/  IMAD R18, R6, 0x2, R15 ;  /* 0x0000000206127824 */ /* 0x000fe200078e020f */
        /* <DEDUP_REMOVED lines=46> */
[----:B------:R-:W-:Y:S02]  /*1530*/  LEA.HI.X.SX32 R13, R17, R8, 0x1, P0 ;  /* 0x00000008110d7211 */ /* 0x000fe400000f0eff */
[----:B-1----:R-:W-:Y:S02]  /*1540*/  IADD3 R10, P0, PT, R18, R16, RZ ;  /* 0x00000010120a7210 */ /* 0x002fe40007f1e0ff */
[----:B------:R-:W-:Y:S01]  /*1550*/  LEA R17, R6, R18, 0x1 ;  /* 0x0000001206117211 */ /* 0x000fe200078e08ff */
[----:B---3--:R0:W-:Y:S01]  /*1560*/  STL [R1+0x58], R25 ;  /* 0x0000581901007387 */ /* 0x0081e20000100800 */
[----:B------:R-:W-:-:S03]  /*1570*/  LEA.HI.X.SX32 R11, R18, R8, 0x1, P0 ;  /* 0x00000008120b7211 */ /* 0x000fc600000f0eff */
[----:B------:R-:W-:Y:S01]  /*1580*/  IMAD R18, R6, 0x2, R17 ;  /* 0x0000000206127824 */ /* 0x000fe200078e0211 */
        /* <DEDUP_REMOVED lines=38> */
[----:B------:R-:W-:Y:S01]  /*17f0*/  LEA.HI.X.SX32 R11, R18, R8, 0x1, P0 ;  /* 0x00000008120b7211 */ /* 0x000fe200000f0eff */
        /* <DEDUP_REMOVED lines=358> */
[----:B---3--:R0:W-:Y:S01]  /*2e60*/  STL [R1], R25 ;  /* 0x0000001901007387 */ /* 0x0081e20000100800 */
        /* <DEDUP_REMOVED lines=271> */
[----:B0-----:R0:W2:Y:S04]  /*3f60*/  LDG.E.U8 R20, desc[UR10][R12.64] ;  /* 0x0000000a0c147981 */ /* 0x0010a8000c1e1100 */
        /* <DEDUP_REMOVED lines=8> */
[C---:B------:R-:W-:Y:S01]  /*3ff0*/  IADD3 R14, P1, PT, R15.reuse, R16, RZ ;  /* 0x000000100f0e7210 */ /* 0x040fe20007f3e0ff */
[----:B0-----:R0:W3:Y:S03]  /*4000*/  LDG.E.U8 R25, desc[UR10][R12.64] ;  /* 0x0000000a0c197981 */ /* 0x0010e6000c1e1100 */
[----:B------:R-:W-:Y:S01]  /*4010*/  LEA.HI.X.SX32 R15, R15, R8, 0x1, P1 ;  /* 0x000000080f0f7211 */ /* 0x000fe200008f0eff */
        /* <DEDUP_REMOVED lines=21> */
[----:B------:R-:W-:-:S05]  /*4170*/  LEA.HI.X.SX32 R11, R18, R8, 0x1, P0 ;  /* 0x00000008120b7211 */ /* 0x000fca00000f0eff */
[----:B------:R-:W5:Y:S04]  /*4180*/  LDG.E.U8 R28, desc[UR10][R10.64] ;  /* 0x0000000a0a1c7981 */ /* 0x000f68000c1e1100 */
[----:B----4-:R0:W-:Y:S04]  /*4190*/  STL [R1+0x300], R21 ;  /* 0x0003001501007387 */ /* 0x0101e80000100800 */
[----:B0-----:R0:W4:Y:S02]  /*41a0*/  LDG.E.U8 R21, desc[UR10][R14.64] ;  /* 0x0000000a0e157981 */ /* 0x001124000c1e1100 */
[----:B0-----:R-:W-:-:S02]  /*41b0*/  IMAD R15, R6, 0x2, R17 ;  /* 0x00000002060f7824 */ /* 0x001fc400078e0211 */
[----:B--2---:R0:W-:Y:S02]  /*41c0*/  STL [R1+0x2fc], R20 ;  /* 0x0002fc1401007387 */ /* 0x0041e40000100800 */
[----:B------:R-:W-:Y:S02]  /*41d0*/  IMAD R18, R6, 0x2, R15 ;  /* 0x0000000206127824 */ /* 0x000fe400078e020f */
[----:B0-----:R0:W2:Y:S02]  /*41e0*/  LDG.E.U8 R20, desc[UR10][R12.64] ;  /* 0x0000000a0c147981 */ /* 0x0010a4000c1e1100 */
[----:B0-----:R-:W-:-:S04]  /*41f0*/  IADD3 R12, P0, PT, R17, R16, RZ ;  /* 0x00000010110c7210 */ /* 0x001fc80007f1e0ff */
[----:B------:R-:W-:Y:S01]  /*4200*/  LEA.HI.X.SX32 R13, R17, R8, 0x1, P0 ;  /* 0x00000008110d7211 */ /* 0x000fe200000f0eff */
[----:B------:R-:W-:Y:S01]  /*4210*/  IMAD R17, R6, 0x2, R18 ;  /* 0x0000000206117824 */ /* 0x000fe200078e0212 */
[----:B------:R-:W-:-:S03]  /*4220*/  IADD3 R10, P0, PT, R18, R16, RZ ;  /* 0x00000010120a7210 */ /* 0x000fc60007f1e0ff */
[----:B------:R0:W2:Y:S01]  /*4230*/  LDG.E.U8 R27, desc[UR10][R12.64] ;  /* 0x0000000a0c1b7981 */ /* 0x0000a2000c1e1100 */
[----:B------:R-:W-:Y:S02]  /*4240*/  LEA.HI.X.SX32 R11, R18, R8, 0x1, P0 ;  /* 0x00000008120b7211 */ /* 0x000fe400000f0eff */
[----:B------:R-:W-:Y:S01]  /*4250*/  LEA R18, R6, R17, 0x1 ;  /* 0x0000001106127211 */ /* 0x000fe200078e08ff */
[----:B------:R-:W-:Y:S01]  /*4260*/  STL [R1+0x18c], R26 ;  /* 0x00018c1a01007387 */ /* 0x000fe20000100800 */
[----:B0-----:R-:W-:-:S03]  /*4270*/  IADD3 R12, P0, PT, R17, R16, RZ ;  /* 0x00000010110c7210 */ /* 0x001fc60007f1e0ff */
[----:B---3--:R0:W-:Y:S01]  /*4280*/  STL [R1+0xe0], R25 ;  /* 0x0000e01901007387 */ /* 0x0081e20000100800 */
[----:B------:R-:W-:-:S03]  /*4290*/  LEA.HI.X.SX32 R13, R17, R8, 0x1, P0 ;  /* 0x00000008110d7211 */ /* 0x000fc600000f0eff */
[----:B-----5:R1:W-:Y:S04]  /*42a0*/  STL [R1+0x2f0], R24 ;  /* 0x0002f01801007387 */ /* 0x0203e80000100800 */
[----:B0-----:R0:W3:Y:S04]  /*42b0*/  LDG.E.U8 R25, desc[UR10][R10.64] ;  /* 0x0000000a0a197981 */ /* 0x0010e8000c1e1100 */
[----:B------:R-:W-:Y:S01]  /*42c0*/  STL [R1+0x2ec], R23 ;  /* 0x0002ec1701007387 */ /* 0x000fe20000100800 */
[----:B------:R-:W-:-:S03]  /*42d0*/  IADD3 R14, P1, PT, R15, R16, RZ ;  /* 0x000000100f0e7210 */ /* 0x000fc60007f3e0ff */
[----:B-1----:R-:W5:Y:S01]  /*42e0*/  LDG.E.U8 R24, desc[UR10][R12.64] ;  /* 0x0000000a0c187981 */ /* 0x002f62000c1e1100 */
[----:B0-----:R-:W-:-:S04]  /*42f0*/  IADD3 R10, P0, PT, R18, R16, RZ ;  /* 0x00000010120a7210 */ /* 0x001fc80007f1e0ff */
[-C--:B------:R-:W-:Y:S01]  /*4300*/  LEA.HI.X.SX32 R11, R18, R8.reuse, 0x1, P0 ;  /* 0x00000008120b7211 */ /* 0x080fe200000f0eff */
[----:B------:R-:W-:Y:S04]  /*4310*/  STL [R1+0x188], R22 ;  /* 0x0001881601007387 */ /* 0x000fe80000100800 */
[----:B------:R0:W-:Y:S04]  /*4320*/  STL [R1+0x184], R19 ;  /* 0x0001841301007387 */ /* 0x0001e80000100800 */
[----:B0-----:R-:W2:Y:S01]  /*4330*/  LDG.E.U8 R19, desc[UR10][R10.64] ;  /* 0x0000000a0a137981 */ /* 0x001ea2000c1e1100 */
[----:B------:R-:W-:-:S05]  /*4340*/  LEA.HI.X.SX32 R15, R15, R8, 0x1, P1 ;  /* 0x000000080f0f7211 */ /* 0x000fca00008f0eff */
[----:B------:R0:W3:Y:S02]  /*4350*/  LDG.E.U8 R26, desc[UR10][R14.64] ;  /* 0x0000000a0e1a7981 */ /* 0x0000e4000c1e1100 */
[----:B0-----:R-:W-:-:S04]  /*4360*/  IMAD R15, R6, 0x2, R18 ;  /* 0x00000002060f7824 */ /* 0x001fc800078e0212 */
[----:B------:R-:W-:-:S04]  /*4370*/  IMAD R17, R6, 0x2, R15 ;  /* 0x0000000206117824 */ /* 0x000fc800078e020f */
[C---:B------:R-:W-:Y:S01]  /*4380*/  IMAD R18, R6.reuse, 0x2, R17 ;  /* 0x0000000206127824 */ /* 0x040fe200078e0211 */
[-C--:B------:R-:W-:Y:S02]  /*4390*/  IADD3 R12, P0, PT, R17, R16.reuse, RZ ;  /* 0x00000010110c7210 */ /* 0x080fe40007f1e0ff */
[----:B------:R-:W-:Y:S02]  /*43a0*/  IADD3 R14, P1, PT, R15, R16, RZ ;  /* 0x000000100f0e7210 */ /* 0x000fe40007f3e0ff */
[----:B------:R-:W-:Y:S01]  /*43b0*/  LEA.HI.X.SX32 R13, R17, R8, 0x1, P0 ;  /* 0x00000008110d7211 */ /* 0x000fe200000f0eff */
[----:B------:R-:W-:Y:S01]  /*43c0*/  IMAD R17, R6, 0x2, R18 ;  /* 0x0000000206117824 */ /* 0x000fe200078e0212 */
[C---:B------:R-:W-:Y:S02]  /*43d0*/  IADD3 R10, P0, PT, R18.reuse, R16, RZ ;  /* 0x00000010120a7210 */ /* 0x040fe40007f1e0ff */
[-C--:B------:R-:W-:Y:S01]  /*43e0*/  LEA.HI.X.SX32 R15, R15, R8.reuse, 0x1, P1 ;  /* 0x000000080f0f7211 */ /* 0x080fe200008f0eff */
[----:B------:R-:W3:Y:S01]  /*43f0*/  LDG.E.U8 R22, desc[UR10][R12.64] ;  /* 0x0000000a0c167981 */ /* 0x000ee2000c1e1100 */
[----:B------:R-:W-:-:S03]  /*4400*/  LEA.HI.X.SX32 R11, R18, R8, 0x1, P0 ;  /* 0x00000008120b7211 */ /* 0x000fc600000f0eff */
[----:B------:R0:W3:Y:S02]  /*4410*/  LDG.E.U8 R23, desc[UR10][R14.64] ;  /* 0x0000000a0e177981 */ /* 0x0000e4000c1e1100 */
[----:B0-----:R-:W-:-:S05]  /*4420*/  LEA R15, R6, R17, 0x1 ;  /* 0x00000011060f7211 */ /* 0x001fca00078e08ff */
[----:B------:R-:W-:-:S04]  /*4430*/  IMAD R12, R6, 0x2, R15 ;  /* 0x00000002060c7824 */ /* 0x000fc800078e020f */
[----:B------:R-:W-:-:S04]  /*4440*/  IMAD R13, R6, 0x2, R12 ;  /* 0x00000002060d7824 */ /* 0x000fc800078e020c */
[----:B------:R-:W-:Y:S01]  /*4450*/  IMAD R18, R6, 0x2, R13 ;  /* 0x0000000206127824 */ /* 0x000fe200078e020d */
[----:B--2---:R-:W-:Y:S04]  /*4460*/  STL [R1+0xce8], R19 ;  /* 0x000ce81301007387 */ /* 0x004fe80000100800 */
[----:B------:R0:W-:Y:S04]  /*4470*/  STL [R1+0xd14], R19 ;  /* 0x000d141301007387 */ /* 0x0001e80000100800 */
[----:B----4-:R-:W-:Y:S04]  /*4480*/  STL [R1+0x2e0], R21 ;  /* 0x0002e01501007387 */ /* 0x010fe80000100800 */
[----:B------:R1:W-:Y:S04]  /*4490*/  STL [R1+0x2d8], R20 ;  /* 0x0002d81401007387 */ /* 0x0003e80000100800 */
[----:B0-----:R0:W2:Y:S01]  /*44a0*/  LDG.E.U8 R19, desc[UR10][R10.64] ;  /* 0x0000000a0a137981 */ /* 0x0010a2000c1e1100 */
[----:B-1----:R-:W-:-:S04]  /*44b0*/  IADD3 R20, P0, PT, R17, R16, RZ ;  /* 0x0000001011147210 */ /* 0x002fc80007f1e0ff */
[----:B------:R-:W-:-:S05]  /*44c0*/  LEA.HI.X.SX32 R21, R17, R8, 0x1, P0 ;  /* 0x0000000811157211 */ /* 0x000fca00000f0eff */
[----:B------:R-:W4:Y:S01]  /*44d0*/  LDG.E.U8 R20, desc[UR10][R20.64] ;  /* 0x0000000a14147981 */ /* 0x000f22000c1e1100 */
[----:B0-----:R-:W-:-:S04]  /*44e0*/  IADD3 R10, P0, PT, R12, R16, RZ ;  /* 0x000000100c0a7210 */ /* 0x001fc80007f1e0ff */
[----:B------:R-:W-:Y:S01]  /*44f0*/  LEA.HI.X.SX32 R11, R12, R8, 0x1, P0 ;  /* 0x000000080c0b7211 */ /* 0x000fe200000f0eff */
[----:B------:R-:W-:Y:S01]  /*4500*/  STL [R1+0x180], R28 ;  /* 0x0001801c01007387 */ /* 0x000fe20000100800 */
[----:B------:R-:W-:-:S03]  /*4510*/  IADD3 R12, P0, PT, R13, R16, RZ ;  /* 0x000000100d0c7210 */ /* 0x000fc60007f1e0ff */
[----:B------:R-:W-:Y:S01]  /*4520*/  STL [R1+0x17c], R27 ;  /* 0x00017c1b01007387 */ /* 0x000fe20000100800 */
[----:B------:R-:W-:-:S03]  /*4530*/  LEA.HI.X.SX32 R13, R13, R8, 0x1, P0 ;  /* 0x000000080d0d7211 */ /* 0x000fc600000f0eff */
[----:B---3--:R0:W-:Y:S04]  /*4540*/  STL [R1+0x2c8], R26 ;  /* 0x0002c81a01007387 */ /* 0x0081e80000100800 */
[----:B0-----:R0:W3:Y:S02]  /*4550*/  LDG.E.U8 R26, desc[UR10][R10.64] ;  /* 0x0000000a0a1a7981 */ /* 0x0010e4000c1e1100 */
[----:B0-----:R-:W-:-:S04]  /*4560*/  IADD3 R10, P0, PT, R18, R16, RZ ;  /* 0x00000010120a7210 */ /* 0x001fc80007f1e0ff */
[----:B------:R-:W-:-:S05]  /*4570*/  LEA.HI.X.SX32 R11, R18, R8, 0x1, P0 ;  /* 0x00000008120b7211 */ /* 0x000fca00000f0eff */
[----:B------:R-:W2:Y:S01]  /*4580*/  LDG.E.U8 R21, desc[UR10][R10.64] ;  /* 0x0000000a0a157981 */ /* 0x000ea2000c1e1100 */
[----:B------:R-:W-:-:S04]  /*4590*/  IADD3 R14, P1, PT, R15, R16, RZ ;  /* 0x000000100f0e7210 */ /* 0x000fc80007f3e0ff */
[----:B------:R-:W-:-:S05]  /*45a0*/  LEA.HI.X.SX32 R15, R15, R8, 0x1, P1 ;  /* 0x000000080f0f7211 */ /* 0x000fca00008f0eff */
[----:B------:R0:W2:Y:S02]  /*45b0*/  LDG.E.U8 R27, desc[UR10][R14.64] ;  /* 0x0000000a0e1b7981 */ /* 0x0000a4000c1e1100 */
[----:B0-----:R-:W-:-:S05]  /*45c0*/  IMAD R15, R6, 0x2, R18 ;  /* 0x00000002060f7824 */ /* 0x001fca00078e0212 */
[----:B------:R-:W-:Y:S02]  /*45d0*/  LEA R17, R6, R15, 0x1 ;  /* 0x0000000f06117211 */ /* 0x000fe400078e08ff */
[----:B------:R-:W-:-:S03]  /*45e0*/  IADD3 R14, P1, PT, R15, R16, RZ ;  /* 0x000000100f0e7210 */ /* 0x000fc60007f3e0ff */
[----:B------:R-:W-:Y:S01]  /*45f0*/  IMAD R18, R6, 0x2, R17 ;  /* 0x0000000206127824 */ /* 0x000fe200078e0211 */
[----:B------:R-:W-:Y:S01]  /*4600*/  LEA.HI.X.SX32 R15, R15, R8, 0x1, P1 ;  /* 0x000000080f0f7211 */ /* 0x000fe200008f0eff */
[----:B----4-:R-:W-:Y:S04]  /*4610*/  STL [R1+0xcec], R20 ;  /* 0x000cec1401007387 */ /* 0x010fe80000100800 */
[----:B------:R-:W-:Y:S04]  /*4620*/  STL [R1+0xd38], R20 ;  /* 0x000d381401007387 */ /* 0x000fe80000100800 */
[----:B------:R-:W-:Y:S04]  /*4630*/  STL [R1+0xd58], R20 ;  /* 0x000d581401007387 */ /* 0x000fe80000100800 */
[----:B------:R0:W-:Y:S04]  /*4640*/  STL [R1+0x2c4], R25 ;  /* 0x0002c41901007387 */ /* 0x0001e80000100800 */
[----:B------:R-:W-:Y:S04]  /*4650*/  STL [R1+0xd60], R20 ;  /* 0x000d601401007387 */ /* 0x000fe80000100800 */
[----:B------:R-:W-:Y:S04]  /*4660*/  STL [R1+0xd64], R20 ;  /* 0x000d641401007387 */ /* 0x000fe80000100800 */
[----:B------:R1:W-:Y:S04]  /*4670*/  STL [R1+0xd88], R20 ;  /* 0x000d881401007387 */ /* 0x0003e80000100800 */
[----:B0-----:R-:W4:Y:S04]  /*4680*/  LDG.E.U8 R25, desc[UR10][R14.64] ;  /* 0x0000000a0e197981 */ /* 0x001f28000c1e1100 */
[----:B-1----:R0:W3:Y:S02]  /*4690*/  LDG.E.U8 R20, desc[UR10][R12.64] ;  /* 0x0000000a0c147981 */ /* 0x0020e4000c1e1100 */
[----:B0-----:R-:W-:-:S02]  /*46a0*/  IADD3 R12, P0, PT, R17, R16, RZ ;  /* 0x00000010110c7210 */ /* 0x001fc40007f1e0ff */
[----:B-----5:R0:W-:Y:S02]  /*46b0*/  STL [R1+0xa4], R24 ;  /* 0x0000a41801007387 */ /* 0x0201e40000100800 */
[----:B------:R-:W-:Y:S01]  /*46c0*/  LEA.HI.X.SX32 R13, R17, R8, 0x1, P0 ;  /* 0x00000008110d7211 */ /* 0x000fe200000f0eff */
[----:B------:R-:W-:Y:S01]  /*46d0*/  IMAD R17, R6, 0x2, R18 ;  /* 0x0000000206117824 */ /* 0x000fe200078e0212 */
[C---:B------:R-:W-:Y:S01]  /*46e0*/  IADD3 R10, P0, PT, R18.reuse, R16, RZ ;  /* 0x00000010120a7210 */ /* 0x040fe20007f1e0ff */
[----:B------:R-:W-:Y:S03]  /*46f0*/  STL [R1+0x2b8], R23 ;  /* 0x0002b81701007387 */ /* 0x000fe60000100800 */
[----:B------:R-:W-:Y:S01]  /*4700*/  LEA.HI.X.SX32 R11, R18, R8, 0x1, P0 ;  /* 0x00000008120b7211 */ /* 0x000fe200000f0eff */
[----:B------:R1:W-:Y:S01]  /*4710*/  STL [R1+0x2ac], R22 ;  /* 0x0002ac1601007387 */ /* 0x0003e20000100800 */
[----:B------:R-:W-:-:S03]  /*4720*/  IMAD R15, R6, 0x2, R17 ;  /* 0x00000002060f7824 */ /* 0x000fc600078e0211 */
[----:B0-----:R0:W5:Y:S01]  /*4730*/  LDG.E.U8 R24, desc[UR10][R12.64] ;  /* 0x0000000a0c187981 */ /* 0x001162000c1e1100 */
[----:B-1----:R-:W-:-:S03]  /*4740*/  IADD3 R22, P0, PT, R17, R16, RZ ;  /* 0x0000001011167210 */ /* 0x002fc60007f1e0ff */
[----:B--2---:R-:W-:Y:S01]  /*4750*/  STL [R1+0xcf0], R21 ;  /* 0x000cf01501007387 */ /* 0x004fe20000100800 */
[----:B------:R-:W-:Y:S01]  /*4760*/  LEA.HI.X.SX32 R23, R17, R8, 0x1, P0 ;  /* 0x0000000811177211 */ /* 0x000fe200000f0eff */
[C---:B0-----:R-:W-:Y:S02]  /*4770*/  IMAD R12, R6.reuse, 0x2, R15 ;  /* 0x00000002060c7824 */ /* 0x041fe400078e020f */
[----:B------:R-:W-:Y:S04]  /*4780*/  STL [R1+0xd18], R21 ;  /* 0x000d181501007387 */ /* 0x000fe80000100800 */
[----:B------:R-:W-:Y:S01]  /*4790*/  STL [R1+0xd7c], R21 ;  /* 0x000d7c1501007387 */ /* 0x000fe20000100800 */
[----:B------:R-:W-:-:S03]  /*47a0*/  LEA R13, R6, R12, 0x1 ;  /* 0x0000000c060d7211 */ /* 0x000fc600078e08ff */
[----:B------:R0:W-:Y:S04]  /*47b0*/  STL [R1+0x178], R19 ;  /* 0x0001781301007387 */ /* 0x0001e80000100800 */
[----:B------:R-:W2:Y:S04]  /*47c0*/  LDG.E.U8 R22, desc[UR10][R22.64] ;  /* 0x0000000a16167981 */ /* 0x000ea8000c1e1100 */
[----:B0-----:R0:W3:Y:S01]  /*47d0*/  LDG.E.U8 R19, desc[UR10][R10.64] ;  /* 0x0000000a0a137981 */ /* 0x0010e2000c1e1100 */
[----:B------:R-:W-:Y:S01]  /*47e0*/  IMAD R18, R6, 0x2, R13 ;  /* 0x0000000206127824 */ /* 0x000fe200078e020d */
[----:B0-----:R-:W-:-:S04]  /*47f0*/  IADD3 R10, P0, PT, R12, R16, RZ ;  /* 0x000000100c0a7210 */ /* 0x001fc80007f1e0ff */
[----:B------:R-:W-:Y:S02]  /*4800*/  LEA.HI.X.SX32 R11, R12, R8, 0x1, P0 ;  /* 0x000000080c0b7211 */ /* 0x000fe400000f0eff */
[----:B------:R-:W-:-:S03]  /*4810*/  IADD3 R12, P0, PT, R13, R16, RZ ;  /* 0x000000100d0c7210 */ /* 0x000fc60007f1e0ff */
[----:B------:R0:W4:Y:S01]  /*4820*/  LDG.E.U8 R21, desc[UR10][R10.64] ;  /* 0x0000000a0a157981 */ /* 0x000122000c1e1100 */
[----:B------:R-:W-:Y:S02]  /*4830*/  LEA.HI.X.SX32 R13, R13, R8, 0x1, P0 ;  /* 0x000000080d0d7211 */ /* 0x000fe400000f0eff */
[----:B0-----:R-:W-:-:S04]  /*4840*/  IADD3 R10, P0, PT, R18, R16, RZ ;  /* 0x00000010120a7210 */ /* 0x001fc80007f1e0ff */
[----:B------:R-:W-:-:S05]  /*4850*/  LEA.HI.X.SX32 R11, R18, R8, 0x1, P0 ;  /* 0x00000008120b7211 */ /* 0x000fca00000f0eff */
[----:B------:R-:W4:Y:S01]  /*4860*/  LDG.E.U8 R23, desc[UR10][R10.64] ;  /* 0x0000000a0a177981 */ /* 0x000f22000c1e1100 */
[----:B------:R-:W-:-:S03]  /*4870*/  IADD3 R14, P1, PT, R15, R16, RZ ;  /* 0x000000100f0e7210 */ /* 0x000fc60007f3e0ff */
[----:B------:R-:W-:Y:S01]  /*4880*/  STL [R1+0x2a8], R27 ;  /* 0x0002a81b01007387 */ /* 0x000fe20000100800 */
[----:B------:R-:W-:-:S03]  /*4890*/  LEA.HI.X.SX32 R15, R15, R8, 0x1, P1 ;  /* 0x000000080f0f7211 */ /* 0x000fc600008f0eff */
[----:B--2---:R-:W-:Y:S04]  /*48a0*/  STL [R1+0xcf4], R22 ;  /* 0x000cf41601007387 */ /* 0x004fe80000100800 */
[----:B------:R-:W-:Y:S04]  /*48b0*/  STL [R1+0xd28], R22 ;  /* 0x000d281601007387 */ /* 0x000fe80000100800 */
[----:B---3--:R-:W-:Y:S04]  /*48c0*/  STL [R1+0x2a0], R26 ;  /* 0x0002a01a01007387 */ /* 0x008fe80000100800 */
[----:B------:R0:W-:Y:S04]  /*48d0*/  STL [R1+0xd70], R22 ;  /* 0x000d701601007387 */ /* 0x0001e80000100800 */
[----:B0-----:R0:W2:Y:S02]  /*48e0*/  LDG.E.U8 R22, desc[UR10][R14.64] ;  /* 0x0000000a0e167981 */ /* 0x0010a4000c1e1100 */
[----:B0-----:R-:W-:-:S02]  /*48f0*/  IMAD R15, R6, 0x2, R18 ;  /* 0x00000002060f7824 */ /* 0x001fc400078e0212 */
[----:B------:R0:W-:Y:S02]  /*4900*/  STL [R1+0x150], R20 ;  /* 0x0001501401007387 */ /* 0x0001e40000100800 */
[----:B------:R-:W-:-:S04]  /*4910*/  IMAD R17, R6, 0x2, R15 ;  /* 0x0000000206117824 */ /* 0x000fc800078e020f */
[----:B------:R-:W-:Y:S01]  /*4920*/  IMAD R18, R6, 0x2, R17 ;  /* 0x0000000206127824 */ /* 0x000fe200078e0211 */
[----:B0-----:R0:W3:Y:S04]  /*4930*/  LDG.E.U8 R20, desc[UR10][R12.64] ;  /* 0x0000000a0c147981 */ /* 0x0010e8000c1e1100 */
[----:B----4-:R-:W-:Y:S01]  /*4940*/  STL [R1+0x290], R25 ;  /* 0x0002901901007387 */ /* 0x010fe20000100800 */
[----:B0-----:R-:W-:-:S03]  /*4950*/  IADD3 R12, P0, PT, R17, R16, RZ ;  /* 0x00000010110c7210 */ /* 0x001fc60007f1e0ff */
[----:B------:R-:W-:Y:S01]  /*4960*/  STL [R1+0xcf8], R23 ;  /* 0x000cf81701007387 */ /* 0x000fe20000100800 */
[----:B------:R-:W-:Y:S02]  /*4970*/  LEA.HI.X.SX32 R13, R17, R8, 0x1, P0 ;  /* 0x00000008110d7211 */ /* 0x000fe400000f0eff */
[----:B------:R-:W-:Y:S02]  /*4980*/  IADD3 R10, P0, PT, R18, R16, RZ ;  /* 0x00000010120a7210 */ /* 0x000fe40007f1e0ff */
[----:B------:R-:W-:Y:S01]  /*4990*/  LEA R17, R6, R18, 0x1 ;  /* 0x0000001206117211 */ /* 0x000fe200078e08ff */
[----:B------:R0:W-:Y:S01]  /*49a0*/  STL [R1+0xd3c], R23 ;  /* 0x000d3c1701007387 */ /* 0x0001e20000100800 */
[----:B------:R-:W-:-:S03]  /*49b0*/  LEA.HI.X.SX32 R11, R18, R8, 0x1, P0 ;  /* 0x00000008120b7211 */ /* 0x000fc600000f0eff */
[----:B-----5:R1:W-:Y:S01]  /*49c0*/  STL [R1+0x288], R24 ;  /* 0x0002881801007387 */ /* 0x0203e20000100800 */
[----:B------:R-:W-:-:S03]  /*49d0*/  IADD3 R14, P1, PT, R15, R16, RZ ;  /* 0x000000100f0e7210 */ /* 0x000fc60007f3e0ff */
[----:B0-----:R-:W4:Y:S01]  /*49e0*/  LDG.E.U8 R23, desc[UR10][R12.64] ;  /* 0x0000000a0c177981 */ /* 0x001f22000c1e1100 */
[----:B-1----:R-:W-:-:S04]  /*49f0*/  IADD3 R24, P0, PT, R17, R16, RZ ;  /* 0x0000001011187210 */ /* 0x002fc80007f1e0ff */
[----:B------:R-:W-:-:S05]  /*4a00*/  LEA.HI.X.SX32 R25, R17, R8, 0x1, P0 ;  /* 0x0000000811197211 */ /* 0x000fca00000f0eff */
[----:B------:R-:W5:Y:S01]  /*4a10*/  LDG.E.U8 R24, desc[UR10][R24.64] ;  /* 0x0000000a18187981 */ /* 0x000f62000c1e1100 */
[----:B------:R-:W-:-:S05]  /*4a20*/  LEA.HI.X.SX32 R15, R15, R8, 0x1, P1 ;  /* 0x000000080f0f7211 */ /* 0x000fca00008f0eff */
[----:B------:R0:W3:Y:S02]  /*4a30*/  LDG.E.U8 R26, desc[UR10][R14.64] ;  /* 0x0000000a0e1a7981 */ /* 0x0000e4000c1e1100 */
[C---:B0-----:R-:W-:Y:S02]  /*4a40*/  IMAD R15, R6.reuse, 0x2, R17 ;  /* 0x00000002060f7824 */ /* 0x041fe400078e0211 */
[----:B------:R0:W-:Y:S02]  /*4a50*/  STL [R1+0x104], R19 ;  /* 0x0001041301007387 */ /* 0x0001e40000100800 */
[----:B------:R-:W-:-:S04]  /*4a60*/  IMAD R12, R6, 0x2, R15 ;  /* 0x00000002060c7824 */ /* 0x000fc800078e020f */
[C---:B------:R-:W-:Y:S01]  /*4a70*/  IMAD R13, R6.reuse, 0x2, R12 ;  /* 0x00000002060d7824 */ /* 0x040fe200078e020c */
[----:B0-----:R0:W3:Y:S03]  /*4a80*/  LDG.E.U8 R19, desc[UR10][R10.64] ;  /* 0x0000000a0a137981 */ /* 0x0010e6000c1e1100 */
[----:B------:R-:W-:Y:S01]  /*4a90*/  IMAD R18, R6, 0x2, R13 ;  /* 0x0000000206127824 */ /* 0x000fe200078e020d */
[----:B0-----:R-:W-:-:S04]  /*4aa0*/  IADD3 R10, P0, PT, R12, R16, RZ ;  /* 0x000000100c0a7210 */ /* 0x001fc80007f1e0ff */
[----:B------:R-:W-:Y:S02]  /*4ab0*/  LEA.HI.X.SX32 R11, R12, R8, 0x1, P0 ;  /* 0x000000080c0b7211 */ /* 0x000fe400000f0eff */
[----:B------:R-:W-:-:S04]  /*4ac0*/  IADD3 R12, P0, PT, R13, R16, RZ ;  /* 0x000000100d0c7210 */ /* 0x000fc80007f1e0ff */
[----:B------:R-:W-:Y:S01]  /*4ad0*/  LEA.HI.X.SX32 R13, R13, R8, 0x1, P0 ;  /* 0x000000080d0d7211 */ /* 0x000fe200000f0eff */
[----:B--2---:R-:W-:Y:S04]  /*4ae0*/  STL [R1+0x27c], R22 ;  /* 0x00027c1601007387 */ /* 0x004fe80000100800 */
[----:B-----5:R-:W-:Y:S04]  /*4af0*/  STL [R1+0xcfc], R24 ;  /* 0x000cfc1801007387 */ /* 0x020fe80000100800 */
[----:B------:R0:W-:Y:S04]  /*4b00*/  STL [R1+0x274], R21 ;  /* 0x0002741501007387 */ /* 0x0001e80000100800 */
[----:B0-----:R0:W2:Y:S02]  /*4b10*/  LDG.E.U8 R21, desc[UR10][R10.64] ;  /* 0x0000000a0a157981 */ /* 0x0010a4000c1e1100 */
[----:B0-----:R-:W-:-:S04]  /*4b20*/  IADD3 R10, P0, PT, R18, R16, RZ ;  /* 0x00000010120a7210 */ /* 0x001fc80007f1e0ff */
[----:B------:R-:W-:-:S05]  /*4b30*/  LEA.HI.X.SX32 R11, R18, R8, 0x1, P0 ;  /* 0x00000008120b7211 */ /* 0x000fca00000f0eff */
[----:B------:R-:W5:Y:S01]  /*4b40*/  LDG.E.U8 R25, desc[UR10][R10.64] ;  /* 0x0000000a0a197981 */ /* 0x000f62000c1e1100 */
[----:B------:R-:W-:-:S04]  /*4b50*/  IADD3 R14, P1, PT, R15, R16, RZ ;  /* 0x000000100f0e7210 */ /* 0x000fc80007f3e0ff */
[----:B------:R-:W-:-:S05]  /*4b60*/  LEA.HI.X.SX32 R15, R15, R8, 0x1, P1 ;  /* 0x000000080f0f7211 */ /* 0x000fca00008f0eff */
[----:B------:R0:W2:Y:S02]  /*4b70*/  LDG.E.U8 R22, desc[UR10][R14.64] ;  /* 0x0000000a0e167981 */ /* 0x0000a4000c1e1100 */
[C---:B0-----:R-:W-:Y:S02]  /*4b80*/  LEA R15, R6.reuse, R18, 0x1 ;  /* 0x00000012060f7211 */ /* 0x041fe400078e08ff */
[----:B---3--:R0:W-:Y:S03]  /*4b90*/  STL [R1+0x100], R20 ;  /* 0x0001001401007387 */ /* 0x0081e60000100800 */
[----:B------:R-:W-:-:S04]  /*4ba0*/  IMAD R17, R6, 0x2, R15 ;  /* 0x0000000206117824 */ /* 0x000fc800078e020f */
[----:B------:R-:W-:Y:S01]  /*4bb0*/  IMAD R18, R6, 0x2, R17 ;  /* 0x0000000206127824 */ /* 0x000fe200078e0211 */
[----:B0-----:R0:W3:Y:S02]  /*4bc0*/  LDG.E.U8 R20, desc[UR10][R12.64] ;  /* 0x0000000a0c147981 */ /* 0x0010e4000c1e1100 */
[----:B0-----:R-:W-:-:S04]  /*4bd0*/  IADD3 R12, P0, PT, R17, R16, RZ ;  /* 0x00000010110c7210 */ /* 0x001fc80007f1e0ff */
[----:B------:R-:W-:Y:S01]  /*4be0*/  LEA.HI.X.SX32 R13, R17, R8, 0x1, P0 ;  /* 0x00000008110d7211 */ /* 0x000fe200000f0eff */
[----:B------:R-:W-:Y:S01]  /*4bf0*/  IMAD R17, R6, 0x2, R18 ;  /* 0x0000000206117824 */ /* 0x000fe200078e0212 */
[----:B------:R-:W-:-:S04]  /*4c00*/  IADD3 R10, P0, PT, R18, R16, RZ ;  /* 0x00000010120a7210 */ /* 0x000fc80007f1e0ff */
[----:B------:R-:W-:Y:S01]  /*4c10*/  LEA.HI.X.SX32 R11, R18, R8, 0x1, P0 ;  /* 0x00000008120b7211 */ /* 0x000fe200000f0eff */
[----:B-----5:R-:W-:Y:S04]  /*4c20*/  STL [R1+0xd00], R25 ;  /* 0x000d001901007387 */ /* 0x020fe80000100800 */
[----:B------:R0:W-:Y:S02]  /*4c30*/  STL [R1+0x264], R26 ;  /* 0x0002641a01007387 */ /* 0x0001e40000100800 */
[----:B0-----:R-:W-:-:S04]  /*4c40*/  IADD3 R26, P0, PT, R17, R16, RZ ;  /* 0x00000010111a7210 */ /* 0x001fc80007f1e0ff */
[----:B------:R-:W-:-:S05]  /*4c50*/  LEA.HI.X.SX32 R27, R17, R8, 0x1, P0 ;  /* 0x00000008111b7211 */ /* 0x000fca00000f0eff */
[----:B------:R-:W5:Y:S01]  /*4c60*/  LDG.E.U8 R26, desc[UR10][R26.64] ;  /* 0x0000000a1a1a7981 */ /* 0x000f62000c1e1100 */
[----:B------:R-:W-:-:S04]  /*4c70*/  IADD3 R14, P1, PT, R15, R16, RZ ;  /* 0x000000100f0e7210 */ /* 0x000fc80007f3e0ff */
[----:B------:R-:W-:Y:S01]  /*4c80*/  LEA.HI.X.SX32 R15, R15, R8, 0x1, P1 ;  /* 0x000000080f0f7211 */ /* 0x000fe200008f0eff */
[----:B----4-:R0:W-:Y:S04]  /*4c90*/  STL [R1+0x25c], R23 ;  /* 0x00025c1701007387 */ /* 0x0101e80000100800 */
[----:B------:R1:W4:Y:S04]  /*4ca0*/  LDG.E.U8 R24, desc[UR10][R14.64] ;  /* 0x0000000a0e187981 */ /* 0x000328000c1e1100 */
[----:B0-----:R0:W3:Y:S01]  /*4cb0*/  LDG.E.U8 R23, desc[UR10][R12.64] ;  /* 0x0000000a0c177981 */ /* 0x0010e2000c1e1100 */
[----:B-1----:R-:W-:-:S03]  /*4cc0*/  IMAD R15, R6, 0x2, R17 ;  /* 0x00000002060f7824 */ /* 0x002fc600078e0211 */
[----:B------:R1:W-:Y:S02]  /*4cd0*/  STL [R1+0xfc], R19 ;  /* 0x0000fc1301007387 */ /* 0x0003e40000100800 */
[----:B0-----:R-:W-:-:S04]  /*4ce0*/  LEA R13, R6, R15, 0x1 ;  /* 0x0000000f060d7211 */ /* 0x001fc800078e08ff */
[C---:B------:R-:W-:Y:S01]  /*4cf0*/  IADD3 R12, P0, PT, R13.reuse, R16, RZ ;  /* 0x000000100d0c7210 */ /* 0x040fe20007f1e0ff */
[----:B-1----:R0:W3:Y:S02]  /*4d00*/  LDG.E.U8 R19, desc[UR10][R10.64] ;  /* 0x0000000a0a137981 */ /* 0x0020e4000c1e1100 */
[----:B0-----:R-:W-:Y:S01]  /*4d10*/  IMAD R11, R6, 0x2, R13 ;  /* 0x00000002060b7824 */ /* 0x001fe200078e020d */
[----:B------:R-:W-:-:S03]  /*4d20*/  LEA.HI.X.SX32 R13, R13, R8, 0x1, P0 ;  /* 0x000000080d0d7211 */ /* 0x000fc600000f0eff */
[----:B------:R-:W-:Y:S01]  /*4d30*/  IMAD R18, R6, 0x2, R11 ;  /* 0x0000000206127824 */ /* 0x000fe200078e020b */
[----:B------:R-:W-:-:S04]  /*4d40*/  IADD3 R10, P0, PT, R11, R16, RZ ;  /* 0x000000100b0a7210 */ /* 0x000fc80007f1e0ff */
[----:B------:R-:W-:Y:S01]  /*4d50*/  LEA.HI.X.SX32 R11, R11, R8, 0x1, P0 ;  /* 0x000000080b0b7211 */ /* 0x000fe200000f0eff */
[----:B-----5:R-:W-:Y:S04]  /*4d60*/  STL [R1+0xd04], R26 ;  /* 0x000d041a01007387 */ /* 0x020fe80000100800 */
[----:B--2---:R-:W-:Y:S04]  /*4d70*/  STL [R1+0x250], R22 ;  /* 0x0002501601007387 */ /* 0x004fe80000100800 */
        /* <DEDUP_REMOVED lines=8> */
[C---:B0-----:R-:W-:Y:S02]  /*4e00*/  IMAD R15, R6.reuse, 0x2, R18 ;  /* 0x00000002060f7824 */ /* 0x041fe400078e0212 */
[----:B---3--:R0:W-:Y:S02]  /*4e10*/  STL [R1+0xf8], R20 ;  /* 0x0000f81401007387 */ /* 0x0081e40000100800 */
[----:B------:R-:W-:Y:S01]  /*4e20*/  IMAD R17, R6, 0x2, R15 ;  /* 0x0000000206117824 */ /* 0x000fe200078e020f */
[----:B------:R-:W-:-:S04]  /*4e30*/  IADD3 R14, P1, PT, R15, R16, RZ ;  /* 0x000000100f0e7210 */ /* 0x000fc80007f3e0ff */
[----:B------:R-:W-:Y:S01]  /*4e40*/  LEA R18, R6, R17, 0x1 ;  /* 0x0000001106127211 */ /* 0x000fe200078e08ff */
[----:B0-----:R0:W3:Y:S01]  /*4e50*/  LDG.E.U8 R20, desc[UR10][R10.64] ;  /* 0x0000000a0a147981 */ /* 0x0010e2000c1e1100 */
[----:B------:R-:W-:Y:S02]  /*4e60*/  LEA.HI.X.SX32 R15, R15, R8, 0x1, P1 ;  /* 0x000000080f0f7211 */ /* 0x000fe400008f0eff */
[----:B0-----:R-:W-:-:S04]  /*4e70*/  IADD3 R10, P0, PT, R17, R16, RZ ;  /* 0x00000010110a7210 */ /* 0x001fc80007f1e0ff */
[----:B------:R-:W-:Y:S01]  /*4e80*/  LEA.HI.X.SX32 R11, R17, R8, 0x1, P0 ;  /* 0x00000008110b7211 */ /* 0x000fe200000f0eff */
[----:B------:R-:W-:Y:S01]  /*4e90*/  IMAD R17, R6, 0x2, R18 ;  /* 0x0000000206117824 */ /* 0x000fe200078e0212 */
[----:B------:R-:W-:-:S04]  /*4ea0*/  IADD3 R12, P0, PT, R18, R16, RZ ;  /* 0x00000010120c7210 */ /* 0x000fc80007f1e0ff */
[----:B------:R-:W-:Y:S01]  /*4eb0*/  LEA.HI.X.SX32 R13, R18, R8, 0x1, P0 ;  /* 0x00000008120d7211 */ /* 0x000fe200000f0eff */
[----:B-----5:R-:W-:Y:S04]  /*4ec0*/  STL [R1+0xd08], R27 ;  /* 0x000d081b01007387 */ /* 0x020fe80000100800 */
[----:B----4-:R0:W-:Y:S04]  /*4ed0*/  STL [R1+0x238], R24 ;  /* 0x0002381801007387 */ /* 0x0101e80000100800 */
[----:B0-----:R0:W4:Y:S02]  /*4ee0*/  LDG.E.U8 R24, desc[UR10][R14.64] ;  /* 0x0000000a0e187981 */ /* 0x001124000c1e1100 */
[----:B0-----:R-:W-:-:S04]  /*4ef0*/  IADD3 R14, P0, PT, R17, R16, RZ ;  /* 0x00000010110e7210 */ /* 0x001fc80007f1e0ff */
[----:B------:R-:W-:-:S05]  /*4f00*/  LEA.HI.X.SX32 R15, R17, R8, 0x1, P0 ;  /* 0x00000008110f7211 */ /* 0x000fca00000f0eff */
[----:B------:R-:W5:Y:S04]  /*4f10*/  LDG.E.U8 R28, desc[UR10][R14.64] ;  /* 0x0000000a0e1c7981 */ /* 0x000f68000c1e1100 */
[----:B------:R-:W-:Y:S04]  /*4f20*/  STL [R1+0xd20], R27 ;  /* 0x000d201b01007387 */ /* 0x000fe80000100800 */
[----:B------:R-:W-:Y:S04]  /*4f30*/  STL [R1+0xd40], R27 ;  /* 0x000d401b01007387 */ /* 0x000fe80000100800 */
[----:B------:R-:W-:Y:S04]  /*4f40*/  STL [R1+0xd48], R27 ;  /* 0x000d481b01007387 */ /* 0x000fe80000100800 */
[----:B------:R0:W-:Y:S04]  /*4f50*/  STL [R1+0x234], R23 ;  /* 0x0002341701007387 */ /* 0x0001e80000100800 */
[----:B------:R-:W-:Y:S04]  /*4f60*/  STL [R1+0xd4c], R27 ;  /* 0x000d4c1b01007387 */ /* 0x000fe80000100800 */
[----:B0-----:R0:W4:Y:S04]  /*4f70*/  LDG.E.U8 R23, desc[UR10][R10.64] ;  /* 0x0000000a0a177981 */ /* 0x001128000c1e1100 */
[----:B------:R1:W-:Y:S01]  /*4f80*/  STL [R1+0xf4], R19 ;  /* 0x0000f41301007387 */ /* 0x0003e20000100800 */
[----:B0-----:R-:W-:-:S03]  /*4f90*/  IMAD R11, R6, 0x2, R17 ;  /* 0x00000002060b7824 */ /* 0x001fc600078e0211 */
[----:B-1----:R0:W4:Y:S02]  /*4fa0*/  LDG.E.U8 R19, desc[UR10][R12.64] ;  /* 0x0000000a0c137981 */ /* 0x002124000c1e1100 */
[----:B------:R-:W-:Y:S01]  /*4fb0*/  IADD3 R10, P0, PT, R11, R16, RZ ;  /* 0x000000100b0a7210 */ /* 0x000fe20007f1e0ff */
[----:B0-----:R-:W-:-:S03]  /*4fc0*/  IMAD R13, R6, 0x2, R11 ;  /* 0x00000002060d7824 */ /* 0x001fc600078e020b */
[----:B------:R-:W-:Y:S01]  /*4fd0*/  LEA.HI.X.SX32 R11, R11, R8, 0x1, P0 ;  /* 0x000000080b0b7211 */ /* 0x000fe200000f0eff */
[----:B--2---:R-:W-:Y:S01]  /*4fe0*/  STL [R1+0x220], R22 ;  /* 0x0002201601007387 */ /* 0x004fe20000100800 */
[C---:B------:R-:W-:Y:S01]  /*4ff0*/  IADD3 R12, P1, PT, R13.reuse, R16, RZ ;  /* 0x000000100d0c7210 */ /* 0x040fe20007f3e0ff */
[----:B------:R-:W-:Y:S02]  /*5000*/  IMAD R18, R6, 0x2, R13 ;  /* 0x0000000206127824 */ /* 0x000fe400078e020d */
[----:B------:R-:W-:Y:S01]  /*5010*/  STL [R1+0x214], R21 ;  /* 0x0002141501007387 */ /* 0x000fe20000100800 */
[----:B------:R-:W-:-:S03]  /*5020*/  LEA.HI.X.SX32 R13, R13, R8, 0x1, P1 ;  /* 0x000000080d0d7211 */ /* 0x000fc600008f0eff */
[----:B------:R0:W2:Y:S04]  /*5030*/  LDG.E.U8 R26, desc[UR10][R10.64] ;  /* 0x0000000a0a1a7981 */ /* 0x0000a8000c1e1100 */
[----:B-----5:R-:W-:Y:S04]  /*5040*/  STL [R1+0xd0c], R28 ;  /* 0x000d0c1c01007387 */ /* 0x020fe80000100800 */
[----:B------:R-:W-:Y:S04]  /*5050*/  STL [R1+0xd1c], R28 ;  /* 0x000d1c1c01007387 */ /* 0x000fe80000100800 */
[----:B------:R-:W-:Y:S04]  /*5060*/  STL [R1+0xd30], R28 ;  /* 0x000d301c01007387 */ /* 0x000fe80000100800 */
[----:B---3--:R1:W-:Y:S04]  /*5070*/  STL [R1+0xf0], R20 ;  /* 0x0000f01401007387 */ /* 0x0083e80000100800 */
[----:B-1----:R1:W3:Y:S01]  /*5080*/  LDG.E.U8 R20, desc[UR10][R12.64] ;  /* 0x0000000a0c147981 */ /* 0x0022e2000c1e1100 */
[----:B------:R-:W-:-:S02]  /*5090*/  LEA R17, R6, R18, 0x1 ;  /* 0x0000001206117211 */ /* 0x000fc400078e08ff */
[C---:B------:R-:W-:Y:S01]  /*50a0*/  IADD3 R14, P0, PT, R18.reuse, R16, RZ ;  /* 0x00000010120e7210 */ /* 0x040fe20007f1e0ff */
[----:B------:R-:W-:Y:S04]  /*50b0*/  STL [R1+0xd34], R18 ;  /* 0x000d341201007387 */ /* 0x000fe80000100800 */
[----:B------:R-:W-:Y:S01]  /*50c0*/  STL [R1+0xd44], R18 ;  /* 0x000d441201007387 */ /* 0x000fe20000100800 */
[----:B------:R-:W-:-:S03]  /*50d0*/  LEA.HI.X.SX32 R15, R18, R8, 0x1, P0 ;  /* 0x00000008120f7211 */ /* 0x000fc600000f0eff */
[----:B------:R-:W-:Y:S01]  /*50e0*/  STL [R1+0xd24], R17 ;  /* 0x000d241101007387 */ /* 0x000fe20000100800 */
[----:B0-----:R-:W-:-:S03]  /*50f0*/  IADD3 R10, P0, PT, R17, R16, RZ ;  /* 0x00000010110a7210 */ /* 0x001fc60007f1e0ff */
[----:B------:R-:W5:Y:S01]  /*5100*/  LDL.LU R22, [R1+0x88] ;  /* 0x0000880001167983 */ /* 0x000f620000300800 */
[----:B-1----:R-:W-:-:S03]  /*5110*/  IMAD R12, R6, 0x2, R17 ;  /* 0x00000002060c7824 */ /* 0x002fc600078e0211 */
[----:B----4-:R0:W-:Y:S01]  /*5120*/  STL [R1+0x204], R24 ;  /* 0x0002041801007387 */ /* 0x0101e20000100800 */
[----:B------:R-:W-:-:S03]  /*5130*/  LEA.HI.X.SX32 R11, R17, R8, 0x1, P0 ;  /* 0x00000008110b7211 */ /* 0x000fc600000f0eff */
[----:B------:R-:W-:Y:S04]  /*5140*/  STL [R1+0xd50], R14 ;  /* 0x000d500e01007387 */ /* 0x000fe80000100800 */
[----:B------:R-:W-:Y:S01]  /*5150*/  STL [R1+0xd5c], R14 ;  /* 0x000d5c0e01007387 */ /* 0x000fe20000100800 */
[----:B------:R-:W-:-:S03]  /*5160*/  IMAD R13, R6, 0x2, R12 ;  /* 0x00000002060d7824 */ /* 0x000fc600078e020c */
[----:B------:R-:W-:Y:S01]  /*5170*/  STL [R1+0xd74], R14 ;  /* 0x000d740e01007387 */ /* 0x000fe20000100800 */
[----:B------:R-:W-:-:S03]  /*5180*/  IADD3 R6, P0, PT, R12, R16, RZ ;  /* 0x000000100c067210 */ /* 0x000fc60007f1e0ff */
[----:B------:R-:W4:Y:S04]  /*5190*/  LDG.E.U8 R21, desc[UR10][R14.64] ;  /* 0x0000000a0e157981 */ /* 0x000f28000c1e1100 */
[----:B------:R1:W-:Y:S04]  /*51a0*/  STL [R1+0x1f8], R23 ;  /* 0x0001f81701007387 */ /* 0x0003e80000100800 */
[----:B------:R-:W-:Y:S04]  /*51b0*/  STL [R1+0xd2c], R15 ;  /* 0x000d2c0f01007387 */ /* 0x000fe80000100800 */
[----:B------:R-:W-:Y:S01]  /*51c0*/  STL [R1+0xd54], R15 ;  /* 0x000d540f01007387 */ /* 0x000fe20000100800 */
[----:B------:R-:W-:-:S03]  /*51d0*/  IMAD R9, R9, 0x100, R7 ;  /* 0x0000010009097824 */ /* 0x000fc600078e0207 */
[----:B------:R-:W-:Y:S01]  /*51e0*/  STL [R1+0xd68], R15 ;  /* 0x000d680f01007387 */ /* 0x000fe20000100800 */
[----:B------:R-:W-:-:S03]  /*51f0*/  LEA.HI.X.SX32 R7, R12, R8, 0x1, P0 ;  /* 0x000000080c077211 */ /* 0x000fc600000f0eff */
[----:B------:R1:W-:Y:S04]  /*5200*/  STL [R1+0xc], R19 ;  /* 0x00000c1301007387 */ /* 0x0003e80000100800 */
[----:B------:R1:W-:Y:S04]  /*5210*/  STL [R1+0xd78], R15 ;  /* 0x000d780f01007387 */ /* 0x0003e80000100800 */
[----:B0-----:R0:W5:Y:S04]  /*5220*/  LDG.E.U8 R24, desc[UR10][R10.64] ;  /* 0x0000000a0a187981 */ /* 0x001168000c1e1100 */
[----:B------:R-:W5:Y:S04]  /*5230*/  LDL.LU R28, [R1+0xa0] ;  /* 0x0000a000011c7983 */ /* 0x000f680000300800 */
[----:B------:R-:W5:Y:S01]  /*5240*/  LDL.LU R25, [R1+0x98] ;  /* 0x0000980001197983 */ /* 0x000f620000300800 */
[----:B0-----:R-:W-:-:S03]  /*5250*/  IADD3 R10, P1, PT, R13, R16, RZ ;  /* 0x000000100d0a7210 */ /* 0x001fc60007f3e0ff */
[----:B-1----:R-:W5:Y:S01]  /*5260*/  LDL.LU R23, [R1+0x9c] ;  /* 0x00009c0001177983 */ /* 0x002f620000300800 */
[----:B------:R-:W-:-:S03]  /*5270*/  F2FP.F16.E4M3.UNPACK_B R18, R9 ;  /* 0x00000009ff12723e */ /* 0x000fc600020006ff */
[----:B------:R-:W5:Y:S01]  /*5280*/  LDL.LU R19, [R1+0x84] ;  /* 0x0000840001137983 */ /* 0x000f620000300800 */
[----:B------:R-:W-:-:S03]  /*5290*/  LEA.HI.X.SX32 R11, R13, R8, 0x1, P1 ;  /* 0x000000080d0b7211 */ /* 0x000fc600008f0eff */
[----:B------:R-:W-:Y:S04]  /*52a0*/  STL [R1+0xd10], R12 ;  /* 0x000d100c01007387 */ /* 0x000fe80000100800 */
[----:B------:R-:W-:Y:S04]  /*52b0*/  STL [R1+0xd6c], R12 ;  /* 0x000d6c0c01007387 */ /* 0x000fe80000100800 */
[----:B------:R-:W-:Y:S04]  /*52c0*/  STL [R1+0xd80], R12 ;  /* 0x000d800c01007387 */ /* 0x000fe80000100800 */
[----:B------:R-:W5:Y:S01]  /*52d0*/  LDG.E.U8 R16, desc[UR10][R6.64] ;  /* 0x0000000a06107981 */ /* 0x000f62000c1e1100 */
[----:B------:R-:W-:-:S03]  /*52e0*/  PRMT R15, R18, 0x7610, R15 ;  /* 0x00007610120f7816 */ /* 0x000fc6000000000f */
[----:B--2---:R-:W-:Y:S04]  /*52f0*/  STL [R1+0x1ec], R26 ;  /* 0x0001ec1a01007387 */ /* 0x004fe80000100800 */
[----:B------:R-:W-:Y:S04]  /*5300*/  STL [R1+0xd84], R8 ;  /* 0x000d840801007387 */ /* 0x000fe80000100800 */
[----:B---3--:R-:W-:Y:S04]  /*5310*/  STL [R1+0x1e0], R20 ;  /* 0x0001e01401007387 */ /* 0x008fe80000100800 */
[----:B------:R0:W-:Y:S01]  /*5320*/  STL [R1+0x90], R18 ;  /* 0x0000901201007387 */ /* 0x0001e20000100800 */
[----:B------:R-:W1:Y:S01]  /*5330*/  S2UR UR8, SR_CgaCtaId ;  /* 0x00000000000879c3 */ /* 0x000e620000008800 */
[----:B------:R-:W-:-:S02]  /*5340*/  IMAD R2, R3, 0x100, R2 ;  /* 0x0000010003027824 */ /* 0x000fc400078e0202 */
[----:B0-----:R0:W2:Y:S01]  /*5350*/  LDG.E.U8 R18, desc[UR10][R10.64] ;  /* 0x0000000a0a127981 */ /* 0x0010a2000c1e1100 */
[----:B------:R-:W-:Y:S02]  /*5360*/  LEA R4, R5, R4, 0x8 ;  /* 0x0000000405047211 */ /* 0x000fe400078e40ff */
[----:B------:R-:W-:Y:S01]  /*5370*/  F2FP.F16.E4M3.UNPACK_B R14, R2 ;  /* 0x00000002ff0e723e */ /* 0x000fe200020006ff */
[----:B------:R-:W3:Y:S01]  /*5380*/  LDL.LU R20, [R1+0x80] ;  /* 0x0000800001147983 */ /* 0x000ee20000300800 */
[----:B------:R-:W-:Y:S01]  /*5390*/  UMOV UR4, 0x400 ;  /* 0x0000040000047882 */ /* 0x000fe20000000000 */
[----:B------:R-:W-:Y:S02]  /*53a0*/  PRMT R3, R15, 0x7610, R3 ;  /* 0x000076100f037816 */ /* 0x000fe40000000003 */
[----:B------:R-:W-:Y:S02]  /*53b0*/  PRMT R2, R14, 0x7610, R2 ;  /* 0x000076100e027816 */ /* 0x000fe40000000002 */
[----:B0-----:R-:W-:Y:S01]  /*53c0*/  F2FP.F16.E4M3.UNPACK_B R11, R4 ;  /* 0x00000004ff0b723e */ /* 0x001fe200020006ff */
[----:B-1----:R-:W-:Y:S01]  /*53d0*/  ULEA UR8, UR8, UR4, 0x18 ;  /* 0x0000000408087291 */ /* 0x002fe2000f8ec0ff */
[----:B----4-:R0:W-:Y:S01]  /*53e0*/  STL [R1+0x94], R21 ;  /* 0x0000941501007387 */ /* 0x0101e20000100800 */
[----:B------:R-:W-:Y:S01]  /*53f0*/  PRMT R4, R2, 0x7610, R4 ;  /* 0x0000761002047816 */ /* 0x000fe20000000004 */
[----:B-----5:R-:W-:-:S02]  /*5400*/  IMAD R0, R0, 0x100, R22 ;  /* 0x0000010000007824 */ /* 0x020fc400078e0216 */
[----:B0-----:R-:W4:Y:S04]  /*5410*/  LDL.LU R21, [R1+0x3c0] ;  /* 0x0003c00001157983 */ /* 0x001f280000300800 */
[----:B------:R-:W4:Y:S04]  /*5420*/  LDL.LU R27, [R1+0x3bc] ;  /* 0x0003bc00011b7983 */ /* 0x000f280000300800 */
[----:B------:R-:W5:Y:S04]  /*5430*/  LDL.LU R15, [R1+0x3b8] ;  /* 0x0003b800010f7983 */ /* 0x000f680000300800 */
[----:B------:R-:W3:Y:S01]  /*5440*/  LDL.LU R26, [R1+0x114] ;  /* 0x00011400011a7983 */ /* 0x000ee20000300800 */
[----:B------:R-:W-:-:S03]  /*5450*/  PRMT R17, R11, 0x7610, R17 ;  /* 0x000076100b117816 */ /* 0x000fc60000000011 */
[----:B------:R0:W-:Y:S04]  /*5460*/  STL [R1+0x38], R24 ;  /* 0x0000381801007387 */ /* 0x0001e80000100800 */
[----:B0-----:R-:W3:Y:S01]  /*5470*/  LDL.LU R24, [R1+0x78] ;  /* 0x0000780001187983 */ /* 0x001ee20000300800 */
[----:B------:R-:W-:-:S03]  /*5480*/  IMAD R2, R25, 0x100, R28 ;  /* 0x0000010019027824 */ /* 0x000fc600078e021c */
[----:B------:R0:W-:Y:S04]  /*5490*/  STL [R1+0x8c], R14 ;  /* 0x00008c0e01007387 */ /* 0x0001e80000100800 */
[----:B------:R1:W-:Y:S04]  /*54a0*/  STL [R1+0x88], R11 ;  /* 0x0000880b01007387 */ /* 0x0003e80000100800 */
[----:B------:R1:W-:Y:S04]  /*54b0*/  STS.U16 [R29+UR8], R3 ;  /* 0x000000031d007988 */ /* 0x0003e80008000408 */
[----:B0-----:R-:W3:Y:S04]  /*54c0*/  LDL.LU R14, [R1+0x3b0] ;  /* 0x0003b000010e7983 */ /* 0x001ee80000300800 */
[----:B------:R-:W3:Y:S04]  /*54d0*/  LDL.LU R22, [R1+0x3ac] ;  /* 0x0003ac0001167983 */ /* 0x000ee80000300800 */
[----:B-1----:R-:W3:Y:S01]  /*54e0*/  LDL.LU R11, [R1+0x170] ;  /* 0x00017000010b7983 */ /* 0x002ee20000300800 */
[----:B------:R-:W-:-:S03]  /*54f0*/  PRMT R3, R17, 0x7610, R3 ;  /* 0x0000761011037816 */ /* 0x000fc60000000003 */
[----:B------:R0:W-:Y:S01]  /*5500*/  STL [R1+0x1c8], R16 ;  /* 0x0001c81001007387 */ /* 0x0001e20000100800 */
[----:B------:R-:W-:-:S03]  /*5510*/  F2FP.F16.E4M3.UNPACK_B R0, R0 ;  /* 0x00000000ff00723e */ /* 0x000fc600020006ff */
[----:B0-----:R-:W3:Y:S04]  /*5520*/  LDL.LU R16, [R1+0x11c] ;  /* 0x00011c0001107983 */ /* 0x001ee80000300800 */
[----:B------:R0:W-:Y:S04]  /*5530*/  STL [R1+0x98], R2 ;  /* 0x0000980201007387 */ /* 0x0001e80000100800 */
[----:B------:R-:W3:Y:S01]  /*5540*/  LDL.LU R17, [R1+0x110] ;  /* 0x0001100001117983 */ /* 0x000ee20000300800 */
[----:B0-----:R-:W-:-:S03]  /*5550*/  IMAD R2, R19, 0x100, R23 ;  /* 0x0000010013027824 */ /* 0x001fc600078e0217 */
[----:B------:R-:W3:Y:S01]  /*5560*/  LDL.LU R19, [R1+0x74] ;  /* 0x0000740001137983 */ /* 0x000ee20000300800 */
[----:B------:R-:W-:-:S03]  /*5570*/  PRMT R12, R0, 0x7610, R12 ;  /* 0x00007610000c7816 */ /* 0x000fc6000000000c */
[----:B--2---:R0:W-:Y:S04]  /*5580*/  STL [R1+0x1c0], R18 ;  /* 0x0001c01201007387 */ /* 0x0041e80000100800 */
[----:B0-----:R-:W2:Y:S04]  /*5590*/  LDL.LU R18, [R1+0x3a8] ;  /* 0x0003a80001127983 */ /* 0x001ea80000300800 */
[----:B------:R-:W2:Y:S04]  /*55a0*/  LDL.LU R28, [R1+0x3a4] ;  /* 0x0003a400011c7983 */ /* 0x000ea80000300800 */
[----:B------:R-:W2:Y:S04]  /*55b0*/  LDL.LU R25, [R1+0x70] ;  /* 0x0000700001197983 */ /* 0x000ea80000300800 */
[----:B------:R-:W2:Y:S04]  /*55c0*/  LDL.LU R23, [R1+0x6c] ;  /* 0x00006c0001177983 */ /* 0x000ea80000300800 */
[----:B------:R0:W-:Y:S04]  /*55d0*/  STL [R1+0x84], R0 ;  /* 0x0000840001007387 */ /* 0x0001e80000100800 */
[----:B0-----:R-:W3:Y:S01]  /*55e0*/  LDL.LU R0, [R1+0x7c] ;  /* 0x00007c0001007983 */ /* 0x001ee20000300800 */
[----:B------:R-:W-:Y:S01]  /*55f0*/  F2FP.F16.E4M3.UNPACK_B R8, R2 ;  /* 0x00000002ff08723e */ /* 0x000fe200020006ff */
[----:B---3--:R-:W-:-:S02]  /*5600*/  IMAD R0, R0, 0x100, R20 ;  /* 0x0000010000007824 */ /* 0x008fc400078e0214 */
[----:B------:R-:W3:Y:S01]  /*5610*/  LDL.LU R20, [R1+0xd88] ;  /* 0x000d880001147983 */ /* 0x000ee20000300800 */
[----:B------:R-:W-:-:S03]  /*5620*/  PRMT R2, R12, 0x7610, R2 ;  /* 0x000076100c027816 */ /* 0x000fc60000000002 */
[----:B------:R0:W-:Y:S01]  /*5630*/  STL [R1+0x80], R8 ;  /* 0x0000800801007387 */ /* 0x0001e20000100800 */
[----:B----4-:R-:W-:Y:S02]  /*5640*/  LEA R27, R27, R21, 0x8 ;  /* 0x000000151b1b7211 */ /* 0x010fe400078e40ff */
[----:B---3--:R-:W-:Y:S02]  /*5650*/  PRMT R20, R8, 0x7610, R20 ;  /* 0x0000761008147816 */ /* 0x008fe40000000014 */
[----:B0-----:R-:W3:Y:S04]  /*5660*/  LDL.LU R8, [R1+0xd84] ;  /* 0x000d840001087983 */ /* 0x001ee80000300800 */
[----:B------:R0:W4:Y:S04]  /*5670*/  LDL.LU R12, [R1+0xd80] ;  /* 0x000d8000010c7983 */ /* 0x0001280000300800 */
[----:B------:R-:W2:Y:S01]  /*5680*/  LDL.LU R21, [R1+0xd7c] ;  /* 0x000d7c0001157983 */ /* 0x000ea20000300800 */
[----:B------:R-:W-:-:S03]  /*5690*/  F2FP.F16.E4M3.UNPACK_B R0, R0 ;  /* 0x00000000ff00723e */ /* 0x000fc600020006ff */
[----:B------:R1:W-:Y:S02]  /*56a0*/  STS.U16 [R29+UR8+0x2000], R3 ;  /* 0x002000031d007988 */ /* 0x0003e40008000408 */
[----:B-1----:R-:W-:Y:S02]  /*56b0*/  PRMT R3, R20, 0x7610, R3 ;  /* 0x0000761014037816 */ /* 0x002fe40000000003 */
[----:B------:R-:W3:Y:S04]  /*56c0*/  LDL.LU R20, [R1+0x3a0] ;  /* 0x0003a00001147983 */ /* 0x000ee80000300800 */
[----:B------:R1:W-:Y:S04]  /*56d0*/  STL [R1+0x9c], R27 ;  /* 0x00009c1b01007387 */ /* 0x0003e80000100800 */
[----:B-1----:R-:W3:Y:S04]  /*56e0*/  LDL.LU R27, [R1+0x39c] ;  /* 0x00039c00011b7983 */ /* 0x002ee80000300800 */
[----:B------:R1:W-:Y:S01]  /*56f0*/  STL [R1+0x7c], R0 ;  /* 0x00007c0001007387 */ /* 0x0003e20000100800 */
[----:B--2---:R-:W-:-:S03]  /*5700*/  PRMT R21, R0, 0x7610, R21 ;  /* 0x0000761000157816 */ /* 0x004fc60000000015 */
[----:B-1----:R-:W5:Y:S01]  /*5710*/  LDL.LU R0, [R1+0x3b4] ;  /* 0x0003b40001007983 */ /* 0x002f620000300800 */
[----:B------:R-:W-:-:S03]  /*5720*/  IMAD R22, R22, 0x100, R14 ;  /* 0x0000010016167824 */ /* 0x000fc600078e020e */
[----:B------:R1:W-:Y:S02]  /*5730*/  STS.U16 [R29+UR8+0x3000], R2 ;  /* 0x003000021d007988 */ /* 0x0003e40008000408 */
[----:B-1----:R-:W-:Y:S01]  /*5740*/  PRMT R2, R21, 0x7610, R2 ;  /* 0x0000761015027816 */ /* 0x002fe20000000002 */
[----:B-----5:R-:W-:Y:S02]  /*5750*/  IMAD R0, R0, 0x100, R15 ;  /* 0x0000010000007824 */ /* 0x020fe400078e020f */
[----:B------:R-:W2:Y:S04]  /*5760*/  LDL.LU R15, [R1+0xd78] ;  /* 0x000d7800010f7983 */ /* 0x000ea80000300800 */
[----:B------:R1:W-:Y:S02]  /*5770*/  STL [R1+0xa0], R0 ;  /* 0x0000a00001007387 */ /* 0x0003e40000100800 */
[----:B-1----:R-:W-:-:S02]  /*5780*/  IMAD R0, R24, 0x100, R26 ;  /* 0x0000010018007824 */ /* 0x002fc400078e021a */
[----:B------:R-:W5:Y:S04]  /*5790*/  LDL.LU R26, [R1+0x394] ;  /* 0x00039400011a7983 */ /* 0x000f680000300800 */
[----:B------:R-:W2:Y:S04]  /*57a0*/  LDL.LU R24, [R1+0x16c] ;  /* 0x00016c0001187983 */ /* 0x000ea80000300800 */
[----:B------:R-:W2:Y:S04]  /*57b0*/  LDL.LU R21, [R1+0x68] ;  /* 0x0000680001157983 */ /* 0x000ea80000300800 */
[----:B------:R-:W2:Y:S04]  /*57c0*/  LDL.LU R14, [R1+0xd74] ;  /* 0x000d7400010e7983 */ /* 0x000ea80000300800 */
[----:B------:R1:W-:Y:S04]  /*57d0*/  STL [R1+0x114], R22 ;  /* 0x0001141601007387 */ /* 0x0003e80000100800 */
[----:B-1----:R-:W5:Y:S01]  /*57e0*/  LDL.LU R22, [R1+0xd70] ;  /* 0x000d700001167983 */ /* 0x002f620000300800 */
[----:B------:R-:W-:-:S05]  /*57f0*/  F2FP.F16.E4M3.UNPACK_B R0, R0 ;  /* 0x00000000ff00723e */ /* 0x000fca00020006ff */
[----:B------:R-:W-:Y:S01]  /*5800*/  STL [R1+0x78], R0 ;  /* 0x0000780001007387 */ /* 0x000fe20000100800 */
[----:B------:R-:W-:-:S03]  /*5810*/  IMAD R18, R28, 0x100, R18 ;  /* 0x000001001c127824 */ /* 0x000fc600078e0212 */
[----:B------:R1:W-:Y:S04]  /*5820*/  STS.U16 [R29+UR8+0x5000], R2 ;  /* 0x005000021d007988 */ /* 0x0003e80008000408 */
[----:B------:R0:W-:Y:S01]  /*5830*/  STS.U16 [R29+UR8+0x4000], R3 ;  /* 0x004000031d007988 */ /* 0x0001e20008000408 */
[----:B-1----:R-:W-:-:S04]  /*5840*/  LEA R2, R19, R17, 0x8 ;  /* 0x0000001113027211 */ /* 0x002fc800078e40ff */
[----:B----4-:R-:W-:Y:S01]  /*5850*/  F2FP.F16.E4M3.UNPACK_B R12, R2 ;  /* 0x00000002ff0c723e */ /* 0x010fe200020006ff */
[----:B------:R-:W-:Y:S01]  /*5860*/  STS.U16 [R29+UR8+0x1000], R4 ;  /* 0x001000041d007988 */ /* 0x000fe20008000408 */
[----:B---3--:R-:W-:Y:S01]  /*5870*/  IMAD R27, R27, 0x100, R20 ;  /* 0x000001001b1b7824 */ /* 0x008fe200078e0214 */
[----:B--2---:R-:W-:Y:S01]  /*5880*/  PRMT R14, R0, 0x7610, R14 ;  /* 0x00007610000e7816 */ /* 0x004fe2000000000e */
[----:B------:R-:W-:Y:S02]  /*5890*/  IMAD R0, R16, 0x100, R11 ;  /* 0x0000010010007824 */ /* 0x000fe400078e020b */
[----:B------:R-:W2:Y:S03]  /*58a0*/  LDL.LU R11, [R1+0x390] ;  /* 0x00039000010b7983 */ /* 0x000ea60000300800 */
[----:B------:R-:W-:Y:S01]  /*58b0*/  F2FP.F16.E4M3.UNPACK_B R0, R0 ;  /* 0x00000000ff00723e */ /* 0x000fe200020006ff */
[----:B------:R-:W2:Y:S01]  /*58c0*/  LDL.LU R16, [R1+0x38c] ;  /* 0x00038c0001107983 */ /* 0x000ea20000300800 */
[----:B0-----:R-:W-:-:S03]  /*58d0*/  PRMT R3, R14, 0x7610, R3 ;  /* 0x000076100e037816 */ /* 0x001fc60000000003 */
[----:B------:R-:W3:Y:S04]  /*58e0*/  LDL.LU R17, [R1+0x168] ;  /* 0x0001680001117983 */ /* 0x000ee80000300800 */
[----:B------:R-:W3:Y:S01]  /*58f0*/  LDL.LU R19, [R1+0x14c] ;  /* 0x00014c0001137983 */ /* 0x000ee20000300800 */
[----:B------:R-:W-:-:S03]  /*5900*/  PRMT R15, R0, 0x7610, R15 ;  /* 0x00007610000f7816 */ /* 0x000fc6000000000f */
[----:B------:R0:W-:Y:S04]  /*5910*/  STL [R1+0x74], R0 ;  /* 0x0000740001007387 */ /* 0x0001e80000100800 */
[----:B------:R-:W4:Y:S04]  /*5920*/  LDL.LU R14, [R1+0x134] ;  /* 0x00013400010e7983 */ /* 0x000f280000300800 */
[----:B------:R1:W-:Y:S01]  /*5930*/  STL [R1+0x170], R18 ;  /* 0x0001701201007387 */ /* 0x0003e20000100800 */
[----:B-----5:R-:W-:Y:S01]  /*5940*/  PRMT R22, R12, 0x7610, R22 ;  /* 0x000076100c167816 */ /* 0x020fe20000000016 */
[----:B0-----:R-:W-:Y:S01]  /*5950*/  IMAD R0, R23, 0x100, R25 ;  /* 0x0000010017007824 */ /* 0x001fe200078e0219 */
[----:B------:R-:W-:Y:S01]  /*5960*/  PRMT R4, R15, 0x7610, R4 ;  /* 0x000076100f047816 */ /* 0x000fe20000000004 */
[----:B-1----:R-:W5:Y:S04]  /*5970*/  LDL.LU R18, [R1+0x388] ;  /* 0x0003880001127983 */ /* 0x002f680000300800 */
[----:B------:R-:W5:Y:S04]  /*5980*/  LDL.LU R28, [R1+0x384] ;  /* 0x00038400011c7983 */ /* 0x000f680000300800 */
[----:B------:R-:W2:Y:S04]  /*5990*/  LDL.LU R25, [R1+0x60] ;  /* 0x0000600001197983 */ /* 0x000ea80000300800 */
[----:B------:R-:W2:Y:S04]  /*59a0*/  LDL.LU R23, [R1+0x5c] ;  /* 0x00005c0001177983 */ /* 0x000ea80000300800 */
[----:B------:R0:W-:Y:S04]  /*59b0*/  STL [R1+0x70], R12 ;  /* 0x0000700c01007387 */ /* 0x0001e80000100800 */
[----:B0-----:R0:W2:Y:S04]  /*59c0*/  LDL.LU R12, [R1+0xd6c] ;  /* 0x000d6c00010c7983 */ /* 0x0010a80000300800 */
[----:B------:R0:W2:Y:S04]  /*59d0*/  LDL.LU R15, [R1+0xd68] ;  /* 0x000d6800010f7983 */ /* 0x0000a80000300800 */
[----:B------:R-:W2:Y:S01]  /*59e0*/  LDL.LU R20, [R1+0xd64] ;  /* 0x000d640001147983 */ /* 0x000ea20000300800 */
[----:B------:R-:W-:-:S02]  /*59f0*/  F2FP.F16.E4M3.UNPACK_B R0, R0 ;  /* 0x00000000ff00723e */ /* 0x000fc400020006ff */
[----:B------:R-:W-:Y:S01]  /*5a00*/  PRMT R2, R22, 0x7610, R2 ;  /* 0x0000761016027816 */ /* 0x000fe20000000002 */
[----:B------:R1:W-:Y:S04]  /*5a10*/  STL [R1+0x110], R27 ;  /* 0x0001101b01007387 */ /* 0x0003e80000100800 */
[----:B-1----:R-:W3:Y:S04]  /*5a20*/  LDL.LU R27, [R1+0x380] ;  /* 0x00038000011b7983 */ /* 0x002ee80000300800 */
[----:B------:R-:W3:Y:S04]  /*5a30*/  LDL.LU R22, [R1+0x37c] ;  /* 0x00037c0001167983 */ /* 0x000ee80000300800 */
[----:B------:R1:W-:Y:S01]  /*5a40*/  STL [R1+0x6c], R0 ;  /* 0x00006c0001007387 */ /* 0x0003e20000100800 */
[----:B--2---:R-:W-:-:S03]  /*5a50*/  PRMT R20, R0, 0x7610, R20 ;  /* 0x0000761000147816 */ /* 0x004fc60000000014 */
[----:B-1----:R-:W2:Y:S04]  /*5a60*/  LDL.LU R0, [R1+0x398] ;  /* 0x0003980001007983 */ /* 0x002ea80000300800 */
[----:B------:R1:W-:Y:S04]  /*5a70*/  STS.U16 [R29+UR8+0x6000], R3 ;  /* 0x006000031d007988 */ /* 0x0003e80008000408 */
[----:B------:R-:W-:Y:S01]  /*5a80*/  STS.U16 [R29+UR8+0x8000], R2 ;  /* 0x008000021d007988 */ /* 0x000fe20008000408 */
[----:B-1----:R-:W-:Y:S01]  /*5a90*/  PRMT R3, R20, 0x7610, R3 ;  /* 0x0000761014037816 */ /* 0x002fe20000000003 */
[----:B--2---:R-:W-:Y:S01]  /*5aa0*/  IMAD R26, R26, 0x100, R0 ;  /* 0x000001001a1a7824 */ /* 0x004fe200078e0200 */
[----:B------:R-:W-:-:S04]  /*5ab0*/  LEA R0, R21, R24, 0x8 ;  /* 0x0000001815007211 */ /* 0x000fc800078e40ff */
[----:B------:R1:W-:Y:S04]  /*5ac0*/  STL [R1+0x11c], R26 ;  /* 0x00011c1a01007387 */ /* 0x0003e80000100800 */
[----:B-1----:R-:W2:Y:S04]  /*5ad0*/  LDL.LU R26, [R1+0x374] ;  /* 0x00037400011a7983 */ /* 0x002ea80000300800 */
[----:B------:R-:W2:Y:S04]  /*5ae0*/  LDL.LU R24, [R1+0x164] ;  /* 0x0001640001187983 */ /* 0x000ea80000300800 */
[----:B------:R-:W2:Y:S04]  /*5af0*/  LDL.LU R21, [R1+0x58] ;  /* 0x0000580001157983 */ /* 0x000ea80000300800 */
[----:B------:R-:W2:Y:S04]  /*5b00*/  LDL.LU R20, [R1+0xd60] ;  /* 0x000d600001147983 */ /* 0x000ea80000300800 */
[----:B------:R-:W4:Y:S01]  /*5b10*/  LDL.LU R2, [R1+0x64] ;  /* 0x0000640001027983 */ /* 0x000f220000300800 */
[----:B------:R-:W-:Y:S01]  /*5b20*/  IMAD R16, R16, 0x100, R11 ;  /* 0x0000010010107824 */ /* 0x000fe200078e020b */
[----:B------:R-:W-:-:S02]  /*5b30*/  F2FP.F16.E4M3.UNPACK_B R0, R0 ;  /* 0x00000000ff00723e */ /* 0x000fc400020006ff */
[----:B------:R-:W5:Y:S04]  /*5b40*/  LDL.LU R11, [R1+0x370] ;  /* 0x00037000010b7983 */ /* 0x000f680000300800 */
[----:B------:R1:W-:Y:S04]  /*5b50*/  STL [R1+0x16c], R16 ;  /* 0x00016c1001007387 */ /* 0x0003e80000100800 */
[----:B-1----:R-:W5:Y:S04]  /*5b60*/  LDL.LU R16, [R1+0x36c] ;  /* 0x00036c0001107983 */ /* 0x002f680000300800 */
[----:B------:R3:W-:Y:S04]  /*5b70*/  STL [R1+0x68], R0 ;  /* 0x0000680001007387 */ /* 0x0007e80000100800 */
[----:B------:R1:W-:Y:S01]  /*5b80*/  STS.U16 [R29+UR8+0x9000], R3 ;  /* 0x009000031d007988 */ /* 0x0003e20008000408 */
[----:B--2---:R-:W-:Y:S01]  /*5b90*/  PRMT R20, R0, 0x7610, R20 ;  /* 0x0000761000147816 */ /* 0x004fe20000000014 */
[----:B---3--:R-:W-:-:S02]  /*5ba0*/  IMAD R0, R19, 0x100, R17 ;  /* 0x0000010013007824 */ /* 0x008fc400078e0211 */
[----:B------:R-:W2:Y:S01]  /*5bb0*/  LDL.LU R17, [R1+0x160] ;  /* 0x0001600001117983 */ /* 0x000ea20000300800 */
[----:B----4-:R-:W-:-:S03]  /*5bc0*/  IMAD R2, R2, 0x100, R14 ;  /* 0x0000010002027824 */ /* 0x010fc600078e020e */
[----:B------:R-:W2:Y:S04]  /*5bd0*/  LDL.LU R19, [R1+0x130] ;  /* 0x0001300001137983 */ /* 0x000ea80000300800 */
[----:B------:R-:W3:Y:S01]  /*5be0*/  LDL.LU R14, [R1+0xd5c] ;  /* 0x000d5c00010e7983 */ /* 0x000ee20000300800 */
[----:B-1----:R-:W-:-:S03]  /*5bf0*/  PRMT R3, R20, 0x7610, R3 ;  /* 0x0000761014037816 */ /* 0x002fc60000000003 */
[----:B------:R-:W4:Y:S01]  /*5c00*/  LDL.LU R20, [R1+0xd58] ;  /* 0x000d580001147983 */ /* 0x000f220000300800 */
[----:B------:R-:W-:Y:S01]  /*5c10*/  F2FP.F16.E4M3.UNPACK_B R0, R0 ;  /* 0x00000000ff00723e */ /* 0x000fe200020006ff */
[----:B-----5:R-:W-:Y:S01]  /*5c20*/  IMAD R28, R28, 0x100, R18 ;  /* 0x000001001c1c7824 */ /* 0x020fe200078e0212 */
[----:B------:R-:W-:-:S03]  /*5c30*/  F2FP.F16.E4M3.UNPACK_B R15, R2 ;  /* 0x00000002ff0f723e */ /* 0x000fc600020006ff */
[----:B------:R1:W-:Y:S04]  /*5c40*/  STL [R1+0x64], R0 ;  /* 0x0000640001007387 */ /* 0x0003e80000100800 */
[----:B------:R-:W5:Y:S04]  /*5c50*/  LDL.LU R18, [R1+0x12c] ;  /* 0x00012c0001127983 */ /* 0x000f680000300800 */
[----:B------:R0:W-:Y:S01]  /*5c60*/  STL [R1+0x134], R28 ;  /* 0x0001341c01007387 */ /* 0x0001e20000100800 */
[----:B------:R-:W-:Y:S01]  /*5c70*/  IMAD R22, R22, 0x100, R27 ;  /* 0x0000010016167824 */ /* 0x000fe200078e021b */
[----:B---3--:R-:W-:-:S02]  /*5c80*/  PRMT R14, R0, 0x7610, R14 ;  /* 0x00007610000e7816 */ /* 0x008fc4000000000e */
[----:B-1----:R-:W-:Y:S02]  /*5c90*/  LEA R0, R23, R25, 0x8 ;  /* 0x0000001917007211 */ /* 0x002fe400078e40ff */
[----:B------:R-:W3:Y:S01]  /*5ca0*/  LDL.LU R23, [R1+0x368] ;  /* 0x0003680001177983 */ /* 0x000ee20000300800 */
[----:B----4-:R-:W-:-:S03]  /*5cb0*/  PRMT R20, R15, 0x7610, R20 ;  /* 0x000076100f147816 */ /* 0x010fc60000000014 */
[----:B------:R-:W3:Y:S01]  /*5cc0*/  LDL.LU R25, [R1+0x364] ;  /* 0x0003640001197983 */ /* 0x000ee20000300800 */
[----:B------:R-:W-:-:S03]  /*5cd0*/  PRMT R2, R14, 0x7610, R2 ;  /* 0x000076100e027816 */ /* 0x000fc60000000002 */
[----:B0-----:R-:W4:Y:S04]  /*5ce0*/  LDL.LU R28, [R1+0x4c] ;  /* 0x00004c00011c7983 */ /* 0x001f280000300800 */
[----:B------:R0:W-:Y:S04]  /*5cf0*/  STL [R1+0x60], R15 ;  /* 0x0000600f01007387 */ /* 0x0001e80000100800 */
[----:B0-----:R-:W2:Y:S04]  /*5d00*/  LDL.LU R15, [R1+0xd54] ;  /* 0x000d5400010f7983 */ /* 0x001ea80000300800 */
[----:B------:R-:W2:Y:S04]  /*5d10*/  LDL.LU R14, [R1+0xd50] ;  /* 0x000d5000010e7983 */ /* 0x000ea80000300800 */
[----:B------:R-:W2:Y:S01]  /*5d20*/  LDL.LU R27, [R1+0xd4c] ;  /* 0x000d4c00011b7983 */ /* 0x000ea20000300800 */
[----:B------:R-:W-:-:S03]  /*5d30*/  F2FP.F16.E4M3.UNPACK_B R0, R0 ;  /* 0x00000000ff00723e */ /* 0x000fc600020006ff */
[----:B------:R0:W-:Y:S02]  /*5d40*/  STS.U16 [R29+UR8+0xa000], R3 ;  /* 0x00a000031d007988 */ /* 0x0001e40008000408 */
[----:B0-----:R-:W-:Y:S02]  /*5d50*/  PRMT R3, R20, 0x7610, R3 ;  /* 0x0000761014037816 */ /* 0x001fe40000000003 */
[----:B------:R-:W3:Y:S04]  /*5d60*/  LDL.LU R20, [R1+0x360] ;  /* 0x0003600001147983 */ /* 0x000ee80000300800 */
[----:B------:R0:W-:Y:S04]  /*5d70*/  STL [R1+0x168], R22 ;  /* 0x0001681601007387 */ /* 0x0001e80000100800 */
[----:B0-----:R-:W3:Y:S04]  /*5d80*/  LDL.LU R22, [R1+0x35c] ;  /* 0x00035c0001167983 */ /* 0x001ee80000300800 */
[----:B------:R0:W-:Y:S01]  /*5d90*/  STL [R1+0x5c], R0 ;  /* 0x00005c0001007387 */ /* 0x0001e20000100800 */
[----:B--2---:R-:W-:-:S03]  /*5da0*/  PRMT R27, R0, 0x7610, R27 ;  /* 0x00007610001b7816 */ /* 0x004fc6000000001b */
[----:B0-----:R-:W2:Y:S04]  /*5db0*/  LDL.LU R0, [R1+0x378] ;  /* 0x0003780001007983 */ /* 0x001ea80000300800 */
[----:B------:R0:W-:Y:S02]  /*5dc0*/  STS.U16 [R29+UR8+0xb000], R2 ;  /* 0x00b000021d007988 */ /* 0x0001e40008000408 */
[----:B0-----:R-:W-:Y:S01]  /*5dd0*/  PRMT R2, R27, 0x7610, R2 ;  /* 0x000076101b027816 */ /* 0x001fe20000000002 */
[----:B--2---:R-:W-:Y:S02]  /*5de0*/  IMAD R26, R26, 0x100, R0 ;  /* 0x000001001a1a7824 */ /* 0x004fe400078e0200 */
[----:B------:R-:W-:-:S03]  /*5df0*/  IMAD R0, R21, 0x100, R24 ;  /* 0x0000010015007824 */ /* 0x000fc600078e0218 */
[----:B------:R0:W-:Y:S04]  /*5e00*/  STL [R1+0x14c], R26 ;  /* 0x00014c1a01007387 */ /* 0x0001e80000100800 */
[----:B0-----:R-:W2:Y:S04]  /*5e10*/  LDL.LU R26, [R1+0x354] ;  /* 0x00035400011a7983 */ /* 0x001ea80000300800 */
[----:B------:R-:W2:Y:S04]  /*5e20*/  LDL.LU R24, [R1+0x15c] ;  /* 0x00015c0001187983 */ /* 0x000ea80000300800 */
[----:B------:R-:W2:Y:S04]  /*5e30*/  LDL.LU R21, [R1+0x48] ;  /* 0x0000480001157983 */ /* 0x000ea80000300800 */
[----:B------:R-:W2:Y:S01]  /*5e40*/  LDL.LU R27, [R1+0xd48] ;  /* 0x000d4800011b7983 */ /* 0x000ea20000300800 */
[----:B------:R-:W-:Y:S01]  /*5e50*/  IMAD R16, R16, 0x100, R11 ;  /* 0x0000010010107824 */ /* 0x000fe200078e020b */
[----:B------:R-:W-:-:S02]  /*5e60*/  F2FP.F16.E4M3.UNPACK_B R0, R0 ;  /* 0x00000000ff00723e */ /* 0x000fc400020006ff */
[----:B------:R-:W3:Y:S04]  /*5e70*/  LDL.LU R11, [R1+0x350] ;  /* 0x00035000010b7983 */ /* 0x000ee80000300800 */
[----:B------:R0:W-:Y:S04]  /*5e80*/  STL [R1+0x164], R16 ;  /* 0x0001641001007387 */ /* 0x0001e80000100800 */
[----:B------:R-:W-:Y:S04]  /*5e90*/  STS.U16 [R29+UR8+0xd000], R2 ;  /* 0x00d000021d007988 */ /* 0x000fe80008000408 */
[----:B0-----:R-:W3:Y:S04]  /*5ea0*/  LDL.LU R16, [R1+0x34c] ;  /* 0x00034c0001107983 */ /* 0x001ee80000300800 */
[----:B------:R0:W-:Y:S01]  /*5eb0*/  STL [R1+0x58], R0 ;  /* 0x0000580001007387 */ /* 0x0001e20000100800 */
[----:B--2---:R-:W-:-:S02]  /*5ec0*/  PRMT R27, R0, 0x7610, R27 ;  /* 0x00007610001b7816 */ /* 0x004fc4000000001b */
[----:B0-----:R-:W-:Y:S02]  /*5ed0*/  LEA R0, R19, R17, 0x8 ;  /* 0x0000001113007211 */ /* 0x001fe400078e40ff */
[----:B------:R-:W2:Y:S04]  /*5ee0*/  LDL.LU R17, [R1+0x148] ;  /* 0x0001480001117983 */ /* 0x000ea80000300800 */
[----:B------:R-:W2:Y:S04]  /*5ef0*/  LDL.LU R19, [R1+0x128] ;  /* 0x0001280001137983 */ /* 0x000ea80000300800 */
[----:B------:R-:W5:Y:S01]  /*5f00*/  LDL.LU R2, [R1+0x54] ;  /* 0x0000540001027983 */ /* 0x000f620000300800 */
[----:B------:R-:W-:Y:S01]  /*5f10*/  F2FP.F16.E4M3.UNPACK_B R0, R0 ;  /* 0x00000000ff00723e */ /* 0x000fe200020006ff */
[----:B-----5:R-:W-:-:S02]  /*5f20*/  IMAD R2, R2, 0x100, R18 ;  /* 0x0000010002027824 */ /* 0x020fc400078e0212 */
[----:B------:R-:W5:Y:S04]  /*5f30*/  LDL.LU R18, [R1+0xd44] ;  /* 0x000d440001127983 */ /* 0x000f680000300800 */
[----:B------:R0:W-:Y:S02]  /*5f40*/  STS.U16 [R29+UR8+0xc000], R3 ;  /* 0x00c000031d007988 */ /* 0x0001e40008000408 */
[----:B0-----:R-:W-:Y:S02]  /*5f50*/  PRMT R3, R27, 0x7610, R3 ;  /* 0x000076101b037816 */ /* 0x001fe40000000003 */
[----:B------:R0:W2:Y:S04]  /*5f60*/  LDL.LU R27, [R1+0xd40] ;  /* 0x000d4000011b7983 */ /* 0x0000a80000300800 */
[----:B------:R1:W-:Y:S01]  /*5f70*/  STL [R1+0x54], R0 ;  /* 0x0000540001007387 */ /* 0x0003e20000100800 */
[----:B---3--:R-:W-:Y:S01]  /*5f80*/  IMAD R25, R25, 0x100, R23 ;  /* 0x0000010019197824 */ /* 0x008fe200078e0217 */
[----:B-----5:R-:W-:-:S02]  /*5f90*/  PRMT R18, R0, 0x7610, R18 ;  /* 0x0000761000127816 */ /* 0x020fc40000000012 */
[----:B-1----:R-:W4:Y:S04]  /*5fa0*/  LDL.LU R0, [R1+0x50] ;  /* 0x0000500001007983 */ /* 0x002f280000300800 */
[----:B------:R-:W3:Y:S01]  /*5fb0*/  LDL.LU R23, [R1+0xd3c] ;  /* 0x000d3c0001177983 */ /* 0x000ee20000300800 */
[----:B------:R-:W-:-:S03]  /*5fc0*/  IMAD R22, R22, 0x100, R20 ;  /* 0x0000010016167824 */ /* 0x000fc600078e0214 */
[----:B------:R1:W-:Y:S01]  /*5fd0*/  STL [R1+0x130], R25 ;  /* 0x0001301901007387 */ /* 0x0003e20000100800 */
[----:B--2---:R-:W-:Y:S02]  /*5fe0*/  F2FP.F16.E4M3.UNPACK_B R27, R2 ;  /* 0x00000002ff1b723e */ /* 0x004fe400020006ff */
[----:B------:R-:W-:Y:S01]  /*5ff0*/  PRMT R2, R18, 0x7610, R2 ;  /* 0x0000761012027816 */ /* 0x000fe20000000002 */
[----:B-1----:R-:W2:Y:S01]  /*6000*/  LDL.LU R25, [R1+0x44] ;  /* 0x0000440001197983 */ /* 0x002ea20000300800 */
[----:B------:R-:W-:-:S03]  /*6010*/  PRMT R15, R27, 0x7610, R15 ;  /* 0x000076101b0f7816 */ /* 0x000fc6000000000f */
[----:B------:R-:W-:Y:S04]  /*6020*/  STL [R1+0x50], R27 ;  /* 0x0000501b01007387 */ /* 0x000fe80000100800 */
[----:B------:R-:W5:Y:S04]  /*6030*/  LDL.LU R18, [R1+0x348] ;  /* 0x0003480001127983 */ /* 0x000f680000300800 */
[----:B------:R1:W-:Y:S02]  /*6040*/  STS.U16 [R29+UR8+0xe000], R3 ;  /* 0x00e000031d007988 */ /* 0x0003e40008000408 */
[----:B-1----:R-:W-:Y:S01]  /*6050*/  PRMT R3, R15, 0x7610, R3 ;  /* 0x000076100f037816 */ /* 0x002fe20000000003 */
[----:B----4-:R-:W-:-:S02]  /*6060*/  IMAD R0, R28, 0x100, R0 ;  /* 0x000001001c007824 */ /* 0x010fc400078e0200 */
[----:B------:R-:W5:Y:S03]  /*6070*/  LDL.LU R28, [R1+0x344] ;  /* 0x00034400011c7983 */ /* 0x000f660000300800 */
[----:B------:R-:W-:Y:S01]  /*6080*/  F2FP.F16.E4M3.UNPACK_B R0, R0 ;  /* 0x00000000ff00723e */ /* 0x000fe200020006ff */
[----:B------:R-:W4:Y:S04]  /*6090*/  LDL.LU R27, [R1+0x3c] ;  /* 0x00003c00011b7983 */ /* 0x000f280000300800 */
[----:B------:R-:W2:Y:S01]  /*60a0*/  LDL.LU R20, [R1+0xd38] ;  /* 0x000d380001147983 */ /* 0x000ea20000300800 */
[----:B---3--:R-:W-:-:S03]  /*60b0*/  PRMT R23, R0, 0x7610, R23 ;  /* 0x0000761000177816 */ /* 0x008fc60000000017 */
[----:B------:R-:W3:Y:S04]  /*60c0*/  LDL.LU R15, [R1+0x340] ;  /* 0x00034000010f7983 */ /* 0x000ee80000300800 */
[----:B------:R1:W-:Y:S04]  /*60d0*/  STL [R1+0x12c], R22 ;  /* 0x00012c1601007387 */ /* 0x0003e80000100800 */
[----:B-1----:R-:W3:Y:S04]  /*60e0*/  LDL.LU R22, [R1+0x33c] ;  /* 0x00033c0001167983 */ /* 0x002ee80000300800 */
[----:B------:R1:W-:Y:S04]  /*60f0*/  STL [R1+0x4c], R0 ;  /* 0x00004c0001007387 */ /* 0x0003e80000100800 */
[----:B-1----:R-:W2:Y:S01]  /*6100*/  LDL.LU R0, [R1+0x358] ;  /* 0x0003580001007983 */ /* 0x002ea20000300800 */
[----:B------:R-:W-:-:S03]  /*6110*/  IMAD R11, R16, 0x100, R11 ;  /* 0x00000100100b7824 */ /* 0x000fc600078e020b */
[----:B------:R1:W-:Y:S02]  /*6120*/  STS.U16 [R29+UR8+0xf000], R2 ;  /* 0x00f000021d007988 */ /* 0x0003e40008000408 */
[----:B-1----:R-:W-:-:S05]  /*6130*/  PRMT R2, R23, 0x7610, R2 ;  /* 0x0000761017027816 */ /* 0x002fca0000000002 */
[----:B------:R-:W-:Y:S01]  /*6140*/  STS.U16 [R29+UR8+0x11000], R2 ;  /* 0x011000021d007988 */ /* 0x000fe20008000408 */
[----:B--2---:R-:W-:Y:S01]  /*6150*/  LEA R26, R26, R0, 0x8 ;  /* 0x000000001a1a7211 */ /* 0x004fe200078e40ff */
[----:B------:R-:W-:-:S04]  /*6160*/  IMAD R0, R21, 0x100, R24 ;  /* 0x0000010015007824 */ /* 0x000fc800078e0218 */
[----:B------:R1:W-:Y:S01]  /*6170*/  STL [R1+0x160], R26 ;  /* 0x0001601a01007387 */ /* 0x0003e20000100800 */
[----:B------:R-:W-:-:S04]  /*6180*/  F2FP.F16.E4M3.UNPACK_B R0, R0 ;  /* 0x00000000ff00723e */ /* 0x000fc800020006ff */
[----:B------:R-:W-:Y:S01]  /*6190*/  PRMT R20, R0, 0x7610, R20 ;  /* 0x0000761000147816 */ /* 0x000fe20000000014 */
[----:B-1----:R-:W2:Y:S04]  /*61a0*/  LDL.LU R26, [R1+0x338] ;  /* 0x00033800011a7983 */ /* 0x002ea80000300800 */
[----:B------:R-:W2:Y:S04]  /*61b0*/  LDL.LU R21, [R1+0x334] ;  /* 0x0003340001157983 */ /* 0x000ea80000300800 */
[----:B------:R-:W2:Y:S04]  /*61c0*/  LDL.LU R24, [R1+0x174] ;  /* 0x0001740001187983 */ /* 0x000ea80000300800 */
[----:B------:R-:W2:Y:S04]  /*61d0*/  LDL.LU R23, [R1+0x34] ;  /* 0x0000340001177983 */ /* 0x000ea80000300800 */
[----:B------:R1:W-:Y:S04]  /*61e0*/  STL [R1+0x48], R0 ;  /* 0x0000480001007387 */ /* 0x0003e80000100800 */
[----:B------:R0:W-:Y:S01]  /*61f0*/  STL [R1+0x15c], R11 ;  /* 0x00015c0b01007387 */ /* 0x0001e20000100800 */
[----:B-1----:R-:W-:-:S03]  /*6200*/  IMAD R0, R19, 0x100, R17 ;  /* 0x0000010013007824 */ /* 0x002fc600078e0211 */
[----:B------:R-:W2:Y:S04]  /*6210*/  LDL.LU R17, [R1+0x330] ;  /* 0x0003300001117983 */ /* 0x000ea80000300800 */
[----:B0-----:R-:W2:Y:S04]  /*6220*/  LDL.LU R11, [R1+0x32c] ;  /* 0x00032c00010b7983 */ /* 0x001ea80000300800 */
[----:B------:R-:W2:Y:S04]  /*6230*/  LDL.LU R16, [R1+0x144] ;  /* 0x0001440001107983 */ /* 0x000ea80000300800 */
[----:B------:R-:W2:Y:S04]  /*6240*/  LDL.LU R19, [R1+0x140] ;  /* 0x0001400001137983 */ /* 0x000ea80000300800 */
[----:B------:R-:W2:Y:S01]  /*6250*/  LDL.LU R2, [R1+0x124] ;  /* 0x0001240001027983 */ /* 0x000ea20000300800 */
[----:B------:R-:W-:-:S03]  /*6260*/  F2FP.F16.E4M3.UNPACK_B R0, R0 ;  /* 0x00000000ff00723e */ /* 0x000fc600020006ff */
[----:B------:R0:W-:Y:S01]  /*6270*/  STS.U16 [R29+UR8+0x10000], R3 ;  /* 0x010000031d007988 */ /* 0x0001e20008000408 */
[----:B------:R-:W-:Y:S02]  /*6280*/  PRMT R14, R0, 0x7610, R14 ;  /* 0x00007610000e7816 */ /* 0x000fe4000000000e */
[----:B-----5:R-:W-:Y:S02]  /*6290*/  LEA R28, R28, R18, 0x8 ;  /* 0x000000121c1c7211 */ /* 0x020fe400078e40ff */
[----:B0-----:R-:W-:Y:S01]  /*62a0*/  PRMT R3, R20, 0x7610, R3 ;  /* 0x0000761014037816 */ /* 0x001fe20000000003 */
[----:B--2---:R-:W-:Y:S02]  /*62b0*/  IMAD R2, R25, 0x100, R2 ;  /* 0x0000010019027824 */ /* 0x004fe400078e0202 */
[----:B------:R-:W2:Y:S04]  /*62c0*/  LDL.LU R25, [R1+0x120] ;  /* 0x0001200001197983 */ /* 0x000ea80000300800 */
[----:B------:R-:W2:Y:S04]  /*62d0*/  LDL.LU R20, [R1+0x30] ;  /* 0x0000300001147983 */ /* 0x000ea80000300800 */
[----:B------:R0:W-:Y:S04]  /*62e0*/  STL [R1+0x44], R0 ;  /* 0x0000440001007387 */ /* 0x0001e80000100800 */
[----:B0-----:R-:W4:Y:S04]  /*62f0*/  LDL.LU R0, [R1+0x40] ;  /* 0x0000400001007983 */ /* 0x001f280000300800 */
[----:B------:R0:W5:Y:S04]  /*6300*/  LDL.LU R18, [R1+0xd34] ;  /* 0x000d340001127983 */ /* 0x0001680000300800 */
[----:B------:R1:W-:Y:S04]  /*6310*/  STL [R1+0x128], R28 ;  /* 0x0001281c01007387 */ /* 0x0003e80000100800 */
[----:B-1----:R-:W2:Y:S01]  /*6320*/  LDL.LU R28, [R1+0xd30] ;  /* 0x000d3000011c7983 */ /* 0x002ea20000300800 */
[----:B---3--:R-:W-:Y:S01]  /*6330*/  IMAD R22, R22, 0x100, R15 ;  /* 0x0000010016167824 */ /* 0x008fe200078e020f */
[----:B-----5:R-:W-:Y:S01]  /*6340*/  F2FP.F16.E4M3.UNPACK_B R18, R2 ;  /* 0x00000002ff12723e */ /* 0x020fe200020006ff */
[----:B----4-:R-:W-:Y:S01]  /*6350*/  IMAD R0, R27, 0x100, R0 ;  /* 0x000001001b007824 */ /* 0x010fe200078e0200 */
[----:B------:R-:W-:-:S03]  /*6360*/  PRMT R2, R14, 0x7610, R2 ;  /* 0x000076100e027816 */ /* 0x000fc60000000002 */
[----:B------:R1:W-:Y:S04]  /*6370*/  STL [R1+0x40], R18 ;  /* 0x0000401201007387 */ /* 0x0003e80000100800 */
[----:B------:R-:W3:Y:S04]  /*6380*/  LDL.LU R27, [R1+0x328] ;  /* 0x00032800011b7983 */ /* 0x000ee80000300800 */
[----:B------:R-:W4:Y:S01]  /*6390*/  LDL.LU R14, [R1+0x2c] ;  /* 0x00002c00010e7983 */ /* 0x000f220000300800 */
[----:B--2---:R-:W-:-:S03]  /*63a0*/  PRMT R28, R18, 0x7610, R28 ;  /* 0x00007610121c7816 */ /* 0x004fc6000000001c */
[----:B-1----:R-:W4:Y:S04]  /*63b0*/  LDL.LU R18, [R1+0x28] ;  /* 0x0000280001127983 */ /* 0x002f280000300800 */
[----:B------:R-:W2:Y:S04]  /*63c0*/  LDL.LU R15, [R1+0xd2c] ;  /* 0x000d2c00010f7983 */ /* 0x000ea80000300800 */
[----:B------:R1:W-:Y:S04]  /*63d0*/  STL [R1+0x124], R22 ;  /* 0x0001241601007387 */ /* 0x0003e80000100800 */
[----:B-1----:R-:W5:Y:S01]  /*63e0*/  LDL.LU R22, [R1+0xd28] ;  /* 0x000d280001167983 */ /* 0x002f620000300800 */
[----:B------:R-:W-:-:S03]  /*63f0*/  F2FP.F16.E4M3.UNPACK_B R0, R0 ;  /* 0x00000000ff00723e */ /* 0x000fc600020006ff */
[----:B------:R1:W-:Y:S04]  /*6400*/  STS.U16 [R29+UR8+0x12000], R3 ;  /* 0x012000031d007988 */ /* 0x0003e80008000408 */
[----:B------:R0:W-:Y:S01]  /*6410*/  STL [R1+0x3c], R0 ;  /* 0x00003c0001007387 */ /* 0x0001e20000100800 */
[----:B-1----:R-:W-:-:S03]  /*6420*/  PRMT R3, R28, 0x7610, R3 ;  /* 0x000076101c037816 */ /* 0x002fc60000000003 */
[----:B------:R-:W2:Y:S01]  /*6430*/  LDL.LU R28, [R1+0x320] ;  /* 0x00032000011c7983 */ /* 0x000ea20000300800 */
[----:B------:R-:W-:-:S03]  /*6440*/  LEA R11, R11, R17, 0x8 ;  /* 0x000000110b0b7211 */ /* 0x000fc600078e40ff */
[----:B------:R1:W-:Y:S01]  /*6450*/  STS.U16 [R29+UR8+0x13000], R2 ;  /* 0x013000021d007988 */ /* 0x0003e20008000408 */
[----:B-----5:R-:W-:Y:S01]  /*6460*/  PRMT R22, R0, 0x7610, R22 ;  /* 0x0000761000167816 */ /* 0x020fe20000000016 */
[----:B0-----:R-:W-:Y:S02]  /*6470*/  IMAD R0, R21, 0x100, R26 ;  /* 0x0000010015007824 */ /* 0x001fe400078e021a */
[----:B------:R-:W2:Y:S01]  /*6480*/  LDL.LU R21, [R1+0x31c] ;  /* 0x00031c0001157983 */ /* 0x000ea20000300800 */
[----:B-1----:R-:W-:-:S03]  /*6490*/  PRMT R2, R22, 0x7610, R2 ;  /* 0x0000761016027816 */ /* 0x002fc60000000002 */
[----:B------:R0:W-:Y:S04]  /*64a0*/  STL [R1+0x148], R0 ;  /* 0x0001480001007387 */ /* 0x0001e80000100800 */
[----:B------:R-:W5:Y:S01]  /*64b0*/  LDL.LU R26, [R1+0x318] ;  /* 0x00031800011a7983 */ /* 0x000f620000300800 */
[----:B0-----:R-:W-:-:S03]  /*64c0*/  IMAD R0, R23, 0x100, R24 ;  /* 0x0000010017007824 */ /* 0x001fc600078e0218 */
[----:B------:R-:W5:Y:S04]  /*64d0*/  LDL.LU R24, [R1+0x314] ;  /* 0x0003140001187983 */ /* 0x000f680000300800 */
[----:B------:R-:W2:Y:S04]  /*64e0*/  LDL.LU R23, [R1+0x158] ;  /* 0x0001580001177983 */ /* 0x000ea80000300800 */
[----:B------:R-:W2:Y:S04]  /*64f0*/  LDL.LU R22, [R1+0x24] ;  /* 0x0000240001167983 */ /* 0x000ea80000300800 */
[----:B------:R-:W2:Y:S01]  /*6500*/  LDL.LU R17, [R1+0xd24] ;  /* 0x000d240001117983 */ /* 0x000ea20000300800 */
[----:B------:R-:W-:-:S05]  /*6510*/  F2FP.F16.E4M3.UNPACK_B R0, R0 ;  /* 0x00000000ff00723e */ /* 0x000fca00020006ff */
[----:B------:R-:W-:Y:S04]  /*6520*/  STL [R1+0x34], R0 ;  /* 0x0000340001007387 */ /* 0x000fe80000100800 */
[----:B------:R-:W-:Y:S04]  /*6530*/  STL [R1+0x174], R11 ;  /* 0x0001740b01007387 */ /* 0x000fe80000100800 */
[----:B------:R0:W-:Y:S04]  /*6540*/  STS.U16 [R29+UR8+0x15000], R2 ;  /* 0x015000021d007988 */ /* 0x0001e80008000408 */
[----:B------:R1:W-:Y:S01]  /*6550*/  STS.U16 [R29+UR8+0x14000], R3 ;  /* 0x014000031d007988 */ /* 0x0003e20008000408 */
[----:B0-----:R-:W-:Y:S01]  /*6560*/  IMAD R2, R20, 0x100, R25 ;  /* 0x0000010014027824 */ /* 0x001fe200078e0219 */
[----:B--2---:R-:W-:Y:S01]  /*6570*/  PRMT R17, R0, 0x7610, R17 ;  /* 0x0000761000117816 */ /* 0x004fe20000000011 */
[----:B------:R-:W-:-:S02]  /*6580*/  IMAD R0, R19, 0x100, R16 ;  /* 0x0000010013007824 */ /* 0x000fc400078e0210 */
[----:B------:R-:W2:Y:S01]  /*6590*/  LDL.LU R19, [R1+0x310] ;  /* 0x0003100001137983 */ /* 0x000ea20000300800 */
[----:B-1----:R-:W-:Y:S02]  /*65a0*/  PRMT R3, R17, 0x7610, R3 ;  /* 0x0000761011037816 */ /* 0x002fe40000000003 */
[----:B------:R-:W-:Y:S01]  /*65b0*/  F2FP.F16.E4M3.UNPACK_B R0, R0 ;  /* 0x00000000ff00723e */ /* 0x000fe200020006ff */
[----:B------:R-:W2:Y:S04]  /*65c0*/  LDL.LU R11, [R1+0x30c] ;  /* 0x00030c00010b7983 */ /* 0x000ea80000300800 */
[----:B------:R-:W2:Y:S01]  /*65d0*/  LDL.LU R16, [R1+0x154] ;  /* 0x0001540001107983 */ /* 0x000ea20000300800 */
[----:B------:R-:W-:-:S03]  /*65e0*/  PRMT R8, R0, 0x7610, R8 ;  /* 0x0000761000087816 */ /* 0x000fc60000000008 */
        /* <DEDUP_REMOVED lines=10> */
[----:B------:R-:W-:-:S03]  /*6690*/  LEA R21, R21, R28, 0x8 ;  /* 0x0000001c15157211 */ /* 0x000fc600078e40ff */
[----:B------:R0:W-:Y:S01]  /*66a0*/  STL [R1+0x2c], R13 ;  /* 0x00002c0d01007387 */ /* 0x0001e20000100800 */
[----:B----4-:R-:W-:Y:S01]  /*66b0*/  IMAD R0, R18, 0x100, R14 ;  /* 0x0000010012007824 */ /* 0x010fe200078e020e */
[----:B---3--:R-:W-:Y:S02]  /*66c0*/  PRMT R27, R13, 0x7610, R27 ;  /* 0x000076100d1b7816 */ /* 0x008fe4000000001b */
[----:B0-----:R-:W3:Y:S04]  /*66d0*/  LDL.LU R13, [R1+0x308] ;  /* 0x00030800010d7983 */ /* 0x001ee80000300800 */
[----:B------:R-:W3:Y:S04]  /*66e0*/  LDL.LU R8, [R1+0x304] ;  /* 0x0003040001087983 */ /* 0x000ee80000300800 */
[----:B------:R-:W4:Y:S04]  /*66f0*/  LDL.LU R14, [R1+0x1c] ;  /* 0x00001c00010e7983 */ /* 0x000f280000300800 */
[----:B------:R-:W4:Y:S04]  /*6700*/  LDL.LU R18, [R1+0x18] ;  /* 0x0000180001127983 */ /* 0x000f280000300800 */
[----:B------:R-:W3:Y:S04]  /*6710*/  LDL.LU R28, [R1+0xd1c] ;  /* 0x000d1c00011c7983 */ /* 0x000ee80000300800 */
[----:B------:R0:W-:Y:S04]  /*6720*/  STL [R1+0x120], R21 ;  /* 0x0001201501007387 */ /* 0x0001e80000100800 */
[----:B0-----:R-:W3:Y:S01]  /*6730*/  LDL.LU R21, [R1+0xd18] ;  /* 0x000d180001157983 */ /* 0x001ee20000300800 */
[----:B------:R-:W-:-:S03]  /*6740*/  F2FP.F16.E4M3.UNPACK_B R0, R0 ;  /* 0x00000000ff00723e */ /* 0x000fc600020006ff */
[----:B------:R0:W-:Y:S04]  /*6750*/  STS.U16 [R29+UR8+0x16000], R3 ;  /* 0x016000031d007988 */ /* 0x0001e80008000408 */
[----:B------:R5:W-:Y:S01]  /*6760*/  STL [R1+0x28], R0 ;  /* 0x0000280001007387 */ /* 0x000be20000100800 */
[----:B0-----:R-:W-:-:S03]  /*6770*/  PRMT R3, R27, 0x7610, R3 ;  /* 0x000076101b037816 */ /* 0x001fc60000000003 */
[----:B------:R-:W4:Y:S01]  /*6780*/  LDL.LU R27, [R1+0x2f8] ;  /* 0x0002f800011b7983 */ /* 0x000f220000300800 */
[----:B--2---:R-:W-:-:S03]  /*6790*/  IMAD R11, R11, 0x100, R19 ;  /* 0x000001000b0b7824 */ /* 0x004fc600078e0213 */
[----:B------:R0:W-:Y:S01]  /*67a0*/  STS.U16 [R29+UR8+0x17000], R2 ;  /* 0x017000021d007988 */ /* 0x0001e20008000408 */
[----:B---3--:R-:W-:Y:S01]  /*67b0*/  PRMT R21, R0, 0x7610, R21 ;  /* 0x0000761000157816 */ /* 0x008fe20000000015 */
[----:B-----5:R-:W-:Y:S02]  /*67c0*/  IMAD R0, R24, 0x100, R26 ;  /* 0x0000010018007824 */ /* 0x020fe400078e021a */
[----:B------:R-:W2:Y:S01]  /*67d0*/  LDL.LU R26, [R1+0x2f4] ;  /* 0x0002f400011a7983 */ /* 0x000ea20000300800 */
[----:B0-----:R-:W-:-:S03]  /*67e0*/  PRMT R2, R21, 0x7610, R2 ;  /* 0x0000761015027816 */ /* 0x001fc60000000002 */
[----:B------:R0:W-:Y:S04]  /*67f0*/  STL [R1+0x140], R0 ;  /* 0x0001400001007387 */ /* 0x0001e80000100800 */
[----:B------:R-:W3:Y:S01]  /*6800*/  LDL.LU R24, [R1+0x2e8] ;  /* 0x0002e80001187983 */ /* 0x000ee20000300800 */
[----:B0-----:R-:W-:-:S03]  /*6810*/  IMAD R0, R22, 0x100, R23 ;  /* 0x0000010016007824 */ /* 0x001fc600078e0217 */
[----:B------:R-:W3:Y:S04]  /*6820*/  LDL.LU R23, [R1+0x2e4] ;  /* 0x0002e40001177983 */ /* 0x000ee80000300800 */
[----:B------:R-:W5:Y:S04]  /*6830*/  LDL.LU R22, [R1+0x118] ;  /* 0x0001180001167983 */ /* 0x000f680000300800 */
[----:B------:R-:W5:Y:S04]  /*6840*/  LDL.LU R21, [R1+0x14] ;  /* 0x0000140001157983 */ /* 0x000f680000300800 */
[----:B------:R-:W2:Y:S01]  /*6850*/  LDL.LU R19, [R1+0xd14] ;  /* 0x000d140001137983 */ /* 0x000ea20000300800 */
[----:B------:R-:W-:-:S05]  /*6860*/  F2FP.F16.E4M3.UNPACK_B R0, R0 ;  /* 0x00000000ff00723e */ /* 0x000fca00020006ff */
[----:B------:R-:W-:Y:S04]  /*6870*/  STL [R1+0x24], R0 ;  /* 0x0000240001007387 */ /* 0x000fe80000100800 */
[----:B------:R-:W-:Y:S01]  /*6880*/  STL [R1+0x158], R11 ;  /* 0x0001580b01007387 */ /* 0x000fe20000100800 */
[----:B------:R-:W-:-:S03]  /*6890*/  IMAD R8, R8, 0x100, R13 ;  /* 0x0000010008087824 */ /* 0x000fc600078e020d */
[----:B------:R0:W-:Y:S04]  /*68a0*/  STS.U16 [R29+UR8+0x19000], R2 ;  /* 0x019000021d007988 */ /* 0x0001e80008000408 */
[----:B------:R1:W-:Y:S01]  /*68b0*/  STS.U16 [R29+UR8+0x18000], R3 ;  /* 0x018000031d007988 */ /* 0x0003e20008000408 */
[----:B0-----:R-:W-:-:S04]  /*68c0*/  LEA R2, R20, R17, 0x8 ;  /* 0x0000001114027211 */ /* 0x001fc800078e40ff */
[----:B------:R-:W-:-:S04]  /*68d0*/  F2FP.F16.E4M3.UNPACK_B R12, R2 ;  /* 0x00000002ff0c723e */ /* 0x000fc800020006ff */
[----:B------:R-:W-:Y:S02]  /*68e0*/  PRMT R15, R12, 0x7610, R15 ;  /* 0x000076100c0f7816 */ /* 0x000fe4000000000f */
[----:B--2---:R-:W-:Y:S01]  /*68f0*/  PRMT R19, R0, 0x7610, R19 ;  /* 0x0000761000137816 */ /* 0x004fe20000000013 */
[----:B------:R-:W-:Y:S02]  /*6900*/  IMAD R0, R25, 0x100, R16 ;  /* 0x0000010019007824 */ /* 0x000fe400078e0210 */
[----:B------:R-:W2:Y:S03]  /*6910*/  LDL.LU R25, [R1+0x2dc] ;  /* 0x0002dc0001197983 */ /* 0x000ea60000300800 */
[----:B------:R-:W-:Y:S01]  /*6920*/  F2FP.F16.E4M3.UNPACK_B R0, R0 ;  /* 0x00000000ff00723e */ /* 0x000fe200020006ff */
[----:B------:R-:W2:Y:S01]  /*6930*/  LDL.LU R11, [R1+0x2d4] ;  /* 0x0002d400010b7983 */ /* 0x000ea20000300800 */
[----:B-1----:R-:W-:-:S03]  /*6940*/  PRMT R3, R19, 0x7610, R3 ;  /* 0x0000761013037816 */ /* 0x002fc60000000003 */
[----:B------:R-:W2:Y:S04]  /*6950*/  LDL.LU R16, [R1+0x108] ;  /* 0x0001080001107983 */ /* 0x000ea80000300800 */
[----:B------:R-:W2:Y:S04]  /*6960*/  LDL.LU R17, [R1+0xdc] ;  /* 0x0000dc0001117983 */ /* 0x000ea80000300800 */
[----:B------:R-:W2:Y:S01]  /*6970*/  LDL.LU R20, [R1+0xd8] ;  /* 0x0000d80001147983 */ /* 0x000ea20000300800 */
[----:B------:R-:W-:-:S03]  /*6980*/  PRMT R28, R0, 0x7610, R28 ;  /* 0x00007610001c7816 */ /* 0x000fc6000000001c */
[----:B------:R-:W2:Y:S04]  /*6990*/  LDL.LU R19, [R1+0x10] ;  /* 0x0000100001137983 */ /* 0x000ea80000300800 */
[----:B------:R4:W-:Y:S04]  /*69a0*/  STL [R1+0x20], R0 ;  /* 0x0000200001007387 */ /* 0x0009e80000100800 */
[----:B------:R-:W2:Y:S04]  /*69b0*/  LDL.LU R13, [R1+0x2d0] ;  /* 0x0002d000010d7983 */ /* 0x000ea80000300800 */
[----:B------:R0:W-:Y:S01]  /*69c0*/  STL [R1+0x154], R8 ;  /* 0x0001540801007387 */ /* 0x0001e20000100800 */
[----:B----4-:R-:W-:-:S03]  /*69d0*/  IMAD R0, R18, 0x100, R14 ;  /* 0x0000010012007824 */ /* 0x010fc600078e020e */
[----:B0-----:R-:W4:Y:S04]  /*69e0*/  LDL.LU R8, [R1+0x2cc] ;  /* 0x0002cc0001087983 */ /* 0x001f280000300800 */
[----:B------:R-:W2:Y:S04]  /*69f0*/  LDL.LU R14, [R1+0x8] ;  /* 0x00000800010e7983 */ /* 0x000ea80000300800 */
[----:B------:R-:W2:Y:S04]  /*6a00*/  LDL.LU R18, [R1+0x4] ;  /* 0x0000040001127983 */ /* 0x000ea80000300800 */
[----:B------:R0:W-:Y:S04]  /*6a10*/  STL [R1+0x1c], R12 ;  /* 0x00001c0c01007387 */ /* 0x0001e80000100800 */
[----:B0-----:R-:W2:Y:S01]  /*6a20*/  LDL.LU R12, [R1+0xd10] ;  /* 0x000d1000010c7983 */ /* 0x001ea20000300800 */
[----:B------:R-:W-:Y:S01]  /*6a30*/  IMAD R26, R26, 0x100, R27 ;  /* 0x000001001a1a7824 */ /* 0x000fe200078e021b */
[----:B------:R-:W-:-:S02]  /*6a40*/  PRMT R2, R28, 0x7610, R2 ;  /* 0x000076101c027816 */ /* 0x000fc40000000002 */
[----:B------:R-:W-:Y:S01]  /*6a50*/  F2FP.F16.E4M3.UNPACK_B R0, R0 ;  /* 0x00000000ff00723e */ /* 0x000fe200020006ff */
[----:B------:R-:W4:Y:S04]  /*6a60*/  LDL.LU R28, [R1+0xd0c] ;  /* 0x000d0c00011c7983 */ /* 0x000f280000300800 */
[----:B------:R-:W4:Y:S04]  /*6a70*/  LDL.LU R27, [R1+0xd08] ;  /* 0x000d0800011b7983 */ /* 0x000f280000300800 */
[----:B------:R0:W-:Y:S04]  /*6a80*/  STL [R1+0x13c], R26 ;  /* 0x00013c1a01007387 */ /* 0x0001e80000100800 */
[----:B------:R1:W-:Y:S04]  /*6a90*/  STS.U16 [R29+UR8+0x1a000], R3 ;  /* 0x01a000031d007988 */ /* 0x0003e80008000408 */
[----:B0-----:R-:W4:Y:S04]  /*6aa0*/  LDL.LU R26, [R1+0xd04] ;  /* 0x000d0400011a7983 */ /* 0x001f280000300800 */
[----:B------:R3:W-:Y:S01]  /*6ab0*/  STL [R1+0x18], R0 ;  /* 0x0000180001007387 */ /* 0x0007e20000100800 */
[----:B-1----:R-:W-:-:S03]  /*6ac0*/  PRMT R3, R15, 0x7610, R3 ;  /* 0x000076100f037816 */ /* 0x002fc60000000003 */
[----:B------:R-:W4:Y:S04]  /*6ad0*/  LDL.LU R15, [R1+0x2c0] ;  /* 0x0002c000010f7983 */ /* 0x000f280000300800 */
[----:B------:R0:W-:Y:S01]  /*6ae0*/  STS.U16 [R29+UR8+0x1b000], R2 ;  /* 0x01b000021d007988 */ /* 0x0001e20008000408 */
[----:B--2---:R-:W-:Y:S01]  /*6af0*/  PRMT R12, R0, 0x7610, R12 ;  /* 0x00007610000c7816 */ /* 0x004fe2000000000c */
[----:B---3--:R-:W-:Y:S02]  /*6b00*/  IMAD R0, R23, 0x100, R24 ;  /* 0x0000010017007824 */ /* 0x008fe400078e0218 */
[----:B------:R-:W2:Y:S01]  /*6b10*/  LDL.LU R24, [R1+0x2bc] ;  /* 0x0002bc0001187983 */ /* 0x000ea20000300800 */
[----:B0-----:R-:W-:-:S03]  /*6b20*/  PRMT R2, R12, 0x7610, R2 ;  /* 0x000076100c027816 */ /* 0x001fc60000000002 */
[----:B------:R5:W-:Y:S04]  /*6b30*/  STL [R1+0x138], R0 ;  /* 0x0001380001007387 */ /* 0x000be80000100800 */
[----:B------:R-:W3:Y:S04]  /*6b40*/  LDL.LU R12, [R1+0x2b4] ;  /* 0x0002b400010c7983 */ /* 0x000ee80000300800 */
[----:B------:R-:W3:Y:S01]  /*6b50*/  LDL.LU R23, [R1+0x2b0] ;  /* 0x0002b00001177983 */ /* 0x000ee20000300800 */
[----:B-----5:R-:W-:-:S03]  /*6b60*/  LEA R0, R21, R22, 0x8 ;  /* 0x0000001615007211 */ /* 0x020fc600078e40ff */
[----:B------:R-:W5:Y:S04]  /*6b70*/  LDL.LU R22, [R1+0x10c] ;  /* 0x00010c0001167983 */ /* 0x000f680000300800 */
[----:B------:R-:W5:Y:S01]  /*6b80*/  LDL.LU R21, [R1] ;  /* 0x0000000001157983 */ /* 0x000f620000300800 */
[----:B------:R-:W-:Y:S01]  /*6b90*/  F2FP.F16.E4M3.UNPACK_B R0, R0 ;  /* 0x00000000ff00723e */ /* 0x000fe200020006ff */
[----:B------:R-:W-:Y:S02]  /*6ba0*/  IMAD R11, R11, 0x100, R25 ;  /* 0x000001000b0b7824 */ /* 0x000fe400078e0219 */
[----:B------:R-:W5:Y:S01]  /*6bb0*/  LDL.LU R25, [R1+0xd00] ;  /* 0x000d000001197983 */ /* 0x000f620000300800 */
[----:B------:R-:W-:-:S03]  /*6bc0*/  PRMT R6, R0, 0x7610, R6 ;  /* 0x0000761000067816 */ /* 0x000fc60000000006 */
[----:B------:R0:W-:Y:S04]  /*6bd0*/  STL [R1+0x14], R0 ;  /* 0x0000140001007387 */ /* 0x0001e80000100800 */
[----:B------:R-:W-:Y:S01]  /*6be0*/  STL [R1+0x118], R11 ;  /* 0x0001180b01007387 */ /* 0x000fe20000100800 */
[----:B0-----:R-:W-:-:S03]  /*6bf0*/  IMAD R0, R17, 0x100, R16 ;  /* 0x0000010011007824 */ /* 0x001fc600078e0210 */
[----:B------:R0:W-:Y:S04]  /*6c00*/  STS.U16 [R29+UR8+0x1c000], R3 ;  /* 0x01c000031d007988 */ /* 0x0001e80008000408 */
[----:B------:R-:W5:Y:S01]  /*6c10*/  LDL.LU R16, [R1+0x2a4] ;  /* 0x0002a40001107983 */ /* 0x000f620000300800 */
[----:B------:R-:W-:-:S03]  /*6c20*/  F2FP.F16.E4M3.UNPACK_B R0, R0 ;  /* 0x00000000ff00723e */ /* 0x000fc600020006ff */
[----:B------:R1:W-:Y:S01]  /*6c30*/  STS.U16 [R29+UR8+0x1d000], R2 ;  /* 0x01d000021d007988 */ /* 0x0003e20008000408 */
[----:B0-----:R-:W-:Y:S01]  /*6c40*/  PRMT R3, R6, 0x7610, R3 ;  /* 0x0000761006037816 */ /* 0x001fe20000000003 */
[----:B----4-:R-:W-:Y:S02]  /*6c50*/  IMAD R6, R8, 0x100, R13 ;  /* 0x0000010008067824 */ /* 0x010fe400078e020d */
[----:B------:R-:W4:Y:S01]  /*6c60*/  LDL.LU R17, [R1+0x29c] ;  /* 0x00029c0001117983 */ /* 0x000f220000300800 */
[----:B-1----:R-:W-:-:S03]  /*6c70*/  IMAD R2, R19, 0x100, R20 ;  /* 0x0000010013027824 */ /* 0x002fc600078e0214 */
[----:B------:R-:W4:Y:S01]  /*6c80*/  LDL.LU R20, [R1+0x24c] ;  /* 0x00024c0001147983 */ /* 0x000f220000300800 */
[----:B------:R-:W-:-:S03]  /*6c90*/  PRMT R9, R0, 0x7610, R9 ;  /* 0x0000761000097816 */ /* 0x000fc60000000009 */
[----:B------:R-:W4:Y:S01]  /*6ca0*/  LDL.LU R19, [R1+0x240] ;  /* 0x0002400001137983 */ /* 0x000f220000300800 */
[----:B------:R-:W-:-:S03]  /*6cb0*/  F2FP.F16.E4M3.UNPACK_B R10, R2 ;  /* 0x00000002ff0a723e */ /* 0x000fc600020006ff */
[----:B------:R0:W-:Y:S04]  /*6cc0*/  STL [R1+0x10], R0 ;  /* 0x0000100001007387 */ /* 0x0001e80000100800 */
[----:B------:R-:W4:Y:S01]  /*6cd0*/  LDL.LU R11, [R1+0x22c] ;  /* 0x00022c00010b7983 */ /* 0x000f220000300800 */
[----:B------:R-:W-:-:S03]  /*6ce0*/  PRMT R7, R10, 0x7610, R7 ;  /* 0x000076100a077816 */ /* 0x000fc60000000007 */
[----:B------:R1:W-:Y:S01]  /*6cf0*/  STL [R1+0x108], R6 ;  /* 0x0001080601007387 */ /* 0x0003e20000100800 */
[----:B------:R-:W-:Y:S02]  /*6d00*/  PRMT R2, R9, 0x7610, R2 ;  /* 0x0000761009027816 */ /* 0x000fe40000000002 */
[----:B0-----:R-:W-:Y:S01]  /*6d10*/  LEA R0, R18, R14, 0x8 ;  /* 0x0000000e12007211 */ /* 0x001fe200078e40ff */
[----:B------:R0:W-:Y:S04]  /*6d20*/  STS.U16 [R29+UR8+0x1e000], R3 ;  /* 0x01e000031d007988 */ /* 0x0001e80008000408 */
[----:B-1----:R-:W4:Y:S04]  /*6d30*/  LDL.LU R6, [R1+0xd4] ;  /* 0x0000d40001067983 */ /* 0x002f280000300800 */
[----:B------:R-:W4:Y:S04]  /*6d40*/  LDL.LU R13, [R1+0x298] ;  /* 0x00029800010d7983 */ /* 0x000f280000300800 */
[----:B------:R-:W4:Y:S01]  /*6d50*/  LDL.LU R8, [R1+0x294] ;  /* 0x0002940001087983 */ /* 0x000f220000300800 */
[----:B0-----:R-:W-:-:S02]  /*6d60*/  PRMT R3, R7, 0x7610, R3 ;  /* 0x0000761007037816 */ /* 0x001fc40000000003 */
[----:B------:R-:W-:Y:S01]  /*6d70*/  F2FP.F16.E4M3.UNPACK_B R0, R0 ;  /* 0x00000000ff00723e */ /* 0x000fe200020006ff */
[----:B------:R-:W4:Y:S04]  /*6d80*/  LDL.LU R14, [R1+0xd0] ;  /* 0x0000d000010e7983 */ /* 0x000f280000300800 */
[----:B------:R-:W4:Y:S04]  /*6d90*/  LDL.LU R18, [R1+0xcc] ;  /* 0x0000cc0001127983 */ /* 0x000f280000300800 */
[----:B------:R-:W-:Y:S01]  /*6da0*/  STL [R1+0x8], R10 ;  /* 0x0000080a01007387 */ /* 0x000fe20000100800 */
[----:B------:R-:W-:Y:S01]  /*6db0*/  PRMT R5, R0, 0x7610, R5 ;  /* 0x0000761000057816 */ /* 0x000fe20000000005 */
[----:B--2---:R-:W-:-:S02]  /*6dc0*/  IMAD R9, R24, 0x100, R15 ;  /* 0x0000010018097824 */ /* 0x004fc400078e020f */
[----:B------:R-:W2:Y:S04]  /*6dd0*/  LDL.LU R15, [R1+0x28c] ;  /* 0x00028c00010f7983 */ /* 0x000ea80000300800 */
[----:B------:R-:W-:Y:S04]  /*6de0*/  STL [R1+0xdc], R9 ;  /* 0x0000dc0901007387 */ /* 0x000fe80000100800 */
[----:B------:R-:W2:Y:S01]  /*6df0*/  LDL.LU R24, [R1+0x284] ;  /* 0x0002840001187983 */ /* 0x000ea20000300800 */
[----:B---3--:R-:W-:-:S03]  /*6e00*/  IMAD R7, R23, 0x100, R12 ;  /* 0x0000010017077824 */ /* 0x008fc600078e020c */
[----:B------:R5:W-:Y:S04]  /*6e10*/  STL [R1+0x4], R0 ;  /* 0x0000040001007387 */ /* 0x000be80000100800 */
[----:B------:R-:W-:Y:S04]  /*6e20*/  STL [R1+0xd8], R7 ;  /* 0x0000d80701007387 */ /* 0x000fe80000100800 */
[----:B------:R-:W3:Y:S04]  /*6e30*/  LDL.LU R12, [R1+0x280] ;  /* 0x00028000010c7983 */ /* 0x000ee80000300800 */
[----:B------:R-:W3:Y:S01]  /*6e40*/  LDL.LU R23, [R1+0x278] ;  /* 0x0002780001177983 */ /* 0x000ee20000300800 */
[----:B-----5:R-:W-:-:S03]  /*6e50*/  IMAD R0, R21, 0x100, R22 ;  /* 0x0000010015007824 */ /* 0x020fc600078e0216 */
[----:B------:R-:W5:Y:S04]  /*6e60*/  LDL.LU R22, [R1+0x218] ;  /* 0x0002180001167983 */ /* 0x000f680000300800 */
[----:B------:R-:W5:Y:S01]  /*6e70*/  LDL.LU R21, [R1+0xec] ;  /* 0x0000ec0001157983 */ /* 0x000f620000300800 */
[----:B------:R-:W-:-:S03]  /*6e80*/  F2FP.F16.E4M3.UNPACK_B R0, R0 ;  /* 0x00000000ff00723e */ /* 0x000fc600020006ff */
[----:B------:R0:W-:Y:S04]  /*6e90*/  STS.U16 [R29+UR8+0x1f000], R2 ;  /* 0x01f000021d007988 */ /* 0x0001e80008000408 */
[----:B------:R-:W-:Y:S01]  /*6ea0*/  STL [R1], R0 ;  /* 0x0000000001007387 */ /* 0x000fe20000100800 */
[----:B0-----:R-:W-:Y:S01]  /*6eb0*/  PRMT R2, R5, 0x7610, R2 ;  /* 0x0000761005027816 */ /* 0x001fe20000000002 */
[----:B----4-:R-:W-:Y:S02]  /*6ec0*/  IMAD R5, R17, 0x100, R16 ;  /* 0x0000010011057824 */ /* 0x010fe400078e0210 */
[----:B------:R0:W-:Y:S04]  /*6ed0*/  STS.U16 [R29+UR8+0x20000], R3 ;  /* 0x020000031d007988 */ /* 0x0001e80008000408 */
[----:B------:R1:W-:Y:S04]  /*6ee0*/  STL [R1+0x10c], R5 ;  /* 0x00010c0501007387 */ /* 0x0003e80000100800 */
[----:B------:R-:W4:Y:S01]  /*6ef0*/  LDL.LU R7, [R1+0x270] ;  /* 0x0002700001077983 */ /* 0x000f220000300800 */
[----:B0-----:R-:W-:-:S03]  /*6f00*/  PRMT R3, R0, 0x7610, R3 ;  /* 0x0000761000037816 */ /* 0x001fc60000000003 */
[----:B------:R-:W4:Y:S01]  /*6f10*/  LDL.LU R9, [R1+0x26c] ;  /* 0x00026c0001097983 */ /* 0x000f220000300800 */
[----:B------:R-:W-:-:S03]  /*6f20*/  LEA R0, R19, R20, 0x8 ;  /* 0x0000001413007211 */ /* 0x000fc600078e40ff */
[----:B------:R-:W4:Y:S04]  /*6f30*/  LDL.LU R16, [R1+0x208] ;  /* 0x0002080001107983 */ /* 0x000f280000300800 */
[----:B------:R-:W4:Y:S04]  /*6f40*/  LDL.LU R17, [R1+0x1fc] ;  /* 0x0001fc0001117983 */ /* 0x000f280000300800 */
[----:B------:R-:W4:Y:S04]  /*6f50*/  LDL.LU R20, [R1+0x1e8] ;  /* 0x0001e80001147983 */ /* 0x000f280000300800 */
[----:B------:R0:W-:Y:S04]  /*6f60*/  STS.U16 [R29+UR8+0x7000], R4 ;  /* 0x007000041d007988 */ /* 0x0001e80008000408 */
[----:B------:R-:W4:Y:S01]  /*6f70*/  LDL.LU R19, [R1+0xc8] ;  /* 0x0000c80001137983 */ /* 0x000f220000300800 */
[----:B-1----:R-:W-:Y:S01]  /*6f80*/  IMAD R5, R8, 0x100, R13 ;  /* 0x0000010008057824 */ /* 0x002fe200078e020d */
[----:B0-----:R-:W-:-:S02]  /*6f90*/  PRMT R4, R3, 0x7610, R4 ;  /* 0x0000761003047816 */ /* 0x001fc40000000004 */
[----:B------:R-:W4:Y:S04]  /*6fa0*/  LDL.LU R13, [R1+0x268] ;  /* 0x00026800010d7983 */ /* 0x000f280000300800 */
[----:B------:R-:W-:Y:S04]  /*6fb0*/  STL [R1+0xd4], R5 ;  /* 0x0000d40501007387 */ /* 0x000fe80000100800 */
[----:B------:R-:W4:Y:S01]  /*6fc0*/  LDL.LU R8, [R1+0x260] ;  /* 0x0002600001087983 */ /* 0x000f220000300800 */
[----:B------:R-:W-:-:S03]  /*6fd0*/  IMAD R3, R18, 0x100, R14 ;  /* 0x0000010012037824 */ /* 0x000fc600078e020e */
[----:B------:R2:W-:Y:S04]  /*6fe0*/  STS.U16 [R29+UR8+0x22000], R4 ;  /* 0x022000041d007988 */ /* 0x0005e80008000408 */
[----:B------:R-:W4:Y:S04]  /*6ff0*/  LDL.LU R14, [R1+0xc4] ;  /* 0x0000c400010e7983 */ /* 0x000f280000300800 */
[----:B------:R-:W4:Y:S01]  /*7000*/  LDL.LU R18, [R1+0xc0] ;  /* 0x0000c00001127983 */ /* 0x000f220000300800 */
[----:B--2---:R-:W-:-:S03]  /*7010*/  IMAD R4, R24, 0x100, R15 ;  /* 0x0000010018047824 */ /* 0x004fc600078e020f */
[----:B------:R-:W2:Y:S04]  /*7020*/  LDL.LU R15, [R1+0x258] ;  /* 0x00025800010f7983 */ /* 0x000ea80000300800 */
[----:B------:R-:W2:Y:S04]  /*7030*/  LDL.LU R24, [R1+0x254] ;  /* 0x0002540001187983 */ /* 0x000ea80000300800 */
[----:B------:R5:W-:Y:S01]  /*7040*/  STL [R1+0xd0], R4 ;  /* 0x0000d00401007387 */ /* 0x000be20000100800 */
[----:B---3--:R-:W-:-:S03]  /*7050*/  LEA R5, R23, R12, 0x8 ;  /* 0x0000000c17057211 */ /* 0x008fc600078e40ff */
[----:B------:R-:W3:Y:S04]  /*7060*/  LDL.LU R12, [R1+0x244] ;  /* 0x00024400010c7983 */ /* 0x000ee80000300800 */
[----:B------:R-:W-:Y:S04]  /*7070*/  STL [R1+0xcc], R5 ;  /* 0x0000cc0501007387 */ /* 0x000fe80000100800 */
[----:B------:R-:W3:Y:S01]  /*7080*/  LDL.LU R23, [R1+0x23c] ;  /* 0x00023c0001177983 */ /* 0x000ee20000300800 */
[----:B-----5:R-:W-:-:S03]  /*7090*/  IMAD R4, R21, 0x100, R22 ;  /* 0x0000010015047824 */ /* 0x020fc600078e0216 */
[----:B------:R-:W5:Y:S04]  /*70a0*/  LDL.LU R22, [R1+0x1d4] ;  /* 0x0001d40001167983 */ /* 0x000f680000300800 */
[----:B------:R-:W5:Y:S04]  /*70b0*/  LDL.LU R21, [R1+0xe8] ;  /* 0x0000e80001157983 */ /* 0x000f680000300800 */
[----:B------:R0:W-:Y:S02]  /*70c0*/  STS.U16 [R29+UR8+0x21000], R2 ;  /* 0x021000021d007988 */ /* 0x0001e40008000408 */
[----:B0-----:R-:W-:-:S02]  /*70d0*/  IMAD R2, R6, 0x100, R11 ;  /* 0x0000010006027824 */ /* 0x001fc400078e020b */
[----:B----4-:R-:W-:-:S05]  /*70e0*/  IMAD R6, R9, 0x100, R7 ;  /* 0x0000010009067824 */ /* 0x010fca00078e0207 */
[----:B------:R0:W-:Y:S01]  /*70f0*/  STL [R1+0xec], R6 ;  /* 0x0000ec0601007387 */ /* 0x0001e20000100800 */
[----:B------:R-:W-:-:S03]  /*7100*/  IMAD R5, R17, 0x100, R16 ;  /* 0x0000010011057824 */ /* 0x000fc600078e0210 */
[----:B------:R-:W4:Y:S04]  /*7110*/  LDL.LU R10, [R1+0x230] ;  /* 0x00023000010a7983 */ /* 0x000f280000300800 */
[----:B------:R-:W4:Y:S04]  /*7120*/  LDL.LU R9, [R1+0x228] ;  /* 0x0002280001097983 */ /* 0x000f280000300800 */
[----:B------:R-:W4:Y:S01]  /*7130*/  LDL.LU R16, [R1+0x1c4] ;  /* 0x0001c40001107983 */ /* 0x000f220000300800 */
[----:B0-----:R-:W-:-:S03]  /*7140*/  IMAD R6, R19, 0x100, R20 ;  /* 0x0000010013067824 */ /* 0x001fc600078e0214 */
[----:B------:R-:W4:Y:S04]  /*7150*/  LDL.LU R17, [R1+0x1b8] ;  /* 0x0001b80001117983 */ /* 0x000f280000300800 */
[----:B------:R-:W4:Y:S04]  /*7160*/  LDL.LU R20, [R1+0x1ac] ;  /* 0x0001ac0001147983 */ /* 0x000f280000300800 */
[----:B------:R-:W4:Y:S04]  /*7170*/  LDL.LU R19, [R1+0xbc] ;  /* 0x0000bc0001137983 */ /* 0x000f280000300800 */
[----:B------:R-:W4:Y:S01]  /*7180*/  LDL.LU R11, [R1+0x224] ;  /* 0x00022400010b7983 */ /* 0x000f220000300800 */
[----:B------:R-:W-:-:S05]  /*7190*/  LEA R8, R8, R13, 0x8 ;  /* 0x0000000d08087211 */ /* 0x000fca00078e40ff */
[----:B------:R2:W-:Y:S04]  /*71a0*/  STL [R1+0xc8], R8 ;  /* 0x0000c80801007387 */ /* 0x0005e80000100800 */
[----:B------:R-:W4:Y:S01]  /*71b0*/  LDL.LU R13, [R1+0x21c] ;  /* 0x00021c00010d7983 */ /* 0x000f220000300800 */
[----:B------:R-:W-:-:S03]  /*71c0*/  IMAD R7, R18, 0x100, R14 ;  /* 0x0000010012077824 */ /* 0x000fc600078e020e */
[----:B------:R-:W4:Y:S04]  /*71d0*/  LDL.LU R14, [R1+0xb8] ;  /* 0x0000b800010e7983 */ /* 0x000f280000300800 */
[----:B------:R-:W4:Y:S01]  /*71e0*/  LDL.LU R18, [R1+0xb4] ;  /* 0x0000b40001127983 */ /* 0x000f220000300800 */
[----:B--2---:R-:W-:-:S03]  /*71f0*/  IMAD R8, R24, 0x100, R15 ;  /* 0x0000010018087824 */ /* 0x004fc600078e020f */
[----:B------:R-:W2:Y:S04]  /*7200*/  LDL.LU R15, [R1+0x210] ;  /* 0x00021000010f7983 */ /* 0x000ea80000300800 */
[----:B------:R-:W2:Y:S04]  /*7210*/  LDL.LU R24, [R1+0x20c] ;  /* 0x00020c0001187983 */ /* 0x000ea80000300800 */
[----:B------:R5:W-:Y:S01]  /*7220*/  STL [R1+0xc4], R8 ;  /* 0x0000c40801007387 */ /* 0x000be20000100800 */
[----:B---3--:R-:W-:-:S03]  /*7230*/  IMAD R23, R23, 0x100, R12 ;  /* 0x0000010017177824 */ /* 0x008fc600078e020c */
[----:B------:R-:W3:Y:S04]  /*7240*/  LDL.LU R12, [R1+0x200] ;  /* 0x00020000010c7983 */ /* 0x000ee80000300800 */
[----:B------:R0:W-:Y:S01]  /*7250*/  STL [R1+0xc0], R23 ;  /* 0x0000c01701007387 */ /* 0x0001e20000100800 */
[----:B-----5:R-:W-:-:S03]  /*7260*/  IMAD R8, R21, 0x100, R22 ;  /* 0x0000010015087824 */ /* 0x020fc600078e0216 */
[----:B0-----:R-:W3:Y:S04]  /*7270*/  LDL.LU R23, [R1+0x1f4] ;  /* 0x0001f40001177983 */ /* 0x001ee80000300800 */
[----:B------:R-:W5:Y:S04]  /*7280*/  LDL.LU R22, [R1+0x19c] ;  /* 0x00019c0001167983 */ /* 0x000f680000300800 */
[----:B------:R-:W5:Y:S01]  /*7290*/  LDL.LU R21, [R1+0xe4] ;  /* 0x0000e40001157983 */ /* 0x000f620000300800 */
[----:B------:R-:W-:Y:S02]  /*72a0*/  F2FP.F16.E4M3.UNPACK_B R6, R6 ;  /* 0x00000006ff06723e */ /* 0x000fe400020006ff */
[----:B------:R-:W-:-:S03]  /*72b0*/  F2FP.F16.E4M3.UNPACK_B R7, R7 ;  /* 0x00000007ff07723e */ /* 0x000fc600020006ff */
[----:B------:R-:W-:Y:S04]  /*72c0*/  STL [R1+0xca4], R6 ;  /* 0x000ca40601007387 */ /* 0x000fe80000100800 */
[----:B------:R-:W-:Y:S01]  /*72d0*/  STS.U16 [R29+UR8+0x29000], R7 ;  /* 0x029000071d007988 */ /* 0x000fe20008000408 */
[----:B----4-:R-:W-:-:S05]  /*72e0*/  LEA R10, R9, R10, 0x8 ;  /* 0x0000000a090a7211 */ /* 0x010fca00078e40ff */
[----:B------:R0:W-:Y:S01]  /*72f0*/  STL [R1+0xe8], R10 ;  /* 0x0000e80a01007387 */ /* 0x0001e20000100800 */
[----:B------:R-:W-:-:S03]  /*7300*/  IMAD R9, R17, 0x100, R16 ;  /* 0x0000010011097824 */ /* 0x000fc600078e0210 */
[----:B------:R1:W-:Y:S01]  /*7310*/  STL [R1+0xca8], R7 ;  /* 0x000ca80701007387 */ /* 0x0003e20000100800 */
[----:B------:R-:W-:-:S03]  /*7320*/  F2FP.F16.E4M3.UNPACK_B R8, R8 ;  /* 0x00000008ff08723e */ /* 0x000fc600020006ff */
[----:B------:R-:W4:Y:S01]  /*7330*/  LDL.LU R16, [R1+0x1f0] ;  /* 0x0001f00001107983 */ /* 0x000f220000300800 */
[----:B0-----:R-:W-:-:S03]  /*7340*/  IMAD R10, R19, 0x100, R20 ;  /* 0x00000100130a7824 */ /* 0x001fc600078e0214 */
[----:B------:R-:W4:Y:S04]  /*7350*/  LDL.LU R17, [R1+0x1e4] ;  /* 0x0001e40001117983 */ /* 0x000f280000300800 */
[----:B------:R-:W4:Y:S04]  /*7360*/  LDL.LU R20, [R1+0x198] ;  /* 0x0001980001147983 */ /* 0x000f280000300800 */
[----:B------:R-:W4:Y:S01]  /*7370*/  LDL.LU R19, [R1+0x194] ;  /* 0x0001940001137983 */ /* 0x000f220000300800 */
[----:B------:R-:W-:Y:S01]  /*7380*/  F2FP.F16.E4M3.UNPACK_B R9, R9 ;  /* 0x00000009ff09723e */ /* 0x000fe200020006ff */
[----:B-1----:R-:W-:-:S02]  /*7390*/  IMAD R7, R13, 0x100, R11 ;  /* 0x000001000d077824 */ /* 0x002fc400078e020b */
[----:B------:R-:W-:Y:S02]  /*73a0*/  IMAD R11, R18, 0x100, R14 ;  /* 0x00000100120b7824 */ /* 0x000fe400078e020e */
[----:B------:R-:W4:Y:S04]  /*73b0*/  LDL.LU R14, [R1+0x190] ;  /* 0x00019000010e7983 */ /* 0x000f280000300800 */
[----:B------:R2:W-:Y:S04]  /*73c0*/  STL [R1+0xbc], R7 ;  /* 0x0000bc0701007387 */ /* 0x0005e80000100800 */
[----:B------:R-:W4:Y:S04]  /*73d0*/  LDL.LU R18, [R1+0xb0] ;  /* 0x0000b00001127983 */ /* 0x000f280000300800 */
[----:B------:R-:W-:Y:S01]  /*73e0*/  STL [R1+0xcac], R8 ;  /* 0x000cac0801007387 */ /* 0x000fe20000100800 */
[----:B------:R-:W-:-:S03]  /*73f0*/  F2FP.F16.E4M3.UNPACK_B R10, R10 ;  /* 0x0000000aff0a723e */ /* 0x000fc600020006ff */
[----:B------:R-:W-:Y:S04]  /*7400*/  STS.U16 [R29+UR8+0x2b000], R9 ;  /* 0x02b000091d007988 */ /* 0x000fe80008000408 */
[----:B------:R-:W-:Y:S04]  /*7410*/  STS.U16 [R29+UR8+0x2a000], R8 ;  /* 0x02a000081d007988 */ /* 0x000fe80008000408 */
[----:B------:R-:W-:Y:S01]  /*7420*/  STS.U16 [R29+UR8+0x2c000], R10 ;  /* 0x02c0000a1d007988 */ /* 0x000fe20008000408 */
[----:B--2---:R-:W-:-:S03]  /*7430*/  LEA R7, R24, R15, 0x8 ;  /* 0x0000000f18077211 */ /* 0x004fc600078e40ff */
[----:B------:R-:W2:Y:S04]  /*7440*/  LDL.LU R24, [R1+0x1dc] ;  /* 0x0001dc0001187983 */ /* 0x000ea80000300800 */
[----:B------:R-:W2:Y:S04]  /*7450*/  LDL.LU R15, [R1+0xa8] ;  /* 0x0000a800010f7983 */ /* 0x000ea80000300800 */
[----:B------:R-:W-:Y:S04]  /*7460*/  STL [R1+0xb8], R7 ;  /* 0x0000b80701007387 */ /* 0x000fe80000100800 */
[----:B------:R0:W-:Y:S04]  /*7470*/  STL [R1+0xcb0], R9 ;  /* 0x000cb00901007387 */ /* 0x0001e80000100800 */
[----:B0-----:R-:W2:Y:S01]  /*7480*/  LDL.LU R9, [R1+0xac] ;  /* 0x0000ac0001097983 */ /* 0x001ea20000300800 */
[----:B---3--:R-:W-:-:S03]  /*7490*/  IMAD R7, R23, 0x100, R12 ;  /* 0x0000010017077824 */ /* 0x008fc600078e020c */
[----:B------:R-:W3:Y:S04]  /*74a0*/  LDL.LU R23, [R1+0x1d0] ;  /* 0x0001d00001177983 */ /* 0x000ee80000300800 */
[----:B------:R-:W-:Y:S01]  /*74b0*/  STL [R1+0xb4], R7 ;  /* 0x0000b40701007387 */ /* 0x000fe20000100800 */
[----:B-----5:R-:W-:-:S03]  /*74c0*/  IMAD R12, R21, 0x100, R22 ;  /* 0x00000100150c7824 */ /* 0x020fc600078e0216 */
[----:B------:R-:W3:Y:S04]  /*74d0*/  LDL.LU R22, [R1+0x1cc] ;  /* 0x0001cc0001167983 */ /* 0x000ee80000300800 */
[----:B------:R-:W5:Y:S04]  /*74e0*/  LDL.LU R21, [R1+0x1bc] ;  /* 0x0001bc0001157983 */ /* 0x000f680000300800 */
[----:B------:R-:W5:Y:S04]  /*74f0*/  LDL.LU R8, [R1+0x1b4] ;  /* 0x0001b40001087983 */ /* 0x000f680000300800 */
[----:B------:R0:W-:Y:S04]  /*7500*/  STL [R1+0xcb4], R10 ;  /* 0x000cb40a01007387 */ /* 0x0001e80000100800 */
[----:B0-----:R-:W3:Y:S01]  /*7510*/  LDL.LU R10, [R1+0x1d8] ;  /* 0x0001d800010a7983 */ /* 0x001ee20000300800 */
[----:B------:R-:W-:Y:S01]  /*7520*/  F2FP.F16.E4M3.UNPACK_B R11, R11 ;  /* 0x0000000bff0b723e */ /* 0x000fe200020006ff */
[----:B----4-:R-:W-:-:S05]  /*7530*/  IMAD R7, R17, 0x100, R16 ;  /* 0x0000010011077824 */ /* 0x010fca00078e0210 */
[----:B------:R0:W-:Y:S01]  /*7540*/  STL [R1+0xe4], R7 ;  /* 0x0000e40701007387 */ /* 0x0001e20000100800 */
[----:B------:R-:W-:-:S03]  /*7550*/  IMAD R13, R19, 0x100, R20 ;  /* 0x00000100130d7824 */ /* 0x000fc600078e0214 */
[----:B------:R-:W4:Y:S04]  /*7560*/  LDL.LU R20, [R1+0x18c] ;  /* 0x00018c0001147983 */ /* 0x000f280000300800 */
[----:B------:R-:W4:Y:S04]  /*7570*/  LDL.LU R16, [R1+0xe0] ;  /* 0x0000e00001107983 */ /* 0x000f280000300800 */
[----:B------:R-:W4:Y:S04]  /*7580*/  LDL.LU R19, [R1+0x1b0] ;  /* 0x0001b00001137983 */ /* 0x000f280000300800 */
[----:B0-----:R-:W4:Y:S01]  /*7590*/  LDL.LU R7, [R1+0x188] ;  /* 0x0001880001077983 */ /* 0x001f220000300800 */
[----:B------:R-:W-:-:S03]  /*75a0*/  F2FP.F16.E4M3.UNPACK_B R12, R12 ;  /* 0x0000000cff0c723e */ /* 0x000fc600020006ff */
[----:B------:R-:W4:Y:S04]  /*75b0*/  LDL.LU R17, [R1+0x184] ;  /* 0x0001840001117983 */ /* 0x000f280000300800 */
[----:B------:R-:W-:Y:S04]  /*75c0*/  STL [R1+0xcb8], R11 ;  /* 0x000cb80b01007387 */ /* 0x000fe80000100800 */
[----:B------:R0:W-:Y:S01]  /*75d0*/  STS.U16 [R29+UR8+0x2d000], R11 ;  /* 0x02d0000b1d007988 */ /* 0x0001e20008000408 */
[----:B------:R-:W-:-:S03]  /*75e0*/  LEA R14, R18, R14, 0x8 ;  /* 0x0000000e120e7211 */ /* 0x000fc600078e40ff */
[----:B------:R-:W4:Y:S04]  /*75f0*/  LDL.LU R18, [R1+0x17c] ;  /* 0x00017c0001127983 */ /* 0x000f280000300800 */
[----:B0-----:R-:W4:Y:S04]  /*7600*/  LDL.LU R11, [R1+0xa4] ;  /* 0x0000a400010b7983 */ /* 0x001f280000300800 */
[----:B------:R-:W-:Y:S01]  /*7610*/  STS.U16 [R29+UR8+0x2e000], R12 ;  /* 0x02e0000c1d007988 */ /* 0x000fe20008000408 */
[----:B--2---:R-:W-:Y:S02]  /*7620*/  IMAD R15, R15, 0x100, R9 ;  /* 0x000001000f0f7824 */ /* 0x004fe400078e0209 */
[----:B---3--:R-:W-:-:S02]  /*7630*/  IMAD R10, R10, 0x100, R24 ;  /* 0x000001000a0a7824 */ /* 0x008fc400078e0218 */
[----:B------:R-:W2:Y:S04]  /*7640*/  LDL.LU R24, [R1+0xcfc] ;  /* 0x000cfc0001187983 */ /* 0x000ea80000300800 */
[----:B------:R0:W-:Y:S04]  /*7650*/  STL [R1+0xb0], R10 ;  /* 0x0000b00a01007387 */ /* 0x0001e80000100800 */
[----:B0-----:R-:W3:Y:S04]  /*7660*/  LDL.LU R10, [R1+0x1a8] ;  /* 0x0001a800010a7983 */ /* 0x001ee80000300800 */
[----:B------:R-:W3:Y:S04]  /*7670*/  LDL.LU R9, [R1+0x1a0] ;  /* 0x0001a00001097983 */ /* 0x000ee80000300800 */
[----:B------:R0:W-:Y:S04]  /*7680*/  STL [R1+0xcbc], R12 ;  /* 0x000cbc0c01007387 */ /* 0x0001e80000100800 */
[----:B0-----:R-:W2:Y:S01]  /*7690*/  LDL.LU R12, [R1+0x1a4] ;  /* 0x0001a400010c7983 */ /* 0x001ea20000300800 */
[----:B------:R-:W-:Y:S01]  /*76a0*/  IMAD R22, R22, 0x100, R23 ;  /* 0x0000010016167824 */ /* 0x000fe200078e0217 */
[----:B------:R-:W-:Y:S01]  /*76b0*/  F2FP.F16.E4M3.UNPACK_B R13, R13 ;  /* 0x0000000dff0d723e */ /* 0x000fe200020006ff */
[----:B-----5:R-:W-:Y:S01]  /*76c0*/  IMAD R8, R8, 0x100, R21 ;  /* 0x0000010008087824 */ /* 0x020fe200078e0215 */
[----:B------:R-:W5:Y:S01]  /*76d0*/  LDL.LU R23, [R1+0xcf8] ;  /* 0x000cf80001177983 */ /* 0x000f620000300800 */
[----:B------:R-:W-:-:S03]  /*76e0*/  F2FP.F16.E4M3.UNPACK_B R14, R14 ;  /* 0x0000000eff0e723e */ /* 0x000fc600020006ff */
[----:B------:R0:W-:Y:S04]  /*76f0*/  STL [R1+0xa8], R22 ;  /* 0x0000a81601007387 */ /* 0x0001e80000100800 */
[----:B------:R-:W-:Y:S04]  /*7700*/  STS.U16 [R29+UR8+0x2f000], R13 ;  /* 0x02f0000d1d007988 */ /* 0x000fe80008000408 */
[----:B0-----:R-:W3:Y:S04]  /*7710*/  LDL.LU R22, [R1+0xcf4] ;  /* 0x000cf40001167983 */ /* 0x001ee80000300800 */
[----:B------:R0:W-:Y:S01]  /*7720*/  STL [R1+0xcc0], R13 ;  /* 0x000cc00d01007387 */ /* 0x0001e20000100800 */
[----:B----4-:R-:W-:-:S03]  /*7730*/  LEA R16, R16, R20, 0x8 ;  /* 0x0000001410107211 */ /* 0x010fc600078e40ff */
[----:B------:R-:W-:Y:S04]  /*7740*/  STS.U16 [R29+UR8+0x30000], R14 ;  /* 0x0300000e1d007988 */ /* 0x000fe80008000408 */
[----:B0-----:R-:W4:Y:S04]  /*7750*/  LDL.LU R13, [R1+0x178] ;  /* 0x00017800010d7983 */ /* 0x001f280000300800 */
[----:B------:R-:W3:Y:S04]  /*7760*/  LDL.LU R21, [R1+0xcf0] ;  /* 0x000cf00001157983 */ /* 0x000ee80000300800 */
[----:B------:R0:W-:Y:S04]  /*7770*/  STL [R1+0xac], R8 ;  /* 0x0000ac0801007387 */ /* 0x0001e80000100800 */
[----:B0-----:R-:W3:Y:S04]  /*7780*/  LDL.LU R8, [R1+0x150] ;  /* 0x0001500001087983 */ /* 0x001ee80000300800 */
[----:B------:R0:W-:Y:S04]  /*7790*/  STL [R1+0xcc4], R14 ;  /* 0x000cc40e01007387 */ /* 0x0001e80000100800 */
[----:B0-----:R-:W4:Y:S04]  /*77a0*/  LDL.LU R14, [R1+0x180] ;  /* 0x00018000010e7983 */ /* 0x001f280000300800 */
[----:B------:R-:W5:Y:S01]  /*77b0*/  LDL.LU R20, [R1+0xcec] ;  /* 0x000cec0001147983 */ /* 0x000f620000300800 */
[----:B------:R-:W-:-:S02]  /*77c0*/  IMAD R17, R17, 0x100, R7 ;  /* 0x0000010011117824 */ /* 0x000fc400078e0207 */
[----:B--2---:R-:W-:Y:S02]  /*77d0*/  IMAD R12, R12, 0x100, R19 ;  /* 0x000001000c0c7824 */ /* 0x004fe400078e0213 */
[----:B------:R-:W2:Y:S04]  /*77e0*/  LDL.LU R19, [R1+0xce8] ;  /* 0x000ce80001137983 */ /* 0x000ea80000300800 */
[----:B------:R0:W-:Y:S04]  /*77f0*/  STL [R1+0xe0], R12 ;  /* 0x0000e00c01007387 */ /* 0x0001e80000100800 */
[----:B0-----:R-:W2:Y:S04]  /*7800*/  LDL.LU R12, [R1+0x104] ;  /* 0x00010400010c7983 */ /* 0x001ea80000300800 */
[----:B------:R-:W2:Y:S01]  /*7810*/  LDL.LU R7, [R1+0x100] ;  /* 0x0001000001077983 */ /* 0x000ea20000300800 */
[----:B------:R-:W-:-:S02]  /*7820*/  F2FP.F16.E4M3.UNPACK_B R15, R15 ;  /* 0x0000000fff0f723e */ /* 0x000fc400020006ff */
[----:B------:R-:W-:Y:S02]  /*7830*/  F2FP.F16.E4M3.UNPACK_B R16, R16 ;  /* 0x00000010ff10723e */ /* 0x000fe400020006ff */
[----:B------:R-:W-:Y:S01]  /*7840*/  F2FP.F16.E4M3.UNPACK_B R17, R17 ;  /* 0x00000011ff11723e */ /* 0x000fe200020006ff */
[----:B------:R-:W-:Y:S01]  /*7850*/  STL [R1+0xcc8], R15 ;  /* 0x000cc80f01007387 */ /* 0x000fe20000100800 */
[----:B---3--:R-:W-:Y:S02]  /*7860*/  IMAD R21, R21, 0x100, R8 ;  /* 0x0000010015157824 */ /* 0x008fe400078e0208 */
[----:B----4-:R-:W-:Y:S01]  /*7870*/  IMAD R18, R18, 0x100, R14 ;  /* 0x0000010012127824 */ /* 0x010fe200078e020e */
[----:B------:R-:W-:-:S04]  /*7880*/  LEA R14, R9, R10, 0x8 ;  /* 0x0000000a090e7211 */ /* 0x000fc800078e40ff */
[----:B------:R-:W-:Y:S01]  /*7890*/  F2FP.F16.E4M3.UNPACK_B R18, R18 ;  /* 0x00000012ff12723e */ /* 0x000fe200020006ff */
[----:B-----5:R-:W-:Y:S02]  /*78a0*/  IMAD R20, R20, 0x100, R13 ;  /* 0x0000010014147824 */ /* 0x020fe400078e020d */
[----:B--2---:R-:W-:Y:S02]  /*78b0*/  IMAD R19, R19, 0x100, R11 ;  /* 0x0000010013137824 */ /* 0x004fe400078e020b */
[----:B------:R-:W2:Y:S04]  /*78c0*/  LDL.LU R11, [R1+0xfc] ;  /* 0x0000fc00010b7983 */ /* 0x000ea80000300800 */
[----:B------:R-:W3:Y:S01]  /*78d0*/  LDL.LU R10, [R1+0xf8] ;  /* 0x0000f800010a7983 */ /* 0x000ee20000300800 */
[----:B------:R-:W-:-:S03]  /*78e0*/  F2FP.F16.E4M3.UNPACK_B R19, R19 ;  /* 0x00000013ff13723e */ /* 0x000fc600020006ff */
[----:B------:R-:W4:Y:S04]  /*78f0*/  LDL.LU R9, [R1+0xf4] ;  /* 0x0000f40001097983 */ /* 0x000f280000300800 */
[----:B------:R0:W-:Y:S04]  /*7900*/  STL [R1+0xa4], R14 ;  /* 0x0000a40e01007387 */ /* 0x0001e80000100800 */
[----:B------:R-:W-:Y:S04]  /*7910*/  STL [R1+0xccc], R16 ;  /* 0x000ccc1001007387 */ /* 0x000fe80000100800 */
[----:B------:R-:W-:Y:S04]  /*7920*/  STL [R1+0xcd0], R17 ;  /* 0x000cd01101007387 */ /* 0x000fe80000100800 */
[----:B------:R-:W-:Y:S01]  /*7930*/  STL [R1+0xcd4], R18 ;  /* 0x000cd41201007387 */ /* 0x000fe20000100800 */
[----:B------:R-:W-:-:S03]  /*7940*/  IMAD R23, R23, 0x100, R7 ;  /* 0x0000010017177824 */ /* 0x000fc600078e0207 */
[----:B------:R-:W5:Y:S04]  /*7950*/  LDL.LU R8, [R1+0xf0] ;  /* 0x0000f00001087983 */ /* 0x000f680000300800 */
[----:B------:R-:W-:Y:S04]  /*7960*/  STL [R1+0xcd8], R19 ;  /* 0x000cd81301007387 */ /* 0x000fe80000100800 */
[----:B0-----:R-:W5:Y:S04]  /*7970*/  LDL.LU R14, [R1+0xc] ;  /* 0x00000c00010e7983 */ /* 0x001f680000300800 */
[----:B------:R-:W5:Y:S04]  /*7980*/  LDL.LU R13, [R1+0x94] ;  /* 0x00009400010d7983 */ /* 0x000f680000300800 */
[----:B------:R-:W5:Y:S01]  /*7990*/  LDL.LU R7, [R1+0x38] ;  /* 0x0000380001077983 */ /* 0x000f620000300800 */
[----:B------:R-:W-:Y:S01]  /*79a0*/  IMAD R22, R22, 0x100, R12 ;  /* 0x0000010016167824 */ /* 0x000fe200078e020c */
[----:B------:R-:W-:-:S02]  /*79b0*/  F2FP.F16.E4M3.UNPACK_B R20, R20 ;  /* 0x00000014ff14723e */ /* 0x000fc400020006ff */
[----:B------:R-:W-:Y:S02]  /*79c0*/  F2FP.F16.E4M3.UNPACK_B R21, R21 ;  /* 0x00000015ff15723e */ /* 0x000fe400020006ff */
[----:B------:R-:W-:Y:S01]  /*79d0*/  F2FP.F16.E4M3.UNPACK_B R22, R22 ;  /* 0x00000016ff16723e */ /* 0x000fe200020006ff */
[----:B------:R-:W-:Y:S04]  /*79e0*/  STL [R1+0xcdc], R20 ;  /* 0x000cdc1401007387 */ /* 0x000fe80000100800 */
[----:B------:R-:W-:Y:S04]  /*79f0*/  STL [R1+0xce0], R21 ;  /* 0x000ce01501007387 */ /* 0x000fe80000100800 */
[----:B------:R0:W-:Y:S04]  /*7a00*/  STS.U16 [R29+UR8+0x35000], R19 ;  /* 0x035000131d007988 */ /* 0x0001e80008000408 */
[----:B------:R-:W-:Y:S04]  /*7a10*/  STL [R1+0xce4], R22 ;  /* 0x000ce41601007387 */ /* 0x000fe80000100800 */
[----:B------:R1:W-:Y:S04]  /*7a20*/  STS.U16 [R29+UR8+0x34000], R18 ;  /* 0x034000121d007988 */ /* 0x0003e80008000408 */
[----:B0-----:R-:W5:Y:S04]  /*7a30*/  LDL.LU.S16 R19, [R1+0x92] ;  /* 0x0000920001137983 */ /* 0x001f680000300600 */
[----:B-1----:R-:W5:Y:S04]  /*7a40*/  LDL.LU.S16 R18, [R1+0x8e] ;  /* 0x00008e0001127983 */ /* 0x002f680000300600 */
[----:B------:R-:W5:Y:S04]  /*7a50*/  LDL.LU.S16 R12, [R1+0x8a] ;  /* 0x00008a00010c7983 */ /* 0x000f680000300600 */
[----:B------:R-:W-:Y:S04]  /*7a60*/  STS.U16 [R29+UR8+0x28000], R6 ;  /* 0x028000061d007988 */ /* 0x000fe80008000408 */
[----:B------:R0:W-:Y:S04]  /*7a70*/  STS.U16 [R29+UR8+0x33000], R17 ;  /* 0x033000111d007988 */ /* 0x0001e80008000408 */
[----:B------:R1:W-:Y:S04]  /*7a80*/  STS.U16 [R29+UR8+0x32000], R16 ;  /* 0x032000101d007988 */ /* 0x0003e80008000408 */
[----:B------:R0:W-:Y:S01]  /*7a90*/  STS.U16 [R29+UR8+0x31000], R15 ;  /* 0x0310000f1d007988 */ /* 0x0001e20008000408 */
[----:B--2---:R-:W-:-:S03]  /*7aa0*/  LEA R24, R24, R11, 0x8 ;  /* 0x0000000b18187211 */ /* 0x004fc600078e40ff */
[----:B------:R-:W2:Y:S01]  /*7ab0*/  LDL.LU.S16 R11, [R1+0x86] ;  /* 0x00008600010b7983 */ /* 0x000ea20000300600 */
[----:B---3--:R-:W-:-:S03]  /*7ac0*/  IMAD R25, R25, 0x100, R10 ;  /* 0x0000010019197824 */ /* 0x008fc600078e020a */
[----:B------:R-:W3:Y:S01]  /*7ad0*/  LDL.LU.S16 R10, [R1+0x82] ;  /* 0x00008200010a7983 */ /* 0x000ee20000300600 */
[----:B----4-:R-:W-:-:S03]  /*7ae0*/  IMAD R26, R26, 0x100, R9 ;  /* 0x000001001a1a7824 */ /* 0x010fc600078e0209 */
[----:B------:R-:W4:Y:S01]  /*7af0*/  LDL.LU.S16 R9, [R1+0x7e] ;  /* 0x00007e0001097983 */ /* 0x000f220000300600 */
[----:B-----5:R-:W-:-:S03]  /*7b00*/  IMAD R27, R27, 0x100, R8 ;  /* 0x000001001b1b7824 */ /* 0x020fc600078e0208 */
[----:B------:R-:W5:Y:S04]  /*7b10*/  LDL.LU.S16 R8, [R1+0x7a] ;  /* 0x00007a0001087983 */ /* 0x000f680000300600 */
[----:B0-----:R-:W5:Y:S01]  /*7b20*/  LDL.LU.S16 R17, [R1+0x76] ;  /* 0x0000760001117983 */ /* 0x001f620000300600 */
[----:B------:R-:W-:-:S04]  /*7b30*/  LEA R7, R7, R13, 0x8 ;  /* 0x0000000d07077211 */ /* 0x000fc800078e40ff */
[----:B------:R-:W-:Y:S01]  /*7b40*/  F2FP.F16.E4M3.UNPACK_B R6, R7 ;  /* 0x00000007ff06723e */ /* 0x000fe200020006ff */
[----:B------:R-:W-:-:S04]  /*7b50*/  IMAD R28, R28, 0x100, R14 ;  /* 0x000001001c1c7824 */ /* 0x000fc800078e020e */
[----:B------:R-:W-:Y:S04]  /*7b60*/  STL [R1+0x38], R6 ;  /* 0x0000380601007387 */ /* 0x000fe80000100800 */
[----:B-1----:R-:W5:Y:S04]  /*7b70*/  LDL.LU.S16 R16, [R1+0x72] ;  /* 0x0000720001107983 */ /* 0x002f680000300600 */
[----:B------:R-:W5:Y:S04]  /*7b80*/  LDL.LU.S16 R15, [R1+0x6e] ;  /* 0x00006e00010f7983 */ /* 0x000f680000300600 */
[----:B------:R-:W5:Y:S04]  /*7b90*/  LDL.LU.S16 R14, [R1+0x6a] ;  /* 0x00006a00010e7983 */ /* 0x000f680000300600 */
[----:B------:R-:W5:Y:S01]  /*7ba0*/  LDL.LU.S16 R7, [R1+0x66] ;  /* 0x0000660001077983 */ /* 0x000f620000300600 */
[----:B------:R-:W-:-:S02]  /*7bb0*/  F2FP.F16.E4M3.UNPACK_B R0, R0 ;  /* 0x00000000ff00723e */ /* 0x000fc400020006ff */
[----:B------:R-:W-:Y:S01]  /*7bc0*/  F2FP.F16.E4M3.UNPACK_B R2, R2 ;  /* 0x00000002ff02723e */ /* 0x000fe200020006ff */
[----:B------:R0:W-:Y:S01]  /*7bd0*/  STS.U16 [R29+UR8+0x36000], R20 ;  /* 0x036000141d007988 */ /* 0x0001e20008000408 */
[----:B------:R-:W-:Y:S02]  /*7be0*/  F2FP.F16.E4M3.UNPACK_B R3, R3 ;  /* 0x00000003ff03723e */ /* 0x000fe400020006ff */
[----:B------:R-:W-:Y:S01]  /*7bf0*/  F2FP.F16.E4M3.UNPACK_B R4, R4 ;  /* 0x00000004ff04723e */ /* 0x000fe200020006ff */
[----:B------:R1:W-:Y:S01]  /*7c00*/  STS.U16 [R29+UR8+0x23000], R0 ;  /* 0x023000001d007988 */ /* 0x0003e20008000408 */
[----:B------:R-:W-:Y:S02]  /*7c10*/  F2FP.F16.E4M3.UNPACK_B R5, R5 ;  /* 0x00000005ff05723e */ /* 0x000fe400020006ff */
[----:B------:R-:W-:Y:S01]  /*7c20*/  F2FP.F16.E4M3.UNPACK_B R23, R23 ;  /* 0x00000017ff17723e */ /* 0x000fe200020006ff */
[----:B------:R-:W-:Y:S01]  /*7c30*/  STS.U16 [R29+UR8+0x37000], R21 ;  /* 0x037000151d007988 */ /* 0x000fe20008000408 */
[----:B0-----:R-:W-:-:S03]  /*7c40*/  PRMT R20, R6, 0x7610, R20 ;  /* 0x0000761006147816 */ /* 0x001fc60000000014 */
[----:B------:R0:W-:Y:S01]  /*7c50*/  STS.U16 [R29+UR8+0x24000], R2 ;  /* 0x024000021d007988 */ /* 0x0001e20008000408 */
[----:B------:R-:W-:Y:S02]  /*7c60*/  F2FP.F16.E4M3.UNPACK_B R24, R24 ;  /* 0x00000018ff18723e */ /* 0x000fe400020006ff */
[----:B------:R-:W-:Y:S01]  /*7c70*/  F2FP.F16.E4M3.UNPACK_B R25, R25 ;  /* 0x00000019ff19723e */ /* 0x000fe200020006ff */
[----:B------:R0:W-:Y:S01]  /*7c80*/  STS.U16 [R29+UR8+0x25000], R3 ;  /* 0x025000031d007988 */ /* 0x0001e20008000408 */
[----:B------:R-:W-:Y:S02]  /*7c90*/  F2FP.F16.E4M3.UNPACK_B R26, R26 ;  /* 0x0000001aff1a723e */ /* 0x000fe400020006ff */
[----:B------:R-:W-:Y:S01]  /*7ca0*/  F2FP.F16.E4M3.UNPACK_B R27, R27 ;  /* 0x0000001bff1b723e */ /* 0x000fe200020006ff */
[----:B------:R-:W-:Y:S01]  /*7cb0*/  STS.U16 [R29+UR8+0x38000], R22 ;  /* 0x038000161d007988 */ /* 0x000fe20008000408 */
[----:B------:R-:W-:Y:S02]  /*7cc0*/  F2FP.F16.E4M3.UNPACK_B R28, R28 ;  /* 0x0000001cff1c723e */ /* 0x000fe400020006ff */
[----:B-1----:R-:W-:Y:S01]  /*7cd0*/  PRMT R0, R20, 0x7610, R0 ;  /* 0x0000761014007816 */ /* 0x002fe20000000000 */
[----:B------:R1:W-:Y:S01]  /*7ce0*/  STS.U16 [R29+UR8+0x26000], R4 ;  /* 0x026000041d007988 */ /* 0x0003e20008000408 */
[----:B------:R-:W-:-:S02]  /*7cf0*/  LOP3.LUT R6, R29, 0x20, RZ, 0x3c, !PT ;  /* 0x000000201d067812 */ /* 0x000fc400078e3cff */
[----:B0-----:R-:W-:Y:S01]  /*7d00*/  PRMT R2, R19, 0x7610, R2 ;  /* 0x0000761013027816 */ /* 0x001fe20000000002 */
[----:B------:R-:W5:Y:S01]  /*7d10*/  LDL.LU.S16 R13, [R1+0x62] ;  /* 0x00006200010d7983 */ /* 0x000f620000300600 */
[----:B------:R-:W-:-:S03]  /*7d20*/  PRMT R3, R18, 0x7610, R3 ;  /* 0x0000761012037816 */ /* 0x000fc60000000003 */
[----:B------:R-:W-:Y:S01]  /*7d30*/  STS.U16 [R29+UR8+0x27000], R5 ;  /* 0x027000051d007988 */ /* 0x000fe20008000408 */
[----:B-1----:R-:W-:-:S03]  /*7d40*/  PRMT R4, R12, 0x7610, R4 ;  /* 0x000076100c047816 */ /* 0x002fc60000000004 */
[----:B------:R-:W-:Y:S04]  /*7d50*/  STS.U16 [R29+UR8+0x39000], R23 ;  /* 0x039000171d007988 */ /* 0x000fe80008000408 */
[----:B------:R-:W-:Y:S04]  /*7d60*/  STS.U16 [R29+UR8+0x3a000], R24 ;  /* 0x03a000181d007988 */ /* 0x000fe80008000408 */
[----:B------:R-:W-:Y:S04]  /*7d70*/  STS.U16 [R29+UR8+0x3b000], R25 ;  /* 0x03b000191d007988 */ /* 0x000fe80008000408 */
[----:B------:R-:W-:Y:S04]  /*7d80*/  STS.U16 [R29+UR8+0x3c000], R26 ;  /* 0x03c0001a1d007988 */ /* 0x000fe80008000408 */
[----:B------:R-:W-:Y:S04]  /*7d90*/  STS.U16 [R29+UR8+0x3d000], R27 ;  /* 0x03d0001b1d007988 */ /* 0x000fe80008000408 */
[----:B------:R-:W-:Y:S04]  /*7da0*/  STS.U16 [R29+UR8+0x3e000], R28 ;  /* 0x03e0001c1d007988 */ /* 0x000fe80008000408 */
[----:B------:R2:W-:Y:S04]  /*7db0*/  STS.U16 [R29+UR8+0x3f000], R0 ;  /* 0x03f000001d007988 */ /* 0x0005e80008000408 */
[----:B------:R3:W-:Y:S04]  /*7dc0*/  STS.U16 [R6+UR8+0x400], R2 ;  /* 0x0004000206007988 */ /* 0x0007e80008000408 */
[----:B------:R4:W-:Y:S04]  /*7dd0*/  STS.U16 [R6+UR8+0x1400], R3 ;  /* 0x0014000306007988 */ /* 0x0009e80008000408 */
[----:B------:R5:W-:Y:S04]  /*7de0*/  STS.U16 [R6+UR8+0x2400], R4 ;  /* 0x0024000406007988 */ /* 0x000be80008000408 */
[----:B------:R-:W5:Y:S01]  /*7df0*/  LDL.LU.S16 R12, [R1+0x5e] ;  /* 0x00005e00010c7983 */ /* 0x000f620000300600 */
[----:B--2---:R-:W-:-:S03]  /*7e00*/  PRMT R0, R11, 0x7610, R0 ;  /* 0x000076100b007816 */ /* 0x004fc60000000000 */
[----:B------:R-:W2:Y:S01]  /*7e10*/  LDL.LU.S16 R11, [R1+0x5a] ;  /* 0x00005a00010b7983 */ /* 0x000ea20000300600 */
[----:B---3--:R-:W-:-:S03]  /*7e20*/  PRMT R2, R10, 0x7610, R2 ;  /* 0x000076100a027816 */ /* 0x008fc60000000002 */
[----:B------:R-:W3:Y:S01]  /*7e30*/  LDL.LU.S16 R10, [R1+0x56] ;  /* 0x00005600010a7983 */ /* 0x000ee20000300600 */
[----:B----4-:R-:W-:-:S03]  /*7e40*/  PRMT R3, R9, 0x7610, R3 ;  /* 0x0000761009037816 */ /* 0x010fc60000000003 */
[----:B------:R-:W-:Y:S04]  /*7e50*/  STS.U16 [R6+UR8+0x3400], R0 ;  /* 0x0034000006007988 */ /* 0x000fe80008000408 */
[----:B------:R-:W4:Y:S04]  /*7e60*/  LDL.LU.S16 R9, [R1+0x52] ;  /* 0x0000520001097983 */ /* 0x000f280000300600 */
[----:B------:R-:W-:Y:S04]  /*7e70*/  STS.U16 [R6+UR8+0x4400], R2 ;  /* 0x0044000206007988 */ /* 0x000fe80008000408 */
[----:B------:R-:W-:Y:S01]  /*7e80*/  STS.U16 [R6+UR8+0x5400], R3 ;  /* 0x0054000306007988 */ /* 0x000fe20008000408 */
[----:B-----5:R-:W-:-:S03]  /*7e90*/  PRMT R4, R8, 0x7610, R4 ;  /* 0x0000761008047816 */ /* 0x020fc60000000004 */
[----:B------:R-:W5:Y:S04]  /*7ea0*/  LDL.LU.S16 R8, [R1+0x4e] ;  /* 0x00004e0001087983 */ /* 0x000f680000300600 */
[----:B------:R0:W-:Y:S02]  /*7eb0*/  STS.U16 [R6+UR8+0x6400], R4 ;  /* 0x0064000406007988 */ /* 0x0001e40008000408 */
[----:B0-----:R-:W-:Y:S02]  /*7ec0*/  PRMT R4, R7, 0x7610, R4 ;  /* 0x0000761007047816 */ /* 0x001fe40000000004 */
[----:B------:R-:W5:Y:S01]  /*7ed0*/  LDL.LU.S16 R7, [R1+0x4a] ;  /* 0x00004a0001077983 */ /* 0x000f620000300600 */
[----:B------:R-:W-:-:S03]  /*7ee0*/  PRMT R5, R17, 0x7610, R5 ;  /* 0x0000761011057816 */ /* 0x000fc60000000005 */
[----:B------:R-:W5:Y:S04]  /*7ef0*/  LDL.LU.S16 R22, [R1+0x46] ;  /* 0x0000460001167983 */ /* 0x000f680000300600 */
[----:B------:R-:W5:Y:S01]  /*7f00*/  LDL.LU.S16 R21, [R1+0x42] ;  /* 0x0000420001157983 */ /* 0x000f620000300600 */
[----:B------:R-:W-:-:S03]  /*7f10*/  PRMT R0, R16, 0x7610, R0 ;  /* 0x0000761010007816 */ /* 0x000fc60000000000 */
[----:B------:R-:W5:Y:S01]  /*7f20*/  LDL.LU.S16 R20, [R1+0x3e] ;  /* 0x00003e0001147983 */ /* 0x000f620000300600 */
[----:B------:R-:W-:-:S03]  /*7f30*/  PRMT R2, R15, 0x7610, R2 ;  /* 0x000076100f027816 */ /* 0x000fc60000000002 */
[----:B------:R-:W5:Y:S01]  /*7f40*/  LDL.LU.S16 R19, [R1+0x36] ;  /* 0x0000360001137983 */ /* 0x000f620000300600 */
[----:B------:R-:W-:-:S03]  /*7f50*/  PRMT R3, R14, 0x7610, R3 ;  /* 0x000076100e037816 */ /* 0x000fc60000000003 */
[----:B------:R-:W5:Y:S04]  /*7f60*/  LDL.LU.S16 R18, [R1+0x32] ;  /* 0x0000320001127983 */ /* 0x000f680000300600 */
[----:B------:R-:W5:Y:S04]  /*7f70*/  LDL.LU.S16 R17, [R1+0x2e] ;  /* 0x00002e0001117983 */ /* 0x000f680000300600 */
[----:B------:R-:W5:Y:S04]  /*7f80*/  LDL.LU.S16 R16, [R1+0x2a] ;  /* 0x00002a0001107983 */ /* 0x000f680000300600 */
[----:B------:R0:W-:Y:S04]  /*7f90*/  STS.U16 [R6+UR8+0x7400], R5 ;  /* 0x0074000506007988 */ /* 0x0001e80008000408 */
[----:B------:R-:W5:Y:S04]  /*7fa0*/  LDL.LU.S16 R15, [R1+0x26] ;  /* 0x00002600010f7983 */ /* 0x000f680000300600 */
[----:B------:R-:W5:Y:S01]  /*7fb0*/  LDL.LU.S16 R14, [R1+0x22] ;  /* 0x00002200010e7983 */ /* 0x000f620000300600 */
[----:B0-----:R-:W-:-:S03]  /*7fc0*/  PRMT R5, R13, 0x7610, R5 ;  /* 0x000076100d057816 */ /* 0x001fc60000000005 */
[----:B------:R0:W-:Y:S04]  /*7fd0*/  STS.U16 [R6+UR8+0x8400], R0 ;  /* 0x0084000006007988 */ /* 0x0001e80008000408 */
[----:B------:R-:W5:Y:S04]  /*7fe0*/  LDL.LU.S16 R13, [R1+0x1e] ;  /* 0x00001e00010d7983 */ /* 0x000f680000300600 */
[----:B------:R2:W-:Y:S04]  /*7ff0*/  STS.U16 [R6+UR8+0x9400], R2 ;  /* 0x0094000206007988 */ /* 0x0005e80008000408 */
[----:B------:R3:W-:Y:S04]  /*8000*/  STS.U16 [R6+UR8+0xa400], R3 ;  /* 0x00a4000306007988 */ /* 0x0007e80008000408 */
[----:B------:R4:W-:Y:S04]  /*8010*/  STS.U16 [R6+UR8+0xb400], R4 ;  /* 0x00b4000406007988 */ /* 0x0009e80008000408 */
[----:B------:R5:W-:Y:S01]  /*8020*/  STS.U16 [R6+UR8+0xc400], R5 ;  /* 0x00c4000506007988 */ /* 0x000be20008000408 */
[----:B0-----:R-:W-:-:S03]  /*8030*/  PRMT R0, R12, 0x7610, R0 ;  /* 0x000076100c007816 */ /* 0x001fc60000000000 */
[----:B------:R-:W5:Y:S04]  /*8040*/  LDL.LU.S16 R12, [R1+0x1a] ;  /* 0x00001a00010c7983 */ /* 0x000f680000300600 */
[----:B------:R0:W-:Y:S01]  /*8050*/  STS.U16 [R6+UR8+0xd400], R0 ;  /* 0x00d4000006007988 */ /* 0x0001e20008000408 */
[----:B--2---:R-:W-:-:S03]  /*8060*/  PRMT R2, R11, 0x7610, R2 ;  /* 0x000076100b027816 */ /* 0x004fc60000000002 */
[----:B------:R-:W2:Y:S01]  /*8070*/  LDL.LU.S16 R11, [R1+0x16] ;  /* 0x00001600010b7983 */ /* 0x000ea20000300600 */
[----:B---3--:R-:W-:-:S03]  /*8080*/  PRMT R3, R10, 0x7610, R3 ;  /* 0x000076100a037816 */ /* 0x008fc60000000003 */
[----:B------:R-:W3:Y:S01]  /*8090*/  LDL.LU.S16 R10, [R1+0x12] ;  /* 0x00001200010a7983 */ /* 0x000ee20000300600 */
[----:B----4-:R-:W-:-:S03]  /*80a0*/  PRMT R4, R9, 0x7610, R4 ;  /* 0x0000761009047816 */ /* 0x010fc60000000004 */
[----:B------:R-:W4:Y:S01]  /*80b0*/  LDL.LU.S16 R9, [R1+0xa] ;  /* 0x00000a0001097983 */ /* 0x000f220000300600 */
[----:B-----5:R-:W-:-:S03]  /*80c0*/  PRMT R5, R8, 0x7610, R5 ;  /* 0x0000761008057816 */ /* 0x020fc60000000005 */
[----:B------:R-:W5:Y:S01]  /*80d0*/  LDL.LU.S16 R8, [R1+0x6] ;  /* 0x0000060001087983 */ /* 0x000f620000300600 */
[----:B0-----:R-:W-:-:S03]  /*80e0*/  PRMT R0, R7, 0x7610, R0 ;  /* 0x0000761007007816 */ /* 0x001fc60000000000 */
[----:B------:R-:W5:Y:S04]  /*80f0*/  LDL.LU.S16 R7, [R1+0x2] ;  /* 0x0000020001077983 */ /* 0x000f680000300600 */
[----:B------:R0:W-:Y:S04]  /*8100*/  STS.U16 [R6+UR8+0xe400], R2 ;  /* 0x00e4000206007988 */ /* 0x0001e80008000408 */
[----:B------:R1:W-:Y:S04]  /*8110*/  STS.U16 [R6+UR8+0xf400], R3 ;  /* 0x00f4000306007988 */ /* 0x0003e80008000408 */
[----:B------:R1:W-:Y:S01]  /*8120*/  STS.U16 [R6+UR8+0x10400], R4 ;  /* 0x0104000406007988 */ /* 0x0003e20008000408 */
[----:B0-----:R-:W-:-:S03]  /*8130*/  PRMT R2, R22, 0x7610, R2 ;  /* 0x0000761016027816 */ /* 0x001fc60000000002 */
[----:B------:R0:W-:Y:S01]  /*8140*/  STS.U16 [R6+UR8+0x11400], R5 ;  /* 0x0114000506007988 */ /* 0x0001e20008000408 */
[----:B-1----:R-:W-:-:S03]  /*8150*/  PRMT R3, R21, 0x7610, R3 ;  /* 0x0000761015037816 */ /* 0x002fc60000000003 */
[----:B------:R1:W-:Y:S01]  /*8160*/  STS.U16 [R6+UR8+0x12400], R0 ;  /* 0x0124000006007988 */ /* 0x0003e20008000408 */
[----:B------:R-:W-:-:S03]  /*8170*/  PRMT R4, R20, 0x7610, R4 ;  /* 0x0000761014047816 */ /* 0x000fc60000000004 */
        /* <DEDUP_REMOVED lines=14> */
[----:B------:R3:W-:Y:S04]  /*8260*/  STS.U16 [R6+UR8+0x1a400], R4 ;  /* 0x01a4000406007988 */ /* 0x0007e80008000408 */
[----:B------:R-:W5:Y:S04]  /*8270*/  LDL.LU R22, [R1+0xce4] ;  /* 0x000ce40001167983 */ /* 0x000f680000300800 */
[----:B------:R4:W-:Y:S04]  /*8280*/  STS.U16 [R6+UR8+0x1b400], R5 ;  /* 0x01b4000506007988 */ /* 0x0009e80008000408 */
[----:B------:R-:W5:Y:S04]  /*8290*/  LDL.LU R21, [R1+0xce0] ;  /* 0x000ce00001157983 */ /* 0x000f680000300800 */
[----:B------:R5:W-:Y:S04]  /*82a0*/  STS.U16 [R6+UR8+0x1c400], R0 ;  /* 0x01c4000006007988 */ /* 0x000be80008000408 */
[----:B------:R-:W5:Y:S04]  /*82b0*/  LDL.LU R20, [R1+0xcdc] ;  /* 0x000cdc0001147983 */ /* 0x000f680000300800 */
[----:B------:R-:W5:Y:S01]  /*82c0*/  LDL.LU R19, [R1+0xcd8] ;  /* 0x000cd80001137983 */ /* 0x000f620000300800 */
[----:B-1----:R-:W-:-:S03]  /*82d0*/  PRMT R2, R12, 0x7610, R2 ;  /* 0x000076100c027816 */ /* 0x002fc60000000002 */
[----:B------:R-:W5:Y:S04]  /*82e0*/  LDL.LU R18, [R1+0xcd4] ;  /* 0x000cd40001127983 */ /* 0x000f680000300800 */
[----:B------:R-:W-:Y:S04]  /*82f0*/  STS.U16 [R6+UR8+0x1d400], R2 ;  /* 0x01d4000206007988 */ /* 0x000fe80008000408 */
[----:B------:R-:W5:Y:S04]  /*8300*/  LDL.LU R17, [R1+0xcd0] ;  /* 0x000cd00001117983 */ /* 0x000f680000300800 */
[----:B------:R-:W5:Y:S04]  /*8310*/  LDL.LU R16, [R1+0xccc] ;  /* 0x000ccc0001107983 */ /* 0x000f680000300800 */
[----:B------:R-:W5:Y:S04]  /*8320*/  LDL.LU R15, [R1+0xcc8] ;  /* 0x000cc800010f7983 */ /* 0x000f680000300800 */
[----:B------:R-:W5:Y:S04]  /*8330*/  LDL.LU R14, [R1+0xcc4] ;  /* 0x000cc400010e7983 */ /* 0x000f680000300800 */
[----:B------:R-:W5:Y:S04]  /*8340*/  LDL.LU R13, [R1+0xcc0] ;  /* 0x000cc000010d7983 */ /* 0x000f680000300800 */
[----:B------:R-:W5:Y:S01]  /*8350*/  LDL.LU R12, [R1+0xcbc] ;  /* 0x000cbc00010c7983 */ /* 0x000f620000300800 */
[----:B--2---:R-:W-:-:S03]  /*8360*/  PRMT R3, R11, 0x7610, R3 ;  /* 0x000076100b037816 */ /* 0x004fc60000000003 */
[----:B------:R-:W2:Y:S01]  /*8370*/  LDL.LU R11, [R1+0xcb8] ;  /* 0x000cb800010b7983 */ /* 0x000ea20000300800 */
[----:B---3--:R-:W-:-:S03]  /*8380*/  PRMT R4, R10, 0x7610, R4 ;  /* 0x000076100a047816 */ /* 0x008fc60000000004 */
[----:B------:R0:W-:Y:S01]  /*8390*/  STS.U16 [R6+UR8+0x1e400], R3 ;  /* 0x01e4000306007988 */ /* 0x0001e20008000408 */
[----:B----4-:R-:W-:-:S03]  /*83a0*/  PRMT R5, R9, 0x7610, R5 ;  /* 0x0000761009057816 */ /* 0x010fc60000000005 */
[----:B------:R-:W-:Y:S04]  /*83b0*/  STS.U16 [R6+UR8+0x1f400], R4 ;  /* 0x01f4000406007988 */ /* 0x000fe80008000408 */
[----:B------:R1:W-:Y:S04]  /*83c0*/  STS.U16 [R6+UR8+0x20400], R5 ;  /* 0x0204000506007988 */ /* 0x0003e80008000408 */
[----:B------:R-:W3:Y:S04]  /*83d0*/  LDL.LU R10, [R1+0xcb4] ;  /* 0x000cb400010a7983 */ /* 0x000ee80000300800 */
[----:B------:R-:W4:Y:S01]  /*83e0*/  LDL.LU R9, [R1+0xcb0] ;  /* 0x000cb00001097983 */ /* 0x000f220000300800 */
[----:B-----5:R-:W-:-:S03]  /*83f0*/  PRMT R0, R8, 0x7610, R0 ;  /* 0x0000761008007816 */ /* 0x020fc60000000000 */
[----:B------:R-:W5:Y:S01]  /*8400*/  LDL.LU R8, [R1+0xcac] ;  /* 0x000cac0001087983 */ /* 0x000f620000300800 */
[----:B0-----:R-:W-:-:S03]  /*8410*/  PRMT R3, R0, 0x7632, R3 ;  /* 0x0000763200037816 */ /* 0x001fc60000000003 */
[----:B------:R-:W-:Y:S01]  /*8420*/  STS.U16 [R6+UR8+0x21400], R0 ;  /* 0x0214000006007988 */ /* 0x000fe20008000408 */
[----:B-1----:R-:W-:Y:S02]  /*8430*/  PRMT R5, R3, 0x7632, R5 ;  /* 0x0000763203057816 */ /* 0x002fe40000000005 */
[----:B------:R-:W-:Y:S02]  /*8440*/  PRMT R2, R7, 0x7610, R2 ;  /* 0x0000761007027816 */ /* 0x000fe40000000002 */
[----:B------:R-:W2:Y:S02]  /*8450*/  LDL.LU R7, [R1+0xca8] ;  /* 0x000ca80001077983 */ /* 0x000ea40000300800 */
[----:B------:R-:W-:Y:S02]  /*8460*/  PRMT R4, R2, 0x7632, R4 ;  /* 0x0000763202047816 */ /* 0x000fe40000000004 */
[----:B------:R-:W-:Y:S04]  /*8470*/  STS.U16 [R6+UR8+0x22400], R2 ;  /* 0x0224000206007988 */ /* 0x000fe80008000408 */
[----:B------:R-:W-:Y:S04]  /*8480*/  STS.U16 [R6+UR8+0x23400], R3 ;  /* 0x0234000306007988 */ /* 0x000fe80008000408 */
[----:B------:R-:W-:Y:S04]  /*8490*/  STS.U16 [R6+UR8+0x24400], R4 ;  /* 0x0244000406007988 */ /* 0x000fe80008000408 */
[----:B------:R0:W-:Y:S04]  /*84a0*/  STS.U16 [R6+UR8+0x25400], R5 ;  /* 0x0254000506007988 */ /* 0x0001e80008000408 */
[----:B0-----:R-:W3:Y:S01]  /*84b0*/  LDL.LU R6, [R1+0xca4] ;  /* 0x000ca40001067983 */ /* 0x001ee20000300800 */
[----:B------:R-:W-:-:S02]  /*84c0*/  PRMT R0, R4, 0x7632, R0 ;  /* 0x0000763204007816 */ /* 0x000fc40000000000 */
[----:B--2---:R-:W-:Y:S01]  /*84d0*/  PRMT R4, R7, 0x7632, R4 ;  /* 0x0000763207047816 */ /* 0x004fe20000000004 */
[----:B---3--:R-:W-:Y:S04]  /*84e0*/  STL [R1+0xb98], R6 ;  /* 0x000b980601007387 */ /* 0x008fe80000100800 */
[----:B------:R-:W-:Y:S04]  /*84f0*/  STL [R1+0xbdc], R6 ;  /* 0x000bdc0601007387 */ /* 0x000fe80000100800 */
[----:B------:R-:W-:Y:S04]  /*8500*/  STL [R1+0xbe0], R6 ;  /* 0x000be00601007387 */ /* 0x000fe80000100800 */
[----:B------:R-:W-:Y:S04]  /*8510*/  STL [R1+0xc34], R6 ;  /* 0x000c340601007387 */ /* 0x000fe80000100800 */
[----:B------:R-:W-:Y:S04]  /*8520*/  STL [R1+0xc50], R6 ;  /* 0x000c500601007387 */ /* 0x000fe80000100800 */
[----:B------:R-:W-:Y:S04]  /*8530*/  STL [R1+0xc8c], R6 ;  /* 0x000c8c0601007387 */ /* 0x000fe80000100800 */
[----:B------:R-:W-:Y:S04]  /*8540*/  STL [R1+0xba4], R7 ;  /* 0x000ba40701007387 */ /* 0x000fe80000100800 */
[----:B------:R-:W-:Y:S04]  /*8550*/  STL [R1+0xc18], R7 ;  /* 0x000c180701007387 */ /* 0x000fe80000100800 */
[----:B------:R-:W-:Y:S04]  /*8560*/  STL [R1+0xc30], R7 ;  /* 0x000c300701007387 */ /* 0x000fe80000100800 */
[----:B------:R0:W-:Y:S04]  /*8570*/  STL [R1+0xc6c], R7 ;  /* 0x000c6c0701007387 */ /* 0x0001e80000100800 */
[----:B0-----:R-:W2:Y:S04]  /*8580*/  LDL.LU R7, [R1+0x11c] ;  /* 0x00011c0001077983 */ /* 0x001ea80000300800 */
[----:B--2---:R-:W-:Y:S04]  /*8590*/  STL [R1+0xc70], R7 ;  /* 0x000c700701007387 */ /* 0x004fe80000100800 */
[----:B------:R0:W-:Y:S04]  /*85a0*/  STL [R1+0xc80], R7 ;  /* 0x000c800701007387 */ /* 0x0001e80000100800 */
[----:B0-----:R-:W2:Y:S01]  /*85b0*/  LDL.LU R7, [R1+0x170] ;  /* 0x0001700001077983 */ /* 0x001ea20000300800 */
[----:B------:R-:W-:-:S02]  /*85c0*/  PRMT R2, R5, 0x7632, R2 ;  /* 0x0000763205027816 */ /* 0x000fc40000000002 */
[----:B-----5:R-:W-:Y:S01]  /*85d0*/  PRMT R5, R8, 0x7632, R5 ;  /* 0x0000763208057816 */ /* 0x020fe20000000005 */
[----:B--2---:R-:W-:Y:S04]  /*85e0*/  STL [R1+0xc84], R7 ;  /* 0x000c840701007387 */ /* 0x004fe80000100800 */
[----:B------:R-:W-:Y:S04]  /*85f0*/  STL [R1+0xba8], R8 ;  /* 0x000ba80801007387 */ /* 0x000fe80000100800 */
[----:B------:R-:W-:Y:S04]  /*8600*/  STL [R1+0xbb8], R8 ;  /* 0x000bb80801007387 */ /* 0x000fe80000100800 */
[----:B------:R-:W-:Y:S04]  /*8610*/  STL [R1+0xbf8], R8 ;  /* 0x000bf80801007387 */ /* 0x000fe80000100800 */
[----:B------:R-:W-:Y:S04]  /*8620*/  STL [R1+0xc3c], R8 ;  /* 0x000c3c0801007387 */ /* 0x000fe80000100800 */
[----:B------:R-:W-:Y:S04]  /*8630*/  STL [R1+0xc88], R8 ;  /* 0x000c880801007387 */ /* 0x000fe80000100800 */
[----:B------:R0:W-:Y:S04]  /*8640*/  STL [R1+0xc9c], R8 ;  /* 0x000c9c0801007387 */ /* 0x0001e80000100800 */
[----:B0-----:R-:W2:Y:S01]  /*8650*/  LDL.LU R8, [R1+0x9c] ;  /* 0x00009c0001087983 */ /* 0x001ea20000300800 */
[----:B------:R-:W-:-:S02]  /*8660*/  PRMT R3, R6, 0x7632, R3 ;  /* 0x0000763206037816 */ /* 0x000fc40000000003 */
[----:B------:R-:W-:-:S05]  /*8670*/  LOP3.LUT R6, R29, 0x20, RZ, 0x3c, !PT ;  /* 0x000000201d067812 */ /* 0x000fca00078e3cff */
[----:B------:R-:W-:Y:S04]  /*8680*/  STS.U16 [R6+UR8+0x26400], R0 ;  /* 0x0264000006007988 */ /* 0x000fe80008000408 */
[----:B------:R-:W-:Y:S04]  /*8690*/  STS.U16 [R6+UR8+0x27400], R2 ;  /* 0x0274000206007988 */ /* 0x000fe80008000408 */
[----:B------:R-:W-:Y:S04]  /*86a0*/  STS.U16 [R6+UR8+0x28400], R3 ;  /* 0x0284000306007988 */ /* 0x000fe80008000408 */
[----:B------:R-:W-:Y:S04]  /*86b0*/  STS.U16 [R6+UR8+0x29400], R4 ;  /* 0x0294000406007988 */ /* 0x000fe80008000408 */
[----:B------:R-:W-:Y:S04]  /*86c0*/  STS.U16 [R6+UR8+0x2a400], R5 ;  /* 0x02a4000506007988 */ /* 0x000fe80008000408 */
[----:B--2---:R0:W-:Y:S04]  /*86d0*/  STL [R1+0xca0], R8 ;  /* 0x000ca00801007387 */ /* 0x0041e80000100800 */
[----:B0-----:R-:W2:Y:S04]  /*86e0*/  LDL.LU R8, [R1+0x98] ;  /* 0x0000980001087983 */ /* 0x001ea80000300800 */
[----:B------:R-:W3:Y:S04]  /*86f0*/  LDL.LU R6, [R1+0xa0] ;  /* 0x0000a00001067983 */ /* 0x000ee80000300800 */
[----:B---3--:R-:W-:Y:S04]  /*8700*/  STL [R1+0xc90], R6 ;  /* 0x000c900601007387 */ /* 0x008fe80000100800 */
[----:B------:R-:W3:Y:S04]  /*8710*/  LDL.LU R7, [R1+0x114] ;  /* 0x0001140001077983 */ /* 0x000ee80000300800 */
[----:B---3--:R0:W-:Y:S04]  /*8720*/  STL [R1+0xc94], R7 ;  /* 0x000c940701007387 */ /* 0x0081e80000100800 */
[----:B0-----:R-:W3:Y:S01]  /*8730*/  LDL.LU.S16 R7, [R1+0x3a] ;  /* 0x00003a0001077983 */ /* 0x001ee20000300600 */
[----:B----4-:R-:W-:-:S03]  /*8740*/  PRMT R0, R9, 0x7632, R0 ;  /* 0x0000763209007816 */ /* 0x010fc60000000000 */
[----:B---3--:R-:W-:Y:S04]  /*8750*/  STL [R1+0xc98], R7 ;  /* 0x000c980701007387 */ /* 0x008fe80000100800 */
[----:B------:R-:W-:Y:S04]  /*8760*/  STL [R1+0xbac], R9 ;  /* 0x000bac0901007387 */ /* 0x000fe80000100800 */
[----:B------:R-:W-:Y:S04]  /*8770*/  STL [R1+0xbb4], R9 ;  /* 0x000bb40901007387 */ /* 0x000fe80000100800 */
[----:B------:R-:W-:Y:S04]  /*8780*/  STL [R1+0xbbc], R9 ;  /* 0x000bbc0901007387 */ /* 0x000fe80000100800 */
[----:B------:R-:W-:Y:S04]  /*8790*/  STL [R1+0xbc4], R9 ;  /* 0x000bc40901007387 */ /* 0x000fe80000100800 */
[----:B------:R-:W-:Y:S04]  /*87a0*/  STL [R1+0xbd8], R9 ;  /* 0x000bd80901007387 */ /* 0x000fe80000100800 */
[----:B------:R-:W-:Y:S04]  /*87b0*/  STL [R1+0xc14], R9 ;  /* 0x000c140901007387 */ /* 0x000fe80000100800 */
[----:B------:R0:W-:Y:S04]  /*87c0*/  STL [R1+0xc58], R9 ;  /* 0x000c580901007387 */ /* 0x0001e80000100800 */
[----:B0-----:R-:W3:Y:S04]  /*87d0*/  LDL.LU R9, [R1+0x134] ;  /* 0x0001340001097983 */ /* 0x001ee80000300800 */
[----:B---3--:R-:W-:Y:S04]  /*87e0*/  STL [R1+0xc5c], R9 ;  /* 0x000c5c0901007387 */ /* 0x008fe80000100800 */
[----:B------:R-:W-:Y:S04]  /*87f0*/  STL [R1+0xc64], R9 ;  /* 0x000c640901007387 */ /* 0x000fe80000100800 */
[----:B------:R0:W-:Y:S04]  /*8800*/  STL [R1+0xc78], R9 ;  /* 0x000c780901007387 */ /* 0x0001e80000100800 */
[----:B0-----:R-:W3:Y:S01]  /*8810*/  LDL.LU R9, [R1+0x110] ;  /* 0x0001100001097983 */ /* 0x001ee20000300800 */
[----:B------:R-:W-:-:S03]  /*8820*/  PRMT R3, R11, 0x7632, R3 ;  /* 0x000076320b037816 */ /* 0x000fc60000000003 */
[----:B---3--:R-:W-:Y:S04]  /*8830*/  STL [R1+0xc7c], R9 ;  /* 0x000c7c0901007387 */ /* 0x008fe80000100800 */
[----:B------:R-:W-:Y:S04]  /*8840*/  STL [R1+0xbe8], R10 ;  /* 0x000be80a01007387 */ /* 0x000fe80000100800 */
[----:B------:R-:W-:Y:S04]  /*8850*/  STL [R1+0xc44], R10 ;  /* 0x000c440a01007387 */ /* 0x000fe80000100800 */
[----:B------:R-:W-:Y:S04]  /*8860*/  STL [R1+0xbc0], R11 ;  /* 0x000bc00b01007387 */ /* 0x000fe80000100800 */
[----:B------:R-:W-:Y:S04]  /*8870*/  STL [R1+0xc0c], R11 ;  /* 0x000c0c0b01007387 */ /* 0x000fe80000100800 */
[----:B------:R-:W-:Y:S04]  /*8880*/  STL [R1+0xc20], R11 ;  /* 0x000c200b01007387 */ /* 0x000fe80000100800 */
[----:B------:R0:W-:Y:S04]  /*8890*/  STL [R1+0xc60], R11 ;  /* 0x000c600b01007387 */ /* 0x0001e80000100800 */
[----:B0-----:R-:W3:Y:S01]  /*88a0*/  LDL.LU R11, [R1+0x16c] ;  /* 0x00016c00010b7983 */ /* 0x001ee20000300800 */
[----:B------:R-:W-:-:S02]  /*88b0*/  PRMT R2, R10, 0x7632, R2 ;  /* 0x000076320a027816 */ /* 0x000fc40000000002 */
[----:B------:R-:W-:Y:S02]  /*88c0*/  LOP3.LUT R10, R29, 0x20, RZ, 0x3c, !PT ;  /* 0x000000201d0a7812 */ /* 0x000fe400078e3cff */
[----:B------:R-:W-:Y:S02]  /*88d0*/  PRMT R4, R12, 0x7632, R4 ;  /* 0x000076320c047816 */ /* 0x000fe40000000004 */
[----:B------:R-:W-:Y:S01]  /*88e0*/  PRMT R5, R13, 0x7632, R5 ;  /* 0x000076320d057816 */ /* 0x000fe20000000005 */
[----:B------:R0:W-:Y:S04]  /*88f0*/  STS.U16 [R10+UR8+0x2b400], R0 ;  /* 0x02b400000a007988 */ /* 0x0001e80008000408 */
[----:B------:R1:W-:Y:S04]  /*8900*/  STS.U16 [R10+UR8+0x2c400], R2 ;  /* 0x02c400020a007988 */ /* 0x0003e80008000408 */
[----:B------:R4:W-:Y:S01]  /*8910*/  STS.U16 [R10+UR8+0x2d400], R3 ;  /* 0x02d400030a007988 */ /* 0x0009e20008000408 */
[----:B0-----:R-:W-:-:S03]  /*8920*/  PRMT R0, R14, 0x7632, R0 ;  /* 0x000076320e007816 */ /* 0x001fc60000000000 */
[----:B------:R0:W-:Y:S01]  /*8930*/  STS.U16 [R10+UR8+0x2e400], R4 ;  /* 0x02e400040a007988 */ /* 0x0001e20008000408 */
[----:B-1----:R-:W-:-:S03]  /*8940*/  PRMT R2, R15, 0x7632, R2 ;  /* 0x000076320f027816 */ /* 0x002fc60000000002 */
[----:B------:R1:W-:Y:S01]  /*8950*/  STS.U16 [R10+UR8+0x2f400], R5 ;  /* 0x02f400050a007988 */ /* 0x0003e20008000408 */
[----:B----4-:R-:W-:-:S03]  /*8960*/  PRMT R3, R16, 0x7632, R3 ;  /* 0x0000763210037816 */ /* 0x010fc60000000003 */
        /* <DEDUP_REMOVED lines=8> */
[----:B------:R-:W-:Y:S01]  /*89f0*/  STS.U16 [R10+UR8+0x34400], R5 ;  /* 0x034400050a007988 */ /* 0x000fe20008000408 */
[----:B-1----:R-:W-:-:S03]  /*8a00*/  PRMT R3, R21, 0x7632, R3 ;  /* 0x0000763215037816 */ /* 0x002fc60000000003 */
[----:B------:R-:W-:Y:S01]  /*8a10*/  STS.U16 [R10+UR8+0x35400], R0 ;  /* 0x035400000a007988 */ /* 0x000fe20008000408 */
[----:B----4-:R-:W-:-:S03]  /*8a20*/  PRMT R4, R22, 0x7632, R4 ;  /* 0x0000763216047816 */ /* 0x010fc60000000004 */
[----:B------:R-:W-:Y:S04]  /*8a30*/  STS.U16 [R10+UR8+0x36400], R2 ;  /* 0x036400020a007988 */ /* 0x000fe80008000408 */
[----:B------:R-:W-:Y:S04]  /*8a40*/  STS.U16 [R10+UR8+0x37400], R3 ;  /* 0x037400030a007988 */ /* 0x000fe80008000408 */
[----:B------:R0:W-:Y:S02]  /*8a50*/  STS.U16 [R10+UR8+0x38400], R4 ;  /* 0x038400040a007988 */ /* 0x0001e40008000408 */
[----:B0-----:R-:W-:-:S02]  /*8a60*/  PRMT R4, R27, 0x7632, R4 ;  /* 0x000076321b047816 */ /* 0x001fc40000000004 */
[----:B--2---:R-:W-:Y:S01]  /*8a70*/  F2FP.F16.E4M3.UNPACK_B R27, R8 ;  /* 0x00000008ff1b723e */ /* 0x004fe200020006ff */
        /* <DEDUP_REMOVED lines=32> */
[----:B------:R-:W2:Y:S04]  /*8c80*/  LDL.LU R8, [R1+0xca0] ;  /* 0x000ca00001087983 */ /* 0x000ea80000300800 */
[----:B------:R-:W-:Y:S01]  /*8c90*/  STL [R1+0x90], R27 ;  /* 0x0000901b01007387 */ /* 0x000fe20000100800 */
[----:B--2---:R-:W-:-:S03]  /*8ca0*/  F2FP.F16.E4M3.UNPACK_B R7, R8 ;  /* 0x00000008ff07723e */ /* 0x004fc600020006ff */
[----:B------:R-:W2:Y:S04]  /*8cb0*/  LDL.LU R8, [R1+0xc9c] ;  /* 0x000c9c0001087983 */ /* 0x000ea80000300800 */
[----:B------:R0:W-:Y:S01]  /*8cc0*/  STL [R1+0x8c], R7 ;  /* 0x00008c0701007387 */ /* 0x0001e20000100800 */
[----:B------:R-:W-:Y:S02]  /*8cd0*/  PRMT R5, R23, 0x7632, R5 ;  /* 0x0000763217057816 */ /* 0x000fe40000000005 */
[----:B--2---:R-:W-:Y:S02]  /*8ce0*/  PRMT R8, R7, 0x7610, R8 ;  /* 0x0000761007087816 */ /* 0x004fe40000000008 */
[----:B0-----:R-:W2:Y:S01]  /*8cf0*/  LDL.LU R7, [R1+0xc98] ;  /* 0x000c980001077983 */ /* 0x001ea20000300800 */
[----:B------:R-:W-:-:S02]  /*8d00*/  PRMT R0, R24, 0x7632, R0 ;  /* 0x0000763218007816 */ /* 0x000fc40000000000 */
[----:B------:R-:W-:Y:S02]  /*8d10*/  PRMT R2, R25, 0x7632, R2 ;  /* 0x0000763219027816 */ /* 0x000fe40000000002 */
[----:B------:R-:W-:Y:S01]  /*8d20*/  PRMT R6, R27, 0x7610, R6 ;  /* 0x000076101b067816 */ /* 0x000fe20000000006 */
[----:B------:R-:W-:Y:S04]  /*8d30*/  STS.U16 [R10+UR8+0x39400], R5 ;  /* 0x039400050a007988 */ /* 0x000fe80008000408 */
[----:B------:R-:W-:Y:S04]  /*8d40*/  STS.U16 [R10+UR8+0x3a400], R0 ;  /* 0x03a400000a007988 */ /* 0x000fe80008000408 */
[----:B------:R0:W-:Y:S02]  /*8d50*/  STS.U16 [R10+UR8+0x3b400], R2 ;  /* 0x03b400020a007988 */ /* 0x0001e40008000408 */
[----:B0-----:R-:W-:-:S02]  /*8d60*/  PRMT R2, R6, 0x7610, R2 ;  /* 0x0000761006027816 */ /* 0x001fc40000000002 */
[----:B--2---:R-:W-:Y:S02]  /*8d70*/  PRMT R0, R7, 0x7610, R0 ;  /* 0x0000761007007816 */ /* 0x004fe40000000000 */
[----:B------:R-:W2:Y:S04]  /*8d80*/  LDL.LU R7, [R1+0xc94] ;  /* 0x000c940001077983 */ /* 0x000ea80000300800 */
[----:B------:R-:W3:Y:S01]  /*8d90*/  LDL.LU R6, [R1+0xc90] ;  /* 0x000c900001067983 */ /* 0x000ee20000300800 */
[----:B------:R-:W-:Y:S02]  /*8da0*/  PRMT R3, R26, 0x7632, R3 ;  /* 0x000076321a037816 */ /* 0x000fe40000000003 */
[----:B---3--:R-:W-:Y:S02]  /*8db0*/  F2FP.F16.E4M3.UNPACK_B R12, R6 ;  /* 0x00000006ff0c723e */ /* 0x008fe400020006ff */
[----:B------:R-:W3:Y:S04]  /*8dc0*/  LDL.LU R6, [R1+0xc8c] ;  /* 0x000c8c0001067983 */ /* 0x000ee80000300800 */
[----:B------:R0:W-:Y:S04]  /*8dd0*/  STS.U16 [R10+UR8+0x3c400], R3 ;  /* 0x03c400030a007988 */ /* 0x0001e80008000408 */
[----:B------:R1:W-:Y:S01]  /*8de0*/  STL [R1+0x88], R12 ;  /* 0x0000880c01007387 */ /* 0x0003e20000100800 */
[----:B0-----:R-:W-:-:S02]  /*8df0*/  PRMT R3, R8, 0x7610, R3 ;  /* 0x0000761008037816 */ /* 0x001fc40000000003 */
[----:B--2---:R-:W-:Y:S02]  /*8e00*/  F2FP.F16.E4M3.UNPACK_B R14, R7 ;  /* 0x00000007ff0e723e */ /* 0x004fe400020006ff */
[----:B---3--:R-:W-:Y:S02]  /*8e10*/  PRMT R6, R12, 0x7610, R6 ;  /* 0x000076100c067816 */ /* 0x008fe40000000006 */
[----:B-1----:R-:W2:Y:S04]  /*8e20*/  LDL.LU R12, [R1+0x168] ;  /* 0x00016800010c7983 */ /* 0x002ea80000300800 */
[----:B------:R-:W3:Y:S04]  /*8e30*/  LDL.LU R8, [R1+0xc88] ;  /* 0x000c880001087983 */ /* 0x000ee80000300800 */
[----:B------:R-:W4:Y:S01]  /*8e40*/  LDL.LU R7, [R1+0xc84] ;  /* 0x000c840001077983 */ /* 0x000f220000300800 */
[----:B------:R-:W-:-:S02]  /*8e50*/  PRMT R5, R28, 0x7632, R5 ;  /* 0x000076321c057816 */ /* 0x000fc40000000005 */
[----:B------:R-:W-:Y:S01]  /*8e60*/  LOP3.LUT R27, R29, 0x40, RZ, 0x3c, !PT ;  /* 0x000000401d1b7812 */ /* 0x000fe200078e3cff */
[----:B------:R-:W-:Y:S04]  /*8e70*/  STS.U16 [R10+UR8+0x3d400], R4 ;  /* 0x03d400040a007988 */ /* 0x000fe80008000408 */
[----:B------:R-:W-:Y:S04]  /*8e80*/  STS.U16 [R10+UR8+0x3e400], R5 ;  /* 0x03e400050a007988 */ /* 0x000fe80008000408 */
[----:B------:R0:W-:Y:S04]  /*8e90*/  STS.U16 [R10+UR8+0x3f400], R0 ;  /* 0x03f400000a007988 */ /* 0x0001e80008000408 */
[----:B------:R-:W-:Y:S04]  /*8ea0*/  STL [R1+0x84], R14 ;  /* 0x0000840e01007387 */ /* 0x000fe80000100800 */
[----:B------:R1:W-:Y:S01]  /*8eb0*/  STS.U16 [R27+UR8+0x800], R2 ;  /* 0x000800021b007988 */ /* 0x0003e20008000408 */
[----:B0-----:R-:W-:-:S03]  /*8ec0*/  PRMT R0, R6, 0x7610, R0 ;  /* 0x0000761006007816 */ /* 0x001fc60000000000 */
[----:B------:R-:W5:Y:S04]  /*8ed0*/  LDL.LU R6, [R1+0x14c] ;  /* 0x00014c0001067983 */ /* 0x000f680000300800 */
[----:B------:R-:W2:Y:S01]  /*8ee0*/  LDL.LU R10, [R1+0x164] ;  /* 0x00016400010a7983 */ /* 0x000ea20000300800 */
[----:B---3--:R-:W-:-:S04]  /*8ef0*/  PRMT R8, R14, 0x7610, R8 ;  /* 0x000076100e087816 */ /* 0x008fc80000000008 */
[----:B-1----:R-:W-:Y:S02]  /*8f00*/  PRMT R2, R8, 0x7610, R2 ;  /* 0x0000761008027816 */ /* 0x002fe40000000002 */
[----:B------:R-:W3:Y:S01]  /*8f10*/  LDL.LU R8, [R1+0x130] ;  /* 0x0001300001087983 */ /* 0x000ee20000300800 */
[----:B----4-:R-:W-:-:S03]  /*8f20*/  F2FP.F16.E4M3.UNPACK_B R9, R7 ;  /* 0x00000007ff09723e */ /* 0x010fc600020006ff */
[----:B------:R-:W4:Y:S04]  /*8f30*/  LDL.LU R14, [R1+0x12c] ;  /* 0x00012c00010e7983 */ /* 0x000f280000300800 */
[----:B------:R-:W2:Y:S04]  /*8f40*/  LDL.LU R7, [R1+0xc80] ;  /* 0x000c800001077983 */ /* 0x000ea80000300800 */
[----:B------:R0:W-:Y:S01]  /*8f50*/  STL [R1+0x80], R9 ;  /* 0x0000800901007387 */ /* 0x0001e20000100800 */
[----:B--2---:R-:W-:-:S03]  /*8f60*/  PRMT R7, R9, 0x7610, R7 ;  /* 0x0000761009077816 */ /* 0x004fc60000000007 */
[----:B0-----:R-:W2:Y:S02]  /*8f70*/  LDL.LU R9, [R1+0xc7c] ;  /* 0x000c7c0001097983 */ /* 0x001ea40000300800 */
[----:B--2---:R-:W-:Y:S02]  /*8f80*/  F2FP.F16.E4M3.UNPACK_B R11, R9 ;  /* 0x00000009ff0b723e */ /* 0x004fe400020006ff */
[----:B------:R-:W2:Y:S04]  /*8f90*/  LDL.LU R9, [R1+0xc78] ;  /* 0x000c780001097983 */ /* 0x000ea80000300800 */
[----:B------:R0:W-:Y:S04]  /*8fa0*/  STS.U16 [R27+UR8+0x2800], R0 ;  /* 0x002800001b007988 */ /* 0x0001e80008000408 */
[----:B------:R1:W-:Y:S01]  /*8fb0*/  STL [R1+0x7c], R11 ;  /* 0x00007c0b01007387 */ /* 0x0003e20000100800 */
[----:B0-----:R-:W-:-:S02]  /*8fc0*/  PRMT R0, R7, 0x7610, R0 ;  /* 0x0000761007007816 */ /* 0x001fc40000000000 */
[----:B--2---:R-:W-:Y:S02]  /*8fd0*/  PRMT R9, R11, 0x7610, R9 ;  /* 0x000076100b097816 */ /* 0x004fe40000000009 */
[----:B-1----:R0:W2:Y:S04]  /*8fe0*/  LDL.LU R11, [R1+0xc74] ;  /* 0x000c7400010b7983 */ /* 0x0020a80000300800 */
[----:B------:R-:W2:Y:S02]  /*8ff0*/  LDL.LU R7, [R1+0xc70] ;  /* 0x000c700001077983 */ /* 0x000ea40000300800 */
[----:B--2---:R-:W-:Y:S02]  /*9000*/  F2FP.F16.E4M3.UNPACK_B R11, R7 ;  /* 0x00000007ff0b723e */ /* 0x004fe400020006ff */
[----:B------:R-:W2:Y:S04]  /*9010*/  LDL.LU R7, [R1+0xc6c] ;  /* 0x000c6c0001077983 */ /* 0x000ea80000300800 */
[----:B------:R1:W-:Y:S04]  /*9020*/  STS.U16 [R27+UR8+0x3800], R2 ;  /* 0x003800021b007988 */ /* 0x0003e80008000408 */
[----:B------:R0:W-:Y:S01]  /*9030*/  STL [R1+0x78], R11 ;  /* 0x0000780b01007387 */ /* 0x0001e20000100800 */
[----:B-1----:R-:W-:-:S02]  /*9040*/  PRMT R2, R9, 0x7610, R2 ;  /* 0x0000761009027816 */ /* 0x002fc40000000002 */
[----:B--2---:R-:W-:Y:S02]  /*9050*/  PRMT R7, R11, 0x7610, R7 ;  /* 0x000076100b077816 */ /* 0x004fe40000000007 */
[----:B0-----:R-:W2:Y:S04]  /*9060*/  LDL.LU R11, [R1+0xc68] ;  /* 0x000c6800010b7983 */ /* 0x001ea80000300800 */
[----:B------:R0:W2:Y:S02]  /*9070*/  LDL.LU R9, [R1+0xc64] ;  /* 0x000c640001097983 */ /* 0x0000a40000300800 */
[----:B--2---:R-:W-:Y:S02]  /*9080*/  F2FP.F16.E4M3.UNPACK_B R9, R11 ;  /* 0x0000000bff09723e */ /* 0x004fe400020006ff */
[----:B------:R-:W2:Y:S04]  /*9090*/  LDL.LU R11, [R1+0xc60] ;  /* 0x000c6000010b7983 */ /* 0x000ea80000300800 */
[----:B------:R1:W-:Y:S01]  /*90a0*/  STL [R1+0x74], R9 ;  /* 0x0000740901007387 */ /* 0x0003e20000100800 */
[----:B--2---:R-:W-:-:S03]  /*90b0*/  PRMT R11, R9, 0x7610, R11 ;  /* 0x00007610090b7816 */ /* 0x004fc6000000000b */
[----:B-1----:R-:W2:Y:S02]  /*90c0*/  LDL.LU R9, [R1+0xc5c] ;  /* 0x000c5c0001097983 */ /* 0x002ea40000300800 */
[----:B--2---:R-:W-:Y:S02]  /*90d0*/  F2FP.F16.E4M3.UNPACK_B R13, R9 ;  /* 0x00000009ff0d723e */ /* 0x004fe400020006ff */
[----:B------:R-:W2:Y:S04]  /*90e0*/  LDL.LU R9, [R1+0xc58] ;  /* 0x000c580001097983 */ /* 0x000ea80000300800 */
[----:B------:R1:W-:Y:S04]  /*90f0*/  STS.U16 [R27+UR8+0x1800], R3 ;  /* 0x001800031b007988 */ /* 0x0003e80008000408 */
[----:B------:R-:W-:Y:S01]  /*9100*/  STL [R1+0x70], R13 ;  /* 0x0000700d01007387 */ /* 0x000fe20000100800 */
[----:B------:R-:W-:-:S03]  /*9110*/  F2FP.F16.E4M3.UNPACK_B R28, R12 ;  /* 0x0000000cff1c723e */ /* 0x000fc600020006ff */
[----:B------:R0:W-:Y:S01]  /*9120*/  STS.U16 [R27+UR8+0x4800], R0 ;  /* 0x004800001b007988 */ /* 0x0001e20008000408 */
[----:B-1----:R-:W-:-:S03]  /*9130*/  PRMT R3, R7, 0x7610, R3 ;  /* 0x0000761007037816 */ /* 0x002fc60000000003 */
[----:B------:R-:W3:Y:S01]  /*9140*/  LDL.LU R7, [R1+0x160] ;  /* 0x0001600001077983 */ /* 0x000ee20000300800 */
[----:B0-----:R-:W-:Y:S02]  /*9150*/  PRMT R0, R11, 0x7610, R0 ;  /* 0x000076100b007816 */ /* 0x001fe40000000000 */
[----:B--2---:R-:W-:Y:S02]  /*9160*/  PRMT R9, R13, 0x7610, R9 ;  /* 0x000076100d097816 */ /* 0x004fe40000000009 */
[----:B------:R-:W2:Y:S02]  /*9170*/  LDL.LU R13, [R1+0x15c] ;  /* 0x00015c00010d7983 */ /* 0x000ea40000300800 */
[----:B------:R-:W-:Y:S02]  /*9180*/  PRMT R4, R9, 0x7610, R4 ;  /* 0x0000761009047816 */ /* 0x000fe40000000004 */
[----:B------:R-:W2:Y:S04]  /*9190*/  LDL.LU R11, [R1+0x128] ;  /* 0x00012800010b7983 */ /* 0x000ea80000300800 */
[----:B------:R-:W2:Y:S04]  /*91a0*/  LDL.LU R9, [R1+0x124] ;  /* 0x0001240001097983 */ /* 0x000ea80000300800 */
[----:B------:R-:W2:Y:S01]  /*91b0*/  LDL.LU R12, [R1+0xc54] ;  /* 0x000c5400010c7983 */ /* 0x000ea20000300800 */
[----:B-----5:R-:W-:-:S03]  /*91c0*/  F2FP.F16.E4M3.UNPACK_B R15, R6 ;  /* 0x00000006ff0f723e */ /* 0x020fc600020006ff */
[----:B------:R0:W-:Y:S01]  /*91d0*/  STL [R1+0x6c], R28 ;  /* 0x00006c1c01007387 */ /* 0x0001e20000100800 */
[----:B--2---:R-:W-:-:S03]  /*91e0*/  PRMT R12, R28, 0x7610, R12 ;  /* 0x000076101c0c7816 */ /* 0x004fc6000000000c */
[----:B0-----:R-:W2:Y:S04]  /*91f0*/  LDL.LU R28, [R1+0x148] ;  /* 0x00014800011c7983 */ /* 0x001ea80000300800 */
[----:B------:R-:W5:Y:S04]  /*9200*/  LDL.LU R6, [R1+0xc50] ;  /* 0x000c500001067983 */ /* 0x000f680000300800 */
[----:B------:R0:W-:Y:S04]  /*9210*/  STS.U16 [R27+UR8+0x7800], R0 ;  /* 0x007800001b007988 */ /* 0x0001e80008000408 */
[----:B------:R1:W-:Y:S01]  /*9220*/  STL [R1+0x68], R15 ;  /* 0x0000680f01007387 */ /* 0x0003e20000100800 */
[----:B0-----:R-:W-:-:S02]  /*9230*/  PRMT R0, R12, 0x7610, R0 ;  /* 0x000076100c007816 */ /* 0x001fc40000000000 */
[----:B-----5:R-:W-:Y:S02]  /*9240*/  PRMT R6, R15, 0x7610, R6 ;  /* 0x000076100f067816 */ /* 0x020fe40000000006 */
[----:B-1----:R0:W5:Y:S04]  /*9250*/  LDL.LU R15, [R1+0xc4c] ;  /* 0x000c4c00010f7983 */ /* 0x0021680000300800 */
[----:B------:R0:W2:Y:S02]  /*9260*/  LDL.LU R12, [R1+0xc48] ;  /* 0x000c4800010c7983 */ /* 0x0000a40000300800 */
[----:B--2---:R-:W-:Y:S02]  /*9270*/  F2FP.F16.E4M3.UNPACK_B R12, R10 ;  /* 0x0000000aff0c723e */ /* 0x004fe400020006ff */
[----:B------:R-:W2:Y:S04]  /*9280*/  LDL.LU R10, [R1+0xc44] ;  /* 0x000c4400010a7983 */ /* 0x000ea80000300800 */
[----:B------:R1:W-:Y:S01]  /*9290*/  STL [R1+0x64], R12 ;  /* 0x0000640c01007387 */ /* 0x0003e20000100800 */
[----:B--2---:R-:W-:-:S03]  /*92a0*/  PRMT R10, R12, 0x7610, R10 ;  /* 0x000076100c0a7816 */ /* 0x004fc6000000000a */
[----:B-1----:R0:W3:Y:S02]  /*92b0*/  LDL.LU R12, [R1+0xc40] ;  /* 0x000c4000010c7983 */ /* 0x0020e40000300800 */
[----:B---3--:R-:W-:Y:S02]  /*92c0*/  F2FP.F16.E4M3.UNPACK_B R12, R8 ;  /* 0x00000008ff0c723e */ /* 0x008fe400020006ff */
[----:B------:R-:W2:Y:S04]  /*92d0*/  LDL.LU R8, [R1+0xc3c] ;  /* 0x000c3c0001087983 */ /* 0x000ea80000300800 */
[----:B------:R-:W-:Y:S04]  /*92e0*/  STL [R1+0x60], R12 ;  /* 0x0000600c01007387 */ /* 0x000fe80000100800 */
[----:B------:R1:W-:Y:S02]  /*92f0*/  STS.U16 [R27+UR8+0x5800], R2 ;  /* 0x005800021b007988 */ /* 0x0003e40008000408 */
[----:B-1----:R-:W-:-:S02]  /*9300*/  PRMT R2, R6, 0x7610, R2 ;  /* 0x0000761006027816 */ /* 0x002fc40000000002 */
[----:B--2---:R-:W-:Y:S02]  /*9310*/  PRMT R8, R12, 0x7610, R8 ;  /* 0x000076100c087816 */ /* 0x004fe40000000008 */
[----:B------:R0:W4:Y:S04]  /*9320*/  LDL.LU R12, [R1+0xc38] ;  /* 0x000c3800010c7983 */ /* 0x0001280000300800 */
[----:B------:R-:W2:Y:S04]  /*9330*/  LDL.LU R6, [R1+0xc34] ;  /* 0x000c340001067983 */ /* 0x000ea80000300800 */
[----:B------:R1:W-:Y:S01]  /*9340*/  STS.U16 [R27+UR8+0x8800], R4 ;  /* 0x008800041b007988 */ /* 0x0003e20008000408 */
[----:B-----5:R-:W-:-:S03]  /*9350*/  F2FP.F16.E4M3.UNPACK_B R15, R7 ;  /* 0x00000007ff0f723e */ /* 0x020fc600020006ff */
[----:B------:R3:W-:Y:S04]  /*9360*/  STS.U16 [R27+UR8+0x6800], R3 ;  /* 0x006800031b007988 */ /* 0x0007e80008000408 */
[----:B------:R5:W-:Y:S01]  /*9370*/  STS.U16 [R27+UR8+0x9800], R0 ;  /* 0x009800001b007988 */ /* 0x000be20008000408 */
[----:B-1----:R-:W-:Y:S02]  /*9380*/  PRMT R4, R8, 0x7610, R4 ;  /* 0x0000761008047816 */ /* 0x002fe40000000004 */
[----:B---3--:R-:W-:Y:S02]  /*9390*/  PRMT R3, R10, 0x7610, R3 ;  /* 0x000076100a037816 */ /* 0x008fe40000000003 */
[----:B----4-:R-:W-:-:S04]  /*93a0*/  F2FP.F16.E4M3.UNPACK_B R12, R14 ;  /* 0x0000000eff0c723e */ /* 0x010fc800020006ff */
[----:B--2---:R-:W-:Y:S01]  /*93b0*/  PRMT R6, R12, 0x7610, R6 ;  /* 0x000076100c067816 */ /* 0x004fe20000000006 */
[----:B------:R1:W-:Y:S04]  /*93c0*/  STL [R1+0x5c], R12 ;  /* 0x00005c0c01007387 */ /* 0x0003e80000100800 */
[----:B------:R-:W2:Y:S01]  /*93d0*/  LDL.LU R14, [R1+0x174] ;  /* 0x00017400010e7983 */ /* 0x000ea20000300800 */
[----:B-----5:R-:W-:-:S03]  /*93e0*/  PRMT R0, R6, 0x7610, R0 ;  /* 0x0000761006007816 */ /* 0x020fc60000000000 */
[----:B-1----:R-:W3:Y:S04]  /*93f0*/  LDL.LU R12, [R1+0x144] ;  /* 0x00014400010c7983 */ /* 0x002ee80000300800 */
[----:B------:R-:W4:Y:S04]  /*9400*/  LDL.LU R8, [R1+0x120] ;  /* 0x0001200001087983 */ /* 0x000f280000300800 */
[----:B------:R-:W5:Y:S04]  /*9410*/  LDL.LU R10, [R1+0x140] ;  /* 0x00014000010a7983 */ /* 0x000f680000300800 */
[----:B------:R-:W2:Y:S04]  /*9420*/  LDL.LU R6, [R1+0x158] ;  /* 0x0001580001067983 */ /* 0x000ea80000300800 */
[----:B------:R-:W2:Y:S04]  /*9430*/  LDL.LU R7, [R1+0xc30] ;  /* 0x000c300001077983 */ /* 0x000ea80000300800 */
[----:B------:R1:W-:Y:S01]  /*9440*/  STL [R1+0x58], R15 ;  /* 0x0000580f01007387 */ /* 0x0003e20000100800 */
[----:B--2---:R-:W-:-:S03]  /*9450*/  PRMT R7, R15, 0x7610, R7 ;  /* 0x000076100f077816 */ /* 0x004fc60000000007 */
[----:B-1----:R0:W2:Y:S02]  /*9460*/  LDL.LU R15, [R1+0xc2c] ;  /* 0x000c2c00010f7983 */ /* 0x0020a40000300800 */
[----:B--2---:R-:W-:Y:S02]  /*9470*/  F2FP.F16.E4M3.UNPACK_B R15, R13 ;  /* 0x0000000dff0f723e */ /* 0x004fe400020006ff */
[----:B------:R-:W2:Y:S04]  /*9480*/  LDL.LU R13, [R1+0xc28] ;  /* 0x000c2800010d7983 */ /* 0x000ea80000300800 */
[----:B------:R1:W-:Y:S01]  /*9490*/  STL [R1+0x54], R15 ;  /* 0x0000540f01007387 */ /* 0x0003e20000100800 */
[----:B--2---:R-:W-:-:S03]  /*94a0*/  PRMT R13, R15, 0x7610, R13 ;  /* 0x000076100f0d7816 */ /* 0x004fc6000000000d */
[----:B-1----:R0:W2:Y:S02]  /*94b0*/  LDL.LU R15, [R1+0xc24] ;  /* 0x000c2400010f7983 */ /* 0x0020a40000300800 */
[----:B--2---:R-:W-:Y:S02]  /*94c0*/  F2FP.F16.E4M3.UNPACK_B R15, R11 ;  /* 0x0000000bff0f723e */ /* 0x004fe400020006ff */
[----:B------:R-:W2:Y:S04]  /*94d0*/  LDL.LU R11, [R1+0xc20] ;  /* 0x000c2000010b7983 */ /* 0x000ea80000300800 */
[----:B------:R1:W-:Y:S04]  /*94e0*/  STS.U16 [R27+UR8+0xd800], R0 ;  /* 0x00d800001b007988 */ /* 0x0003e80008000408 */
[----:B------:R0:W-:Y:S01]  /*94f0*/  STL [R1+0x50], R15 ;  /* 0x0000500f01007387 */ /* 0x0001e20000100800 */
[----:B-1----:R-:W-:-:S02]  /*9500*/  PRMT R0, R7, 0x7610, R0 ;  /* 0x0000761007007816 */ /* 0x002fc40000000000 */
[----:B--2---:R-:W-:Y:S02]  /*9510*/  PRMT R11, R15, 0x7610, R11 ;  /* 0x000076100f0b7816 */ /* 0x004fe4000000000b */
[----:B0-----:R0:W2:Y:S04]  /*9520*/  LDL.LU R15, [R1+0xc1c] ;  /* 0x000c1c00010f7983 */ /* 0x0010a80000300800 */
[----:B------:R0:W2:Y:S02]  /*9530*/  LDL.LU R7, [R1+0xc18] ;  /* 0x000c180001077983 */ /* 0x0000a40000300800 */
[----:B--2---:R-:W-:Y:S02]  /*9540*/  F2FP.F16.E4M3.UNPACK_B R7, R9 ;  /* 0x00000009ff07723e */ /* 0x004fe400020006ff */
[----:B------:R-:W2:Y:S04]  /*9550*/  LDL.LU R9, [R1+0xc14] ;  /* 0x000c140001097983 */ /* 0x000ea80000300800 */
[----:B------:R1:W-:Y:S04]  /*9560*/  STS.U16 [R27+UR8+0xa800], R2 ;  /* 0x00a800021b007988 */ /* 0x0003e80008000408 */
[----:B------:R-:W-:Y:S01]  /*9570*/  STL [R1+0x4c], R7 ;  /* 0x00004c0701007387 */ /* 0x000fe20000100800 */
[----:B-1----:R-:W-:-:S03]  /*9580*/  PRMT R2, R13, 0x7610, R2 ;  /* 0x000076100d027816 */ /* 0x002fc60000000002 */
[----:B------:R1:W-:Y:S02]  /*9590*/  STS.U16 [R27+UR8+0xb800], R3 ;  /* 0x00b800031b007988 */ /* 0x0003e40008000408 */
[----:B-1----:R-:W-:Y:S02]  /*95a0*/  PRMT R3, R11, 0x7610, R3 ;  /* 0x000076100b037816 */ /* 0x002fe40000000003 */
[----:B--2---:R-:W-:Y:S02]  /*95b0*/  PRMT R9, R7, 0x7610, R9 ;  /* 0x0000761007097816 */ /* 0x004fe40000000009 */
[----:B------:R-:W2:Y:S04]  /*95c0*/  LDL.LU R7, [R1+0x154] ;  /* 0x0001540001077983 */ /* 0x000ea80000300800 */
[----:B------:R0:W2:Y:S04]  /*95d0*/  LDL.LU R13, [R1+0xc10] ;  /* 0x000c1000010d7983 */ /* 0x0000a80000300800 */
[----:B------:R-:W3:Y:S04]  /*95e0*/  LDL.LU R11, [R1+0xc0c] ;  /* 0x000c0c00010b7983 */ /* 0x000ee80000300800 */
[----:B------:R1:W-:Y:S01]  /*95f0*/  STS.U16 [R27+UR8+0xc800], R4 ;  /* 0x00c800041b007988 */ /* 0x0003e20008000408 */
[----:B------:R-:W-:-:S03]  /*9600*/  F2FP.F16.E4M3.UNPACK_B R15, R14 ;  /* 0x0000000eff0f723e */ /* 0x000fc600020006ff */
[----:B------:R0:W-:Y:S01]  /*9610*/  STS.U16 [R27+UR8+0xe800], R0 ;  /* 0x00e800001b007988 */ /* 0x0001e20008000408 */
[----:B-1----:R-:W-:Y:S02]  /*9620*/  PRMT R4, R9, 0x7610, R4 ;  /* 0x0000761009047816 */ /* 0x002fe40000000004 */
[----:B--2---:R-:W-:-:S04]  /*9630*/  F2FP.F16.E4M3.UNPACK_B R13, R28 ;  /* 0x0000001cff0d723e */ /* 0x004fc800020006ff */
[----:B---3--:R-:W-:Y:S01]  /*9640*/  PRMT R11, R13, 0x7610, R11 ;  /* 0x000076100d0b7816 */ /* 0x008fe2000000000b */
[----:B------:R1:W-:Y:S03]  /*9650*/  STL [R1+0x48], R13 ;  /* 0x0000480d01007387 */ /* 0x0003e60000100800 */
[----:B0-----:R-:W-:Y:S01]  /*9660*/  PRMT R0, R11, 0x7610, R0 ;  /* 0x000076100b007816 */ /* 0x001fe20000000000 */
[----:B------:R-:W2:Y:S04]  /*9670*/  LDL.LU R9, [R1+0x13c] ;  /* 0x00013c0001097983 */ /* 0x000ea80000300800 */
[----:B-1----:R-:W3:Y:S04]  /*9680*/  LDL.LU R13, [R1+0x138] ;  /* 0x00013800010d7983 */ /* 0x002ee80000300800 */
[----:B------:R-:W2:Y:S04]  /*9690*/  LDL.LU R11, [R1+0x118] ;  /* 0x00011800010b7983 */ /* 0x000ea80000300800 */
[----:B------:R-:W2:Y:S04]  /*96a0*/  LDL.LU R28, [R1+0x108] ;  /* 0x00010800011c7983 */ /* 0x000ea80000300800 */
[----:B------:R-:W2:Y:S04]  /*96b0*/  LDL.LU R14, [R1+0xc08] ;  /* 0x000c0800010e7983 */ /* 0x000ea80000300800 */
[----:B------:R0:W-:Y:S01]  /*96c0*/  STL [R1+0x44], R15 ;  /* 0x0000440f01007387 */ /* 0x0001e20000100800 */
[----:B--2---:R-:W-:-:S03]  /*96d0*/  PRMT R14, R15, 0x7610, R14 ;  /* 0x000076100f0e7816 */ /* 0x004fc6000000000e */
[----:B0-----:R0:W2:Y:S02]  /*96e0*/  LDL.LU R15, [R1+0xc04] ;  /* 0x000c0400010f7983 */ /* 0x0010a40000300800 */
[----:B--2---:R-:W-:Y:S02]  /*96f0*/  F2FP.F16.E4M3.UNPACK_B R15, R12 ;  /* 0x0000000cff0f723e */ /* 0x004fe400020006ff */
[----:B------:R-:W2:Y:S04]  /*9700*/  LDL.LU R12, [R1+0xc00] ;  /* 0x000c0000010c7983 */ /* 0x000ea80000300800 */
[----:B------:R1:W-:Y:S01]  /*9710*/  STL [R1+0x40], R15 ;  /* 0x0000400f01007387 */ /* 0x0003e20000100800 */
[----:B--2---:R-:W-:-:S03]  /*9720*/  PRMT R12, R15, 0x7610, R12 ;  /* 0x000076100f0c7816 */ /* 0x004fc6000000000c */
[----:B-1----:R0:W4:Y:S02]  /*9730*/  LDL.LU R15, [R1+0xbfc] ;  /* 0x000bfc00010f7983 */ /* 0x0021240000300800 */
[----:B----4-:R-:W-:Y:S02]  /*9740*/  F2FP.F16.E4M3.UNPACK_B R15, R8 ;  /* 0x00000008ff0f723e */ /* 0x010fe400020006ff */
[----:B------:R-:W2:Y:S04]  /*9750*/  LDL.LU R8, [R1+0xbf8] ;  /* 0x000bf80001087983 */ /* 0x000ea80000300800 */
[----:B------:R1:W-:Y:S04]  /*9760*/  STS.U16 [R27+UR8+0x12800], R0 ;  /* 0x012800001b007988 */ /* 0x0003e80008000408 */
[----:B------:R-:W-:Y:S04]  /*9770*/  STL [R1+0x3c], R15 ;  /* 0x00003c0f01007387 */ /* 0x000fe80000100800 */
[----:B------:R4:W-:Y:S01]  /*9780*/  STS.U16 [R27+UR8+0xf800], R2 ;  /* 0x00f800021b007988 */ /* 0x0009e20008000408 */
[----:B-1----:R-:W-:-:S02]  /*9790*/  PRMT R0, R14, 0x7610, R0 ;  /* 0x000076100e007816 */ /* 0x002fc40000000000 */
[----:B----4-:R-:W-:Y:S02]  /*97a0*/  PRMT R2, R12, 0x7610, R2 ;  /* 0x000076100c027816 */ /* 0x010fe40000000002 */
[----:B--2---:R-:W-:Y:S02]  /*97b0*/  PRMT R8, R15, 0x7610, R8 ;  /* 0x000076100f087816 */ /* 0x004fe40000000008 */
[----:B------:R0:W2:Y:S04]  /*97c0*/  LDL.LU R15, [R1+0xbf4] ;  /* 0x000bf400010f7983 */ /* 0x0000a80000300800 */
[----:B------:R0:W4:Y:S04]  /*97d0*/  LDL.LU R14, [R1+0xbf0] ;  /* 0x000bf000010e7983 */ /* 0x0001280000300800 */
[----:B------:R0:W5:Y:S02]  /*97e0*/  LDL.LU R12, [R1+0xbec] ;  /* 0x000bec00010c7983 */ /* 0x0001640000300800 */
[----:B-----5:R-:W-:-:S02]  /*97f0*/  F2FP.F16.E4M3.UNPACK_B R12, R10 ;  /* 0x0000000aff0c723e */ /* 0x020fc400020006ff */
[----:B------:R-:W5:Y:S01]  /*9800*/  LDL.LU R10, [R1+0xbe8] ;  /* 0x000be800010a7983 */ /* 0x000f620000300800 */
[----:B----4-:R-:W-:-:S03]  /*9810*/  F2FP.F16.E4M3.UNPACK_B R14, R6 ;  /* 0x00000006ff0e723e */ /* 0x010fc600020006ff */
[----:B------:R1:W-:Y:S04]  /*9820*/  STS.U16 [R27+UR8+0x10800], R3 ;  /* 0x010800031b007988 */ /* 0x0003e80008000408 */
[----:B------:R4:W-:Y:S01]  /*9830*/  STL [R1+0x38], R12 ;  /* 0x0000380c01007387 */ /* 0x0009e20000100800 */
[----:B-1----:R-:W-:Y:S02]  /*9840*/  PRMT R3, R8, 0x7610, R3 ;  /* 0x0000761008037816 */ /* 0x002fe40000000003 */
[----:B-----5:R-:W-:Y:S02]  /*9850*/  PRMT R10, R12, 0x7610, R10 ;  /* 0x000076100c0a7816 */ /* 0x020fe4000000000a */
[----:B----4-:R-:W4:Y:S04]  /*9860*/  LDL.LU R12, [R1+0xbe4] ;  /* 0x000be400010c7983 */ /* 0x010f280000300800 */
[----:B------:R-:W5:Y:S04]  /*9870*/  LDL.LU R8, [R1+0xdc] ;  /* 0x0000dc0001087983 */ /* 0x000f680000300800 */
[----:B------:R-:W2:Y:S04]  /*9880*/  LDL.LU R6, [R1+0xbe0] ;  /* 0x000be00001067983 */ /* 0x000ea80000300800 */
[----:B------:R-:W-:Y:S04]  /*9890*/  STL [R1+0x34], R14 ;  /* 0x0000340e01007387 */ /* 0x000fe80000100800 */
[----:B------:R1:W-:Y:S04]  /*98a0*/  STS.U16 [R27+UR8+0x13800], R0 ;  /* 0x013800001b007988 */ /* 0x0003e80008000408 */
[----:B------:R0:W-:Y:S01]  /*98b0*/  STS.U16 [R27+UR8+0x14800], R2 ;  /* 0x014800021b007988 */ /* 0x0001e20008000408 */
[----:B-1----:R-:W-:-:S02]  /*98c0*/  PRMT R0, R10, 0x7610, R0 ;  /* 0x000076100a007816 */ /* 0x002fc40000000000 */
[----:B--2---:R-:W-:Y:S02]  /*98d0*/  PRMT R6, R14, 0x7610, R6 ;  /* 0x000076100e067816 */ /* 0x004fe40000000006 */
[----:B------:R-:W2:Y:S02]  /*98e0*/  LDL.LU R14, [R1+0xd8] ;  /* 0x0000d800010e7983 */ /* 0x000ea40000300800 */
[----:B0-----:R-:W-:Y:S02]  /*98f0*/  PRMT R2, R6, 0x7610, R2 ;  /* 0x0000761006027816 */ /* 0x001fe40000000002 */
[----:B------:R-:W2:Y:S04]  /*9900*/  LDL.LU R10, [R1+0x10c] ;  /* 0x00010c00010a7983 */ /* 0x000ea80000300800 */
[----:B------:R0:W2:Y:S01]  /*9910*/  LDL.LU R6, [R1+0xbdc] ;  /* 0x000bdc0001067983 */ /* 0x0000a20000300800 */
[----:B------:R-:W-:-:S02]  /*9920*/  F2FP.F16.E4M3.UNPACK_B R15, R9 ;  /* 0x00000009ff0f723e */ /* 0x000fc400020006ff */
[----:B--2---:R-:W-:-:S04]  /*9930*/  F2FP.F16.E4M3.UNPACK_B R6, R7 ;  /* 0x00000007ff06723e */ /* 0x004fc800020006ff */
[----:B----4-:R-:W-:Y:S01]  /*9940*/  PRMT R12, R6, 0x7610, R12 ;  /* 0x00007610060c7816 */ /* 0x010fe2000000000c */
[----:B------:R1:W-:Y:S04]  /*9950*/  STL [R1+0x30], R6 ;  /* 0x0000300601007387 */ /* 0x0003e80000100800 */
[----:B------:R-:W2:Y:S04]  /*9960*/  LDL.LU R7, [R1+0xd4] ;  /* 0x0000d40001077983 */ /* 0x000ea80000300800 */
[----:B-1----:R-:W4:Y:S04]  /*9970*/  LDL.LU R6, [R1+0xd0] ;  /* 0x0000d00001067983 */ /* 0x002f280000300800 */
[----:B------:R-:W2:Y:S04]  /*9980*/  LDL.LU R9, [R1+0xbd8] ;  /* 0x000bd80001097983 */ /* 0x000ea80000300800 */
[----:B------:R1:W-:Y:S04]  /*9990*/  STS.U16 [R27+UR8+0x16800], R0 ;  /* 0x016800001b007988 */ /* 0x0003e80008000408 */
[----:B------:R0:W-:Y:S01]  /*99a0*/  STL [R1+0x2c], R15 ;  /* 0x00002c0f01007387 */ /* 0x0001e20000100800 */
[----:B-1----:R-:W-:-:S02]  /*99b0*/  PRMT R0, R12, 0x7610, R0 ;  /* 0x000076100c007816 */ /* 0x002fc40000000000 */
[----:B--2---:R-:W-:Y:S02]  /*99c0*/  PRMT R9, R15, 0x7610, R9 ;  /* 0x000076100f097816 */ /* 0x004fe40000000009 */
[----:B0-----:R0:W2:Y:S04]  /*99d0*/  LDL.LU R15, [R1+0xbd4] ;  /* 0x000bd400010f7983 */ /* 0x0010a80000300800 */
[----:B------:R0:W3:Y:S02]  /*99e0*/  LDL.LU R12, [R1+0xbd0] ;  /* 0x000bd000010c7983 */ /* 0x0000e40000300800 */
[----:B---3--:R-:W-:Y:S02]  /*99f0*/  F2FP.F16.E4M3.UNPACK_B R12, R13 ;  /* 0x0000000dff0c723e */ /* 0x008fe400020006ff */
[----:B------:R-:W3:Y:S04]  /*9a00*/  LDL.LU R13, [R1+0xbcc] ;  /* 0x000bcc00010d7983 */ /* 0x000ee80000300800 */
[----:B------:R1:W-:Y:S04]  /*9a10*/  STS.U16 [R27+UR8+0x17800], R2 ;  /* 0x017800021b007988 */ /* 0x0003e80008000408 */
[----:B------:R0:W-:Y:S01]  /*9a20*/  STL [R1+0x28], R12 ;  /* 0x0000280c01007387 */ /* 0x0001e20000100800 */
[----:B-1----:R-:W-:-:S02]  /*9a30*/  PRMT R2, R9, 0x7610, R2 ;  /* 0x0000761009027816 */ /* 0x002fc40000000002 */
[----:B---3--:R-:W-:Y:S02]  /*9a40*/  PRMT R13, R12, 0x7610, R13 ;  /* 0x000076100c0d7816 */ /* 0x008fe4000000000d */
[----:B0-----:R-:W3:Y:S04]  /*9a50*/  LDL.LU R12, [R1+0xbc8] ;  /* 0x000bc800010c7983 */ /* 0x001ee80000300800 */
[----:B------:R0:W3:Y:S01]  /*9a60*/  LDL.LU R9, [R1+0xbc4] ;  /* 0x000bc40001097983 */ /* 0x0000e20000300800 */
[----:B--2---:R-:W-:Y:S02]  /*9a70*/  F2FP.F16.E4M3.UNPACK_B R15, R28 ;  /* 0x0000001cff0f723e */ /* 0x004fe400020006ff */
[----:B---3--:R-:W-:Y:S02]  /*9a80*/  F2FP.F16.E4M3.UNPACK_B R9, R11 ;  /* 0x0000000bff09723e */ /* 0x008fe400020006ff */
[----:B------:R-:W2:Y:S02]  /*9a90*/  LDL.LU R11, [R1+0xbc0] ;  /* 0x000bc000010b7983 */ /* 0x000ea40000300800 */
[----:B------:R-:W-:-:S02]  /*9aa0*/  PRMT R12, R9, 0x7610, R12 ;  /* 0x00007610090c7816 */ /* 0x000fc4000000000c */
[----:B------:R1:W-:Y:S04]  /*9ab0*/  STL [R1+0x24], R9 ;  /* 0x0000240901007387 */ /* 0x0003e80000100800 */
[----:B-1----:R0:W5:Y:S04]  /*9ac0*/  LDL.LU R9, [R1+0xbbc] ;  /* 0x000bbc0001097983 */ /* 0x0021680000300800 */
[----:B------:R1:W-:Y:S04]  /*9ad0*/  STS.U16 [R27+UR8+0x15800], R3 ;  /* 0x015800031b007988 */ /* 0x0003e80008000408 */
[----:B------:R-:W-:Y:S04]  /*9ae0*/  STL [R1+0x20], R15 ;  /* 0x0000200f01007387 */ /* 0x000fe80000100800 */
[----:B------:R3:W-:Y:S01]  /*9af0*/  STS.U16 [R27+UR8+0x18800], R0 ;  /* 0x018800001b007988 */ /* 0x0007e20008000408 */
[----:B-1----:R-:W-:-:S03]  /*9b00*/  PRMT R3, R13, 0x7610, R3 ;  /* 0x000076100d037816 */ /* 0x002fc60000000003 */
[----:B------:R-:W4:Y:S04]  /*9b10*/  LDL.LU R13, [R1+0xcc] ;  /* 0x0000cc00010d7983 */ /* 0x000f280000300800 */
[----:B------:R1:W-:Y:S01]  /*9b20*/  STS.U16 [R27+UR8+0x11800], R4 ;  /* 0x011800041b007988 */ /* 0x0003e20008000408 */
[----:B---3--:R-:W-:Y:S02]  /*9b30*/  PRMT R0, R12, 0x7610, R0 ;  /* 0x000076100c007816 */ /* 0x008fe40000000000 */
[----:B--2---:R-:W-:Y:S02]  /*9b40*/  PRMT R11, R15, 0x7610, R11 ;  /* 0x000076100f0b7816 */ /* 0x004fe4000000000b */
[----:B------:R-:W2:Y:S02]  /*9b50*/  LDL.LU R15, [R1+0xec] ;  /* 0x0000ec00010f7983 */ /* 0x000ea40000300800 */
[----:B-1----:R-:W-:-:S02]  /*9b60*/  PRMT R4, R11, 0x7610, R4 ;  /* 0x000076100b047816 */ /* 0x002fc40000000004 */
[----:B------:R-:W3:Y:S04]  /*9b70*/  LDL.LU R28, [R1+0xc8] ;  /* 0x0000c800011c7983 */ /* 0x000ee80000300800 */
[----:B------:R-:W2:Y:S04]  /*9b80*/  LDL.LU R12, [R1+0xc4] ;  /* 0x0000c400010c7983 */ /* 0x000ea80000300800 */
[----:B------:R-:W2:Y:S01]  /*9b90*/  LDL.LU R11, [R1+0xc0] ;  /* 0x0000c000010b7983 */ /* 0x000ea20000300800 */
[----:B-----5:R-:W-:-:S03]  /*9ba0*/  F2FP.F16.E4M3.UNPACK_B R9, R8 ;  /* 0x00000008ff09723e */ /* 0x020fc600020006ff */
[----:B------:R-:W5:Y:S04]  /*9bb0*/  LDL.LU R8, [R1+0xbb8] ;  /* 0x000bb80001087983 */ /* 0x000f680000300800 */
[----:B------:R1:W-:Y:S01]  /*9bc0*/  STL [R1+0x1c], R9 ;  /* 0x00001c0901007387 */ /* 0x0003e20000100800 */
[----:B-----5:R-:W-:-:S03]  /*9bd0*/  PRMT R8, R9, 0x7610, R8 ;  /* 0x0000761009087816 */ /* 0x020fc60000000008 */
[----:B-1----:R0:W5:Y:S02]  /*9be0*/  LDL.LU R9, [R1+0xbb4] ;  /* 0x000bb40001097983 */ /* 0x0021640000300800 */
[----:B-----5:R-:W-:Y:S02]  /*9bf0*/  F2FP.F16.E4M3.UNPACK_B R9, R14 ;  /* 0x0000000eff09723e */ /* 0x020fe400020006ff */
[----:B------:R-:W5:Y:S04]  /*9c00*/  LDL.LU R14, [R1+0xbb0] ;  /* 0x000bb000010e7983 */ /* 0x000f680000300800 */
[----:B------:R-:W-:Y:S04]  /*9c10*/  STL [R1+0x18], R9 ;  /* 0x0000180901007387 */ /* 0x000fe80000100800 */
[----:B------:R1:W-:Y:S02]  /*9c20*/  STS.U16 [R27+UR8+0x1b800], R0 ;  /* 0x01b800001b007988 */ /* 0x0003e40008000408 */
[----:B-1----:R-:W-:-:S02]  /*9c30*/  PRMT R0, R8, 0x7610, R0 ;  /* 0x0000761008007816 */ /* 0x002fc40000000000 */
[----:B-----5:R-:W-:Y:S02]  /*9c40*/  PRMT R14, R9, 0x7610, R14 ;  /* 0x00007610090e7816 */ /* 0x020fe4000000000e */
[----:B------:R0:W5:Y:S04]  /*9c50*/  LDL.LU R9, [R1+0xbac] ;  /* 0x000bac0001097983 */ /* 0x0001680000300800 */
[----:B------:R-:W2:Y:S01]  /*9c60*/  LDL.LU R8, [R1+0xba8] ;  /* 0x000ba80001087983 */ /* 0x000ea20000300800 */
[----:B------:R-:W-:Y:S02]  /*9c70*/  F2FP.F16.E4M3.UNPACK_B R16, R7 ;  /* 0x00000007ff10723e */ /* 0x000fe400020006ff */
[----:B-----5:R-:W-:-:S04]  /*9c80*/  F2FP.F16.E4M3.UNPACK_B R9, R10 ;  /* 0x0000000aff09723e */ /* 0x020fc800020006ff */
[----:B--2---:R-:W-:Y:S01]  /*9c90*/  PRMT R8, R9, 0x7610, R8 ;  /* 0x0000761009087816 */ /* 0x004fe20000000008 */
[----:B------:R1:W-:Y:S04]  /*9ca0*/  STL [R1+0x14], R9 ;  /* 0x0000140901007387 */ /* 0x0003e80000100800 */
[----:B------:R-:W2:Y:S04]  /*9cb0*/  LDL.LU R10, [R1+0xe8] ;  /* 0x0000e800010a7983 */ /* 0x000ea80000300800 */
[----:B-1----:R-:W5:Y:S04]  /*9cc0*/  LDL.LU R9, [R1+0xbc] ;  /* 0x0000bc0001097983 */ /* 0x002f680000300800 */
[----:B------:R-:W2:Y:S04]  /*9cd0*/  LDL.LU R7, [R1+0xba4] ;  /* 0x000ba40001077983 */ /* 0x000ea80000300800 */
[----:B------:R1:W-:Y:S04]  /*9ce0*/  STS.U16 [R27+UR8+0x19800], R2 ;  /* 0x019800021b007988 */ /* 0x0003e80008000408 */
[----:B------:R0:W-:Y:S01]  /*9cf0*/  STL [R1+0x10], R16 ;  /* 0x0000101001007387 */ /* 0x0001e20000100800 */
[----:B-1----:R-:W-:-:S02]  /*9d00*/  PRMT R2, R14, 0x7610, R2 ;  /* 0x000076100e027816 */ /* 0x002fc40000000002 */
[----:B--2---:R-:W-:Y:S02]  /*9d10*/  PRMT R7, R16, 0x7610, R7 ;  /* 0x0000761010077816 */ /* 0x004fe40000000007 */
[----:B0-----:R0:W2:Y:S04]  /*9d20*/  LDL.LU R16, [R1+0xba0] ;  /* 0x000ba00001107983 */ /* 0x0010a80000300800 */
[----:B------:R0:W4:Y:S02]  /*9d30*/  LDL.LU R14, [R1+0xb9c] ;  /* 0x000b9c00010e7983 */ /* 0x0001240000300800 */
[----:B----4-:R-:W-:Y:S02]  /*9d40*/  F2FP.F16.E4M3.UNPACK_B R14, R6 ;  /* 0x00000006ff0e723e */ /* 0x010fe400020006ff */
[----:B------:R-:W4:Y:S04]  /*9d50*/  LDL.LU R6, [R1+0xb98] ;  /* 0x000b980001067983 */ /* 0x000f280000300800 */
[----:B------:R1:W-:Y:S01]  /*9d60*/  STL [R1+0xc], R14 ;  /* 0x00000c0e01007387 */ /* 0x0003e20000100800 */
[----:B----4-:R-:W-:-:S03]  /*9d70*/  PRMT R6, R14, 0x7610, R6 ;  /* 0x000076100e067816 */ /* 0x010fc60000000006 */
[----:B-1----:R0:W4:Y:S04]  /*9d80*/  LDL.LU R14, [R1+0xb94] ;  /* 0x000b9400010e7983 */ /* 0x0021280000300800 */
[----:B------:R1:W-:Y:S04]  /*9d90*/  STS.U16 [R27+UR8+0x1a800], R3 ;  /* 0x01a800031b007988 */ /* 0x0003e80008000408 */
[----:B------:R0:W-:Y:S04]  /*9da0*/  STS.U16 [R27+UR8+0x1c800], R4 ;  /* 0x01c800041b007988 */ /* 0x0001e80008000408 */
[----:B------:R2:W-:Y:S01]  /*9db0*/  STS.U16 [R27+UR8+0x1d800], R0 ;  /* 0x01d800001b007988 */ /* 0x0005e20008000408 */
[----:B-1----:R-:W-:-:S03]  /*9dc0*/  PRMT R3, R8, 0x7610, R3 ;  /* 0x0000761008037816 */ /* 0x002fc60000000003 */
[----:B------:R-:W3:Y:S01]  /*9dd0*/  LDL.LU R8, [R1+0xb8] ;  /* 0x0000b80001087983 */ /* 0x000ee20000300800 */
[----:B0-----:R-:W-:-:S03]  /*9de0*/  PRMT R4, R7, 0x7610, R4 ;  /* 0x0000761007047816 */ /* 0x001fc60000000004 */
[----:B------:R-:W3:Y:S01]  /*9df0*/  LDL.LU R7, [R1+0xb4] ;  /* 0x0000b40001077983 */ /* 0x000ee20000300800 */
[----:B--2---:R-:W-:-:S03]  /*9e00*/  PRMT R0, R6, 0x7610, R0 ;  /* 0x0000761006007816 */ /* 0x004fc60000000000 */
[----:B------:R-:W2:Y:S01]  /*9e10*/  LDL.LU R6, [R1+0xe4] ;  /* 0x0000e40001067983 */ /* 0x000ea20000300800 */
[----:B----4-:R-:W-:-:S03]  /*9e20*/  F2FP.F16.E4M3.UNPACK_B R14, R13 ;  /* 0x0000000dff0e723e */ /* 0x010fc600020006ff */
[----:B------:R-:W4:Y:S04]  /*9e30*/  LDL.LU R13, [R1+0xb90] ;  /* 0x000b9000010d7983 */ /* 0x000f280000300800 */
[----:B------:R0:W-:Y:S01]  /*9e40*/  STL [R1+0x8], R14 ;  /* 0x0000080e01007387 */ /* 0x0001e20000100800 */
[----:B----4-:R-:W-:-:S03]  /*9e50*/  PRMT R13, R14, 0x7610, R13 ;  /* 0x000076100e0d7816 */ /* 0x010fc6000000000d */
[----:B0-----:R0:W4:Y:S02]  /*9e60*/  LDL.LU R14, [R1+0xb8c] ;  /* 0x000b8c00010e7983 */ /* 0x0011240000300800 */
[----:B----4-:R-:W-:Y:S02]  /*9e70*/  F2FP.F16.E4M3.UNPACK_B R14, R15 ;  /* 0x0000000fff0e723e */ /* 0x010fe400020006ff */
[----:B------:R0:W4:Y:S02]  /*9e80*/  LDL.LU R15, [R1+0xb88] ;  /* 0x000b8800010f7983 */ /* 0x0001240000300800 */
[----:B------:R-:W-:Y:S02]  /*9e90*/  PRMT R5, R14, 0x7610, R5 ;  /* 0x000076100e057816 */ /* 0x000fe40000000005 */
[----:B------:R1:W-:Y:S04]  /*9ea0*/  STL [R1+0x4], R14 ;  /* 0x0000040e01007387 */ /* 0x0003e80000100800 */
[----:B-1----:R0:W4:Y:S04]  /*9eb0*/  LDL.LU R14, [R1+0xb84] ;  /* 0x000b8400010e7983 */ /* 0x0021280000300800 */
[----:B------:R-:W-:Y:S01]  /*9ec0*/  STS.U16 [R27+UR8+0x20800], R4 ;  /* 0x020800041b007988 */ /* 0x000fe20008000408 */
[----:B------:R-:W-:-:S03]  /*9ed0*/  F2FP.F16.E4M3.UNPACK_B R26, R12 ;  /* 0x0000000cff1a723e */ /* 0x000fc600020006ff */
[----:B------:R-:W-:Y:S01]  /*9ee0*/  STS.U16 [R27+UR8+0x1f800], R3 ;  /* 0x01f800031b007988 */ /* 0x000fe20008000408 */
[----:B------:R-:W-:-:S03]  /*9ef0*/  F2FP.F16.E4M3.UNPACK_B R25, R11 ;  /* 0x0000000bff19723e */ /* 0x000fc600020006ff */
[----:B------:R1:W-:Y:S04]  /*9f00*/  STS.U16 [R27+UR8+0x1e800], R2 ;  /* 0x01e800021b007988 */ /* 0x0003e80008000408 */
[----:B------:R0:W-:Y:S01]  /*9f10*/  STS.U16 [R27+UR8+0x21800], R0 ;  /* 0x021800001b007988 */ /* 0x0001e20008000408 */
[----:B-1----:R-:W-:Y:S02]  /*9f20*/  PRMT R2, R5, 0x7610, R2 ;  /* 0x0000761005027816 */ /* 0x002fe40000000002 */
[----:B0-----:R-:W-:-:S03]  /*9f30*/  PRMT R0, R13, 0x7610, R0 ;  /* 0x000076100d007816 */ /* 0x001fc60000000000 */
[----:B------:R-:W-:Y:S04]  /*9f40*/  STS.U16 [R27+UR8+0x23800], R2 ;  /* 0x023800021b007988 */ /* 0x000fe80008000408 */
[----:B------:R-:W-:Y:S01]  /*9f50*/  STS.U16 [R27+UR8+0x22800], R0 ;  /* 0x022800001b007988 */ /* 0x000fe20008000408 */
[----:B------:R-:W-:Y:S02]  /*9f60*/  F2FP.F16.E4M3.UNPACK_B R24, R10 ;  /* 0x0000000aff18723e */ /* 0x000fe400020006ff */
[----:B-----5:R-:W-:Y:S02]  /*9f70*/  F2FP.F16.E4M3.UNPACK_B R20, R9 ;  /* 0x00000009ff14723e */ /* 0x020fe400020006ff */
[----:B---3--:R-:W-:Y:S02]  /*9f80*/  F2FP.F16.E4M3.UNPACK_B R23, R8 ;  /* 0x00000008ff17723e */ /* 0x008fe400020006ff */
[----:B------:R-:W-:-:S02]  /*9f90*/  F2FP.F16.E4M3.UNPACK_B R22, R7 ;  /* 0x00000007ff16723e */ /* 0x000fc400020006ff */
[----:B--2---:R-:W-:Y:S02]  /*9fa0*/  F2FP.F16.E4M3.UNPACK_B R21, R6 ;  /* 0x00000006ff15723e */ /* 0x004fe400020006ff */
[----:B----4-:R-:W-:-:S04]  /*9fb0*/  F2FP.F16.E4M3.UNPACK_B R14, R28 ;  /* 0x0000001cff0e723e */ /* 0x010fc800020006ff */
[----:B------:R-:W-:-:S04]  /*9fc0*/  PRMT R4, R14, 0x7610, R4 ;  /* 0x000076100e047816 */ /* 0x000fc80000000004 */
[----:B------:R-:W-:Y:S01]  /*9fd0*/  PRMT R3, R4, 0x7610, R3 ;  /* 0x0000761004037816 */ /* 0x000fe20000000003 */
[----:B------:R-:W-:Y:S04]  /*9fe0*/  STL [R1], R14 ;  /* 0x0000000e01007387 */ /* 0x000fe80000100800 */
[----:B------:R0:W-:Y:S04]  /*9ff0*/  STS.U16 [R27+UR8+0x24800], R3 ;  /* 0x024800031b007988 */ /* 0x0001e80008000408 */
[----:B------:R-:W-:Y:S04]  /*a000*/  STL [R1+0xb48], R26 ;  /* 0x000b481a01007387 */ /* 0x000fe80000100800 */
[----:B0-----:R-:W2:Y:S04]  /*a010*/  LDL.LU R3, [R1+0xb0] ;  /* 0x0000b00001037983 */ /* 0x001ea80000300800 */
[----:B------:R-:W3:Y:S04]  /*a020*/  LDL.LU R2, [R1+0xa8] ;  /* 0x0000a80001027983 */ /* 0x000ee80000300800 */
[----:B------:R-:W-:Y:S04]  /*a030*/  STL [R1+0xb4c], R25 ;  /* 0x000b4c1901007387 */ /* 0x000fe80000100800 */
[----:B------:R-:W4:Y:S04]  /*a040*/  LDL.LU R0, [R1+0xac] ;  /* 0x0000ac0001007983 */ /* 0x000f280000300800 */
[----:B------:R-:W5:Y:S04]  /*a050*/  LDL.LU R4, [R1+0xe0] ;  /* 0x0000e00001047983 */ /* 0x000f680000300800 */
        /* <DEDUP_REMOVED lines=11> */
[----:B------:R-:W-:Y:S04]  /*a110*/  STL [R1+0xb50], R24 ;  /* 0x000b501801007387 */ /* 0x000fe80000100800 */
[----:B------:R-:W-:Y:S04]  /*a120*/  STL [R1+0xb54], R20 ;  /* 0x000b541401007387 */ /* 0x000fe80000100800 */
[----:B------:R-:W-:Y:S04]  /*a130*/  STL [R1+0xb58], R23 ;  /* 0x000b581701007387 */ /* 0x000fe80000100800 */
[----:B------:R-:W-:Y:S04]  /*a140*/  STL [R1+0xb5c], R22 ;  /* 0x000b5c1601007387 */ /* 0x000fe80000100800 */
[----:B------:R-:W-:Y:S04]  /*a150*/  STL [R1+0xb60], R21 ;  /* 0x000b601501007387 */ /* 0x000fe80000100800 */
[----:B------:R0:W-:Y:S04]  /*a160*/  STS.U16 [R27+UR8+0x2b800], R21 ;  /* 0x02b800151b007988 */ /* 0x0001e80008000408 */
[----:B------:R1:W-:Y:S01]  /*a170*/  STS.U16 [R27+UR8+0x25800], R26 ;  /* 0x0258001a1b007988 */ /* 0x0003e20008000408 */
[----:B--2---:R-:W-:-:S02]  /*a180*/  F2FP.F16.E4M3.UNPACK_B R19, R3 ;  /* 0x00000003ff13723e */ /* 0x004fc400020006ff */
[----:B---3--:R-:W-:-:S03]  /*a190*/  F2FP.F16.E4M3.UNPACK_B R15, R2 ;  /* 0x00000002ff0f723e */ /* 0x008fc600020006ff */
[----:B------:R-:W-:Y:S01]  /*a1a0*/  STL [R1+0xb64], R19 ;  /* 0x000b641301007387 */ /* 0x000fe20000100800 */
[----:B----4-:R-:W-:-:S03]  /*a1b0*/  F2FP.F16.E4M3.UNPACK_B R18, R0 ;  /* 0x00000000ff12723e */ /* 0x010fc600020006ff */
[----:B------:R-:W-:Y:S01]  /*a1c0*/  STL [R1+0xb68], R15 ;  /* 0x000b680f01007387 */ /* 0x000fe20000100800 */
[----:B-----5:R-:W-:-:S03]  /*a1d0*/  F2FP.F16.E4M3.UNPACK_B R17, R4 ;  /* 0x00000004ff11723e */ /* 0x020fc600020006ff */
[----:B------:R-:W-:Y:S01]  /*a1e0*/  STL [R1+0xb6c], R18 ;  /* 0x000b6c1201007387 */ /* 0x000fe20000100800 */
[----:B------:R-:W-:-:S03]  /*a1f0*/  F2FP.F16.E4M3.UNPACK_B R16, R5 ;  /* 0x00000005ff10723e */ /* 0x000fc600020006ff */
[----:B------:R-:W-:Y:S04]  /*a200*/  STL [R1+0xb70], R17 ;  /* 0x000b701101007387 */ /* 0x000fe80000100800 */
[----:B------:R-:W-:Y:S04]  /*a210*/  STL [R1+0xb74], R16 ;  /* 0x000b741001007387 */ /* 0x000fe80000100800 */
[----:B------:R-:W2:Y:S01]  /*a220*/  LDL.LU R2, [R1+0x2a8] ;  /* 0x0002a80001027983 */ /* 0x000ea20000300800 */
[----:B------:R-:W-:Y:S02]  /*a230*/  IMAD R10, R10, 0x100, R13 ;  /* 0x000001000a0a7824 */ /* 0x000fe400078e020d */
[----:B------:R-:W-:-:S02]  /*a240*/  IMAD R14, R14, 0x100, R28 ;  /* 0x000001000e0e7824 */ /* 0x000fc400078e021c */
[----:B------:R-:W-:Y:S02]  /*a250*/  IMAD R13, R11, 0x100, R12 ;  /* 0x000001000b0d7824 */ /* 0x000fe400078e020c */
[----:B------:R-:W-:Y:S02]  /*a260*/  IMAD R12, R8, 0x100, R9 ;  /* 0x00000100080c7824 */ /* 0x000fe400078e0209 */
[----:B------:R-:W2:Y:S04]  /*a270*/  LDL.LU R9, [R1+0x2a0] ;  /* 0x0002a00001097983 */ /* 0x000ea80000300800 */
[----:B0-----:R-:W3:Y:S04]  /*a280*/  LDL.LU R21, [R1+0x290] ;  /* 0x0002900001157983 */ /* 0x001ee80000300800 */
[----:B------:R-:W3:Y:S01]  /*a290*/  LDL.LU R5, [R1+0x288] ;  /* 0x0002880001057983 */ /* 0x000ee20000300800 */
[----:B------:R-:W-:-:S03]  /*a2a0*/  LEA R11, R6, R7, 0x8 ;  /* 0x00000007060b7211 */ /* 0x000fc600078e40ff */
[----:B-1----:R-:W4:Y:S04]  /*a2b0*/  LDL.LU R26, [R1+0x27c] ;  /* 0x00027c00011a7983 */ /* 0x002f280000300800 */
[----:B------:R-:W4:Y:S04]  /*a2c0*/  LDL.LU R8, [R1+0x274] ;  /* 0x0002740001087983 */ /* 0x000f280000300800 */
[----:B------:R-:W5:Y:S04]  /*a2d0*/  LDL.LU R28, [R1+0x264] ;  /* 0x00026400011c7983 */ /* 0x000f680000300800 */
[----:B------:R-:W5:Y:S04]  /*a2e0*/  LDL.LU R7, [R1+0x25c] ;  /* 0x00025c0001077983 */ /* 0x000f680000300800 */
[----:B------:R0:W-:Y:S01]  /*a2f0*/  STS.U16 [R27+UR8+0x2a800], R22 ;  /* 0x02a800161b007988 */ /* 0x0001e20008000408 */
[----:B------:R-:W-:-:S03]  /*a300*/  F2FP.F16.E4M3.UNPACK_B R14, R14 ;  /* 0x0000000eff0e723e */ /* 0x000fc600020006ff */
[----:B------:R1:W-:Y:S01]  /*a310*/  STS.U16 [R27+UR8+0x29800], R23 ;  /* 0x029800171b007988 */ /* 0x0003e20008000408 */
[----:B------:R-:W-:-:S03]  /*a320*/  F2FP.F16.E4M3.UNPACK_B R13, R13 ;  /* 0x0000000dff0d723e */ /* 0x000fc600020006ff */
[----:B0-----:R-:W3:Y:S04]  /*a330*/  LDL.LU R22, [R1+0x250] ;  /* 0x0002500001167983 */ /* 0x001ee80000300800 */
[----:B------:R-:W3:Y:S01]  /*a340*/  LDL.LU R6, [R1+0x248] ;  /* 0x0002480001067983 */ /* 0x000ee20000300800 */
[----:B------:R-:W-:-:S03]  /*a350*/  F2FP.F16.E4M3.UNPACK_B R12, R12 ;  /* 0x0000000cff0c723e */ /* 0x000fc600020006ff */
[----:B-1----:R-:W3:Y:S04]  /*a360*/  LDL.LU R23, [R1+0x238] ;  /* 0x0002380001177983 */ /* 0x002ee80000300800 */
[----:B------:R0:W-:Y:S04]  /*a370*/  STS.U16 [R27+UR8+0x28800], R20 ;  /* 0x028800141b007988 */ /* 0x0001e80008000408 */
[----:B------:R-:W3:Y:S04]  /*a380*/  LDL.LU R4, [R1+0x234] ;  /* 0x0002340001047983 */ /* 0x000ee80000300800 */
[----:B------:R1:W-:Y:S04]  /*a390*/  STS.U16 [R27+UR8+0x27800], R24 ;  /* 0x027800181b007988 */ /* 0x0003e80008000408 */
[----:B0-----:R-:W3:Y:S04]  /*a3a0*/  LDL.LU R20, [R1+0x220] ;  /* 0x0002200001147983 */ /* 0x001ee80000300800 */
[----:B------:R-:W3:Y:S04]  /*a3b0*/  LDL.LU R0, [R1+0x214] ;  /* 0x0002140001007983 */ /* 0x000ee80000300800 */
[----:B-1----:R-:W3:Y:S04]  /*a3c0*/  LDL.LU R24, [R1+0x204] ;  /* 0x0002040001187983 */ /* 0x002ee80000300800 */
[----:B------:R-:W3:Y:S04]  /*a3d0*/  LDL.LU R3, [R1+0x1f8] ;  /* 0x0001f80001037983 */ /* 0x000ee80000300800 */
[----:B------:R-:W-:Y:S04]  /*a3e0*/  STL [R1+0xb78], R14 ;  /* 0x000b780e01007387 */ /* 0x000fe80000100800 */
[----:B------:R-:W-:Y:S04]  /*a3f0*/  STL [R1+0xb7c], R13 ;  /* 0x000b7c0d01007387 */ /* 0x000fe80000100800 */
[----:B------:R0:W-:Y:S04]  /*a400*/  STS.U16 [R27+UR8+0x26800], R25 ;  /* 0x026800191b007988 */ /* 0x0001e80008000408 */
[----:B------:R-:W-:Y:S04]  /*a410*/  STL [R1+0xb80], R12 ;  /* 0x000b800c01007387 */ /* 0x000fe80000100800 */
[----:B0-----:R-:W3:Y:S01]  /*a420*/  LDL.LU R25, [R1+0x1ec] ;  /* 0x0001ec0001197983 */ /* 0x001ee20000300800 */
[----:B--2---:R-:W-:-:S03]  /*a430*/  IMAD R9, R9, 0x100, R2 ;  /* 0x0000010009097824 */ /* 0x004fc600078e0202 */
[----:B------:R-:W2:Y:S01]  /*a440*/  LDL.LU R2, [R1+0x1e0] ;  /* 0x0001e00001027983 */ /* 0x000ea20000300800 */
[----:B----4-:R-:W-:-:S03]  /*a450*/  IMAD R8, R8, 0x100, R26 ;  /* 0x0000010008087824 */ /* 0x010fc600078e021a */
[----:B------:R-:W4:Y:S01]  /*a460*/  LDL.LU R26, [R1+0x1c8] ;  /* 0x0001c800011a7983 */ /* 0x000f220000300800 */
[----:B-----5:R-:W-:-:S03]  /*a470*/  IMAD R7, R7, 0x100, R28 ;  /* 0x0000010007077824 */ /* 0x020fc600078e021c */
[----:B------:R-:W4:Y:S01]  /*a480*/  LDL.LU R28, [R1+0x1c0] ;  /* 0x0001c000011c7983 */ /* 0x000f220000300800 */
[----:B---3--:R-:W-:-:S03]  /*a490*/  IMAD R5, R5, 0x100, R21 ;  /* 0x0000010005057824 */ /* 0x008fc600078e0215 */
[----:B------:R0:W-:Y:S04]  /*a4a0*/  STS.U16 [R27+UR8+0x2c800], R19 ;  /* 0x02c800131b007988 */ /* 0x0001e80008000408 */
[----:B------:R1:W-:Y:S04]  /*a4b0*/  STS.U16 [R27+UR8+0x31800], R14 ;  /* 0x0318000e1b007988 */ /* 0x0003e80008000408 */
[----:B0-----:R-:W3:Y:S01]  /*a4c0*/  LDL.LU.S16 R19, [R1+0x92] ;  /* 0x0000920001137983 */ /* 0x001ee20000300600 */
[----:B------:R-:W-:-:S03]  /*a4d0*/  LEA R6, R6, R22, 0x8 ;  /* 0x0000001606067211 */ /* 0x000fc600078e40ff */
[----:B-1----:R-:W5:Y:S04]  /*a4e0*/  LDL.LU.S16 R14, [R1+0x8e] ;  /* 0x00008e00010e7983 */ /* 0x002f680000300600 */
[----:B------:R-:W3:Y:S04]  /*a4f0*/  LDL.LU.S16 R21, [R1+0x8a] ;  /* 0x00008a0001157983 */ /* 0x000ee80000300600 */
[----:B------:R0:W-:Y:S01]  /*a500*/  STS.U16 [R27+UR8+0x30800], R16 ;  /* 0x030800101b007988 */ /* 0x0001e20008000408 */
[----:B------:R-:W-:-:S03]  /*a510*/  IMAD R4, R4, 0x100, R23 ;  /* 0x0000010004047824 */ /* 0x000fc600078e0217 */
[----:B------:R-:W3:Y:S04]  /*a520*/  LDL.LU.S16 R22, [R1+0x86] ;  /* 0x0000860001167983 */ /* 0x000ee80000300600 */
[----:B0-----:R-:W5:Y:S01]  /*a530*/  LDL.LU.S16 R16, [R1+0x82] ;  /* 0x0000820001107983 */ /* 0x001f620000300600 */
[----:B------:R-:W-:-:S03]  /*a540*/  IMAD R0, R0, 0x100, R20 ;  /* 0x0000010000007824 */ /* 0x000fc600078e0214 */
[----:B------:R-:W5:Y:S04]  /*a550*/  LDL.LU.S16 R23, [R1+0x7e] ;  /* 0x00007e0001177983 */ /* 0x000f680000300600 */
[----:B------:R-:W5:Y:S01]  /*a560*/  LDL.LU.S16 R20, [R1+0x7a] ;  /* 0x00007a0001147983 */ /* 0x000f620000300600 */
[----:B------:R-:W-:-:S03]  /*a570*/  IMAD R3, R3, 0x100, R24 ;  /* 0x0000010003037824 */ /* 0x000fc600078e0218 */
[----:B------:R0:W-:Y:S04]  /*a580*/  STS.U16 [R27+UR8+0x2f800], R17 ;  /* 0x02f800111b007988 */ /* 0x0001e80008000408 */
[----:B------:R-:W5:Y:S04]  /*a590*/  LDL.LU.S16 R24, [R1+0x76] ;  /* 0x0000760001187983 */ /* 0x000f680000300600 */
[----:B------:R1:W-:Y:S04]  /*a5a0*/  STS.U16 [R27+UR8+0x2e800], R18 ;  /* 0x02e800121b007988 */ /* 0x0003e80008000408 */
[----:B0-----:R-:W5:Y:S04]  /*a5b0*/  LDL.LU.S16 R17, [R1+0x72] ;  /* 0x0000720001117983 */ /* 0x001f680000300600 */
[----:B------:R0:W-:Y:S04]  /*a5c0*/  STS.U16 [R27+UR8+0x2d800], R15 ;  /* 0x02d8000f1b007988 */ /* 0x0001e80008000408 */
[----:B-1----:R-:W5:Y:S04]  /*a5d0*/  LDL.LU.S16 R18, [R1+0x6e] ;  /* 0x00006e0001127983 */ /* 0x002f680000300600 */
[----:B0-----:R-:W5:Y:S01]  /*a5e0*/  LDL.LU.S16 R15, [R1+0x6a] ;  /* 0x00006a00010f7983 */ /* 0x001f620000300600 */
[----:B--2---:R-:W-:-:S03]  /*a5f0*/  IMAD R2, R2, 0x100, R25 ;  /* 0x0000010002027824 */ /* 0x004fc600078e0219 */
[----:B------:R-:W2:Y:S01]  /*a600*/  LDL.LU.S16 R25, [R1+0x66] ;  /* 0x0000660001197983 */ /* 0x000ea20000300600 */
[----:B----4-:R-:W-:-:S03]  /*a610*/  LEA R28, R28, R26, 0x8 ;  /* 0x0000001a1c1c7211 */ /* 0x010fc600078e40ff */
[----:B------:R-:W4:Y:S01]  /*a620*/  LDL.LU.S16 R26, [R1+0x62] ;  /* 0x00006200011a7983 */ /* 0x000f220000300600 */
[----:B------:R-:W-:Y:S02]  /*a630*/  F2FP.F16.E4M3.UNPACK_B R5, R5 ;  /* 0x00000005ff05723e */ /* 0x000fe400020006ff */
[----:B------:R-:W-:Y:S02]  /*a640*/  F2FP.F16.E4M3.UNPACK_B R0, R0 ;  /* 0x00000000ff00723e */ /* 0x000fe400020006ff */
[----:B------:R-:W-:Y:S02]  /*a650*/  F2FP.F16.E4M3.UNPACK_B R7, R7 ;  /* 0x00000007ff07723e */ /* 0x000fe400020006ff */
[----:B------:R-:W-:Y:S01]  /*a660*/  F2FP.F16.E4M3.UNPACK_B R4, R4 ;  /* 0x00000004ff04723e */ /* 0x000fe200020006ff */
[----:B------:R3:W-:Y:S01]  /*a670*/  STS.U16 [R27+UR8+0x37800], R5 ;  /* 0x037800051b007988 */ /* 0x0007e20008000408 */
[----:B------:R-:W-:Y:S02]  /*a680*/  F2FP.F16.E4M3.UNPACK_B R2, R2 ;  /* 0x00000002ff02723e */ /* 0x000fe400020006ff */
[----:B------:R-:W-:Y:S01]  /*a690*/  F2FP.F16.E4M3.UNPACK_B R10, R10 ;  /* 0x0000000aff0a723e */ /* 0x000fe200020006ff */
[----:B------:R0:W-:Y:S01]  /*a6a0*/  STS.U16 [R27+UR8+0x3c800], R0 ;  /* 0x03c800001b007988 */ /* 0x0001e20008000408 */
[----:B------:R-:W-:-:S02]  /*a6b0*/  F2FP.F16.E4M3.UNPACK_B R11, R11 ;  /* 0x0000000bff0b723e */ /* 0x000fc400020006ff */
[----:B------:R-:W-:Y:S01]  /*a6c0*/  F2FP.F16.E4M3.UNPACK_B R9, R9 ;  /* 0x00000009ff09723e */ /* 0x000fe200020006ff */
[----:B------:R1:W-:Y:S01]  /*a6d0*/  STS.U16 [R27+UR8+0x39800], R7 ;  /* 0x039800071b007988 */ /* 0x0003e20008000408 */
[----:B------:R-:W-:Y:S02]  /*a6e0*/  F2FP.F16.E4M3.UNPACK_B R8, R8 ;  /* 0x00000008ff08723e */ /* 0x000fe400020006ff */
[----:B------:R-:W-:Y:S02]  /*a6f0*/  F2FP.F16.E4M3.UNPACK_B R6, R6 ;  /* 0x00000006ff06723e */ /* 0x000fe400020006ff */
[----:B------:R-:W-:Y:S02]  /*a700*/  F2FP.F16.E4M3.UNPACK_B R3, R3 ;  /* 0x00000003ff03723e */ /* 0x000fe400020006ff */
[----:B------:R-:W-:Y:S02]  /*a710*/  F2FP.F16.E4M3.UNPACK_B R28, R28 ;  /* 0x0000001cff1c723e */ /* 0x000fe400020006ff */
[----:B------:R-:W-:-:S02]  /*a720*/  LOP3.LUT R29, R29, 0x60, RZ, 0x3c, !PT ;  /* 0x000000601d1d7812 */ /* 0x000fc400078e3cff */
[----:B---3--:R-:W-:Y:S02]  /*a730*/  PRMT R5, R19, 0x7610, R5 ;  /* 0x0000761013057816 */ /* 0x008fe40000000005 */
[----:B0-----:R-:W-:Y:S01]  /*a740*/  PRMT R0, R22, 0x7610, R0 ;  /* 0x0000761016007816 */ /* 0x001fe20000000000 */
[----:B------:R-:W3:Y:S01]  /*a750*/  LDL.LU.S16 R19, [R1+0x5e] ;  /* 0x00005e0001137983 */ /* 0x000ee20000300600 */
[----:B-1----:R-:W-:-:S03]  /*a760*/  PRMT R7, R21, 0x7610, R7 ;  /* 0x0000761015077816 */ /* 0x002fc60000000007 */
[----:B------:R5:W-:Y:S04]  /*a770*/  STS.U16 [R27+UR8+0x3b800], R4 ;  /* 0x03b800041b007988 */ /* 0x000be80008000408 */
[----:B------:R-:W3:Y:S04]  /*a780*/  LDL.LU.S16 R21, [R1+0x5a] ;  /* 0x00005a0001157983 */ /* 0x000ee80000300600 */
[----:B------:R0:W-:Y:S01]  /*a790*/  STS.U16 [R27+UR8+0x3e800], R2 ;  /* 0x03e800021b007988 */ /* 0x0001e20008000408 */
[----:B-----5:R-:W-:-:S03]  /*a7a0*/  PRMT R4, R23, 0x7610, R4 ;  /* 0x0000761017047816 */ /* 0x020fc60000000004 */
[----:B------:R-:W5:Y:S04]  /*a7b0*/  LDL.LU.S16 R22, [R1+0x56] ;  /* 0x0000560001167983 */ /* 0x000f680000300600 */
[----:B------:R-:W-:Y:S01]  /*a7c0*/  STS.U16 [R27+UR8+0x32800], R10 ;  /* 0x0328000a1b007988 */ /* 0x000fe20008000408 */
[----:B0-----:R-:W-:-:S03]  /*a7d0*/  PRMT R2, R20, 0x7610, R2 ;  /* 0x0000761014027816 */ /* 0x001fc60000000002 */
[----:B------:R-:W-:Y:S04]  /*a7e0*/  STS.U16 [R27+UR8+0x33800], R13 ;  /* 0x0338000d1b007988 */ /* 0x000fe80008000408 */
[----:B------:R-:W-:Y:S04]  /*a7f0*/  STS.U16 [R27+UR8+0x34800], R12 ;  /* 0x0348000c1b007988 */ /* 0x000fe80008000408 */
[----:B------:R-:W-:Y:S04]  /*a800*/  STS.U16 [R27+UR8+0x35800], R11 ;  /* 0x0358000b1b007988 */ /* 0x000fe80008000408 */
[----:B------:R-:W-:Y:S04]  /*a810*/  STS.U16 [R27+UR8+0x36800], R9 ;  /* 0x036800091b007988 */ /* 0x000fe80008000408 */
[----:B------:R0:W-:Y:S04]  /*a820*/  STS.U16 [R27+UR8+0x38800], R8 ;  /* 0x038800081b007988 */ /* 0x0001e80008000408 */
[----:B------:R-:W-:Y:S04]  /*a830*/  STS.U16 [R27+UR8+0x3a800], R6 ;  /* 0x03a800061b007988 */ /* 0x000fe80008000408 */
[----:B------:R-:W-:Y:S01]  /*a840*/  STS.U16 [R27+UR8+0x3d800], R3 ;  /* 0x03d800031b007988 */ /* 0x000fe20008000408 */
[----:B0-----:R-:W-:-:S03]  /*a850*/  PRMT R8, R24, 0x7610, R8 ;  /* 0x0000761018087816 */ /* 0x001fc60000000008 */
[----:B------:R-:W-:Y:S04]  /*a860*/  STS.U16 [R27+UR8+0x3f800], R28 ;  /* 0x03f8001c1b007988 */ /* 0x000fe80008000408 */
[----:B------:R-:W5:Y:S04]  /*a870*/  LDL.LU.S16 R23, [R1+0x52] ;  /* 0x0000520001177983 */ /* 0x000f680000300600 */
[----:B------:R2:W-:Y:S04]  /*a880*/  STS.U16 [R29+UR8+0x3c00], R0 ;  /* 0x003c00001d007988 */ /* 0x0005e80008000408 */
[----:B------:R-:W5:Y:S04]  /*a890*/  LDL.LU.S16 R20, [R1+0x4e] ;  /* 0x00004e0001147983 */ /* 0x000f680000300600 */
[----:B------:R-:W5:Y:S01]  /*a8a0*/  LDL.LU.S16 R24, [R1+0x4a] ;  /* 0x00004a0001187983 */ /* 0x000f620000300600 */
[----:B--2---:R-:W-:-:S03]  /*a8b0*/  PRMT R0, R25, 0x7610, R0 ;  /* 0x0000761019007816 */ /* 0x004fc60000000000 */
[----:B------:R-:W2:Y:S01]  /*a8c0*/  LDL.LU.S16 R25, [R1+0x46] ;  /* 0x0000460001197983 */ /* 0x000ea20000300600 */
[----:B----4-:R-:W-:-:S03]  /*a8d0*/  PRMT R9, R26, 0x7610, R9 ;  /* 0x000076101a097816 */ /* 0x010fc60000000009 */
[----:B------:R-:W4:Y:S01]  /*a8e0*/  LDL.LU.S16 R26, [R1+0x42] ;  /* 0x00004200011a7983 */ /* 0x000f220000300600 */
[----:B------:R-:W-:-:S03]  /*a8f0*/  PRMT R6, R14, 0x7610, R6 ;  /* 0x000076100e067816 */ /* 0x000fc60000000006 */
[----:B------:R-:W4:Y:S01]  /*a900*/  LDL.LU.S16 R12, [R1+0x3e] ;  /* 0x00003e00010c7983 */ /* 0x000f220000300600 */
[----:B------:R-:W-:-:S03]  /*a910*/  PRMT R3, R16, 0x7610, R3 ;  /* 0x0000761010037816 */ /* 0x000fc60000000003 */
[----:B------:R-:W4:Y:S04]  /*a920*/  LDL.LU.S16 R13, [R1+0x3a] ;  /* 0x00003a00010d7983 */ /* 0x000f280000300600 */
[----:B------:R0:W-:Y:S04]  /*a930*/  STS.U16 [R29+UR8+0xc00], R5 ;  /* 0x000c00051d007988 */ /* 0x0001e80008000408 */
[----:B------:R-:W4:Y:S04]  /*a940*/  LDL.LU.S16 R14, [R1+0x36] ;  /* 0x00003600010e7983 */ /* 0x000f280000300600 */
[----:B------:R1:W-:Y:S01]  /*a950*/  STS.U16 [R29+UR8+0x1c00], R6 ;  /* 0x001c00061d007988 */ /* 0x0003e20008000408 */
[----:B0-----:R-:W-:-:S03]  /*a960*/  PRMT R5, R17, 0x7610, R5 ;  /* 0x0000761011057816 */ /* 0x001fc60000000005 */
[----:B------:R-:W4:Y:S04]  /*a970*/  LDL.LU.S16 R16, [R1+0x32] ;  /* 0x0000320001107983 */ /* 0x000f280000300600 */
[----:B------:R0:W-:Y:S01]  /*a980*/  STS.U16 [R29+UR8+0x2c00], R7 ;  /* 0x002c00071d007988 */ /* 0x0001e20008000408 */
[----:B-1----:R-:W-:-:S03]  /*a990*/  PRMT R6, R18, 0x7610, R6 ;  /* 0x0000761012067816 */ /* 0x002fc60000000006 */
[----:B------:R-:W4:Y:S01]  /*a9a0*/  LDL.LU.S16 R17, [R1+0x2e] ;  /* 0x00002e0001117983 */ /* 0x000f220000300600 */
[----:B---3--:R-:W-:-:S03]  /*a9b0*/  PRMT R10, R19, 0x7610, R10 ;  /* 0x00007610130a7816 */ /* 0x008fc6000000000a */
[----:B------:R-:W3:Y:S01]  /*a9c0*/  LDL.LU.S16 R18, [R1+0x2a] ;  /* 0x00002a0001127983 */ /* 0x000ee20000300600 */
[----:B0-----:R-:W-:-:S03]  /*a9d0*/  PRMT R7, R15, 0x7610, R7 ;  /* 0x000076100f077816 */ /* 0x001fc60000000007 */
[----:B------:R0:W-:Y:S04]  /*a9e0*/  STS.U16 [R29+UR8+0x6c00], R2 ;  /* 0x006c00021d007988 */ /* 0x0001e80008000408 */
[----:B------:R-:W3:Y:S04]  /*a9f0*/  LDL.LU.S16 R15, [R1+0x26] ;  /* 0x00002600010f7983 */ /* 0x000ee80000300600 */
[----:B------:R5:W-:Y:S01]  /*aa00*/  STS.U16 [R29+UR8+0x4c00], R3 ;  /* 0x004c00031d007988 */ /* 0x000be20008000408 */
[----:B0-----:R-:W-:-:S03]  /*aa10*/  PRMT R2, R21, 0x7610, R2 ;  /* 0x0000761015027816 */ /* 0x001fc60000000002 */
[----:B------:R-:W3:Y:S04]  /*aa20*/  LDL.LU.S16 R19, [R1+0x22] ;  /* 0x0000220001137983 */ /* 0x000ee80000300600 */
[----:B------:R0:W-:Y:S01]  /*aa30*/  STS.U16 [R29+UR8+0x5c00], R4 ;  /* 0x005c00041d007988 */ /* 0x0001e20008000408 */
[----:B-----5:R-:W-:-:S03]  /*aa40*/  PRMT R3, R22, 0x7610, R3 ;  /* 0x0000761016037816 */ /* 0x020fc60000000003 */
[----:B------:R-:W5:Y:S04]  /*aa50*/  LDL.LU.S16 R21, [R1+0x1e] ;  /* 0x00001e0001157983 */ /* 0x000f680000300600 */
[----:B------:R1:W-:Y:S04]  /*aa60*/  STS.U16 [R29+UR8+0x8c00], R5 ;  /* 0x008c00051d007988 */ /* 0x0003e80008000408 */
[----:B------:R-:W5:Y:S04]  /*aa70*/  LDL.LU.S16 R22, [R1+0x1a] ;  /* 0x00001a0001167983 */ /* 0x000f680000300600 */
[----:B------:R0:W-:Y:S04]  /*aa80*/  STS.U16 [R29+UR8+0x7c00], R8 ;  /* 0x007c00081d007988 */ /* 0x0001e80008000408 */
[----:B------:R2:W-:Y:S01]  /*aa90*/  STS.U16 [R29+UR8+0xbc00], R0 ;  /* 0x00bc00001d007988 */ /* 0x0005e20008000408 */
[----:B0-----:R-:W-:-:S03]  /*aaa0*/  PRMT R4, R23, 0x7610, R4 ;  /* 0x0000761017047816 */ /* 0x001fc60000000004 */
[----:B------:R-:W5:Y:S01]  /*aab0*/  LDL.LU.S16 R23, [R1+0x16] ;  /* 0x0000160001177983 */ /* 0x000f620000300600 */
[----:B-1----:R-:W-:-:S03]  /*aac0*/  PRMT R5, R20, 0x7610, R5 ;  /* 0x0000761014057816 */ /* 0x002fc60000000005 */
[----:B------:R-:W5:Y:S01]  /*aad0*/  LDL.LU.S16 R20, [R1+0x12] ;  /* 0x0000120001147983 */ /* 0x000f620000300600 */
[----:B------:R-:W-:-:S03]  /*aae0*/  PRMT R8, R24, 0x7610, R8 ;  /* 0x0000761018087816 */ /* 0x000fc60000000008 */
[----:B------:R-:W5:Y:S04]  /*aaf0*/  LDL.LU.S16 R24, [R1+0xe] ;  /* 0x00000e0001187983 */ /* 0x000f680000300600 */
[----:B------:R4:W-:Y:S01]  /*ab00*/  STS.U16 [R29+UR8+0x9c00], R6 ;  /* 0x009c00061d007988 */ /* 0x0009e20008000408 */
[----:B--2---:R-:W-:-:S03]  /*ab10*/  PRMT R0, R25, 0x7610, R0 ;  /* 0x0000761019007816 */ /* 0x004fc60000000000 */
[----:B------:R-:W2:Y:S01]  /*ab20*/  LDL.LU.S16 R25, [R1+0xa] ;  /* 0x00000a0001197983 */ /* 0x000ea20000300600 */
[----:B----4-:R-:W-:-:S03]  /*ab30*/  PRMT R6, R26, 0x7610, R6 ;  /* 0x000076101a067816 */ /* 0x010fc60000000006 */
[----:B------:R-:W4:Y:S04]  /*ab40*/  LDL.LU.S16 R26, [R1+0x6] ;  /* 0x00000600011a7983 */ /* 0x000f280000300600 */
[----:B------:R0:W-:Y:S04]  /*ab50*/  STS.U16 [R29+UR8+0xac00], R7 ;  /* 0x00ac00071d007988 */ /* 0x0001e80008000408 */
[----:B------:R1:W-:Y:S04]  /*ab60*/  STS.U16 [R29+UR8+0xcc00], R9 ;  /* 0x00cc00091d007988 */ /* 0x0003e80008000408 */
[----:B------:R-:W4:Y:S01]  /*ab70*/  LDL.LU.S16 R27, [R1+0x2] ;  /* 0x00000200011b7983 */ /* 0x000f220000300600 */
[----:B0-----:R-:W-:-:S03]  /*ab80*/  PRMT R7, R12, 0x7610, R7 ;  /* 0x000076100c077816 */ /* 0x001fc60000000007 */
[----:B------:R0:W-:Y:S01]  /*ab90*/  STS.U16 [R29+UR8+0xdc00], R10 ;  /* 0x00dc000a1d007988 */ /* 0x0001e20008000408 */
[----:B-1----:R-:W-:-:S03]  /*aba0*/  PRMT R9, R13, 0x7610, R9 ;  /* 0x000076100d097816 */ /* 0x002fc60000000009 */
[----:B------:R-:W4:Y:S04]  /*abb0*/  LDL.LU R12, [R1+0xb80] ;  /* 0x000b8000010c7983 */ /* 0x000f280000300800 */
[----:B------:R1:W-:Y:S01]  /*abc0*/  STS.U16 [R29+UR8+0xec00], R2 ;  /* 0x00ec00021d007988 */ /* 0x0003e20008000408 */
[----:B0-----:R-:W-:-:S03]  /*abd0*/  PRMT R10, R14, 0x7610, R10 ;  /* 0x000076100e0a7816 */ /* 0x001fc6000000000a */
[----:B------:R-:W4:Y:S04]  /*abe0*/  LDL.LU R13, [R1+0xb7c] ;  /* 0x000b7c00010d7983 */ /* 0x000f280000300800 */
[----:B------:R0:W-:Y:S01]  /*abf0*/  STS.U16 [R29+UR8+0xfc00], R3 ;  /* 0x00fc00031d007988 */ /* 0x0001e20008000408 */
[----:B-1----:R-:W-:-:S03]  /*ac00*/  PRMT R2, R16, 0x7610, R2 ;  /* 0x0000761010027816 */ /* 0x002fc60000000002 */
[----:B------:R-:W4:Y:S04]  /*ac10*/  LDL.LU R14, [R1+0xb78] ;  /* 0x000b7800010e7983 */ /* 0x000f280000300800 */
[----:B------:R3:W-:Y:S01]  /*ac20*/  STS.U16 [R29+UR8+0x10c00], R4 ;  /* 0x010c00041d007988 */ /* 0x0007e20008000408 */
[----:B0-----:R-:W-:-:S03]  /*ac30*/  PRMT R3, R17, 0x7610, R3 ;  /* 0x0000761011037816 */ /* 0x001fc60000000003 */
[----:B------:R-:W4:Y:S04]  /*ac40*/  LDL.LU R16, [R1+0xb74] ;  /* 0x000b740001107983 */ /* 0x000f280000300800 */
[----:B------:R0:W-:Y:S01]  /*ac50*/  STS.U16 [R29+UR8+0x11c00], R5 ;  /* 0x011c00051d007988 */ /* 0x0001e20008000408 */
[----:B---3--:R-:W-:-:S03]  /*ac60*/  PRMT R4, R18, 0x7610, R4 ;  /* 0x0000761012047816 */ /* 0x008fc60000000004 */
[----:B------:R-:W3:Y:S04]  /*ac70*/  LDL.LU R17, [R1+0xb70] ;  /* 0x000b700001117983 */ /* 0x000ee80000300800 */
[----:B------:R1:W-:Y:S01]  /*ac80*/  STS.U16 [R29+UR8+0x12c00], R8 ;  /* 0x012c00081d007988 */ /* 0x0003e20008000408 */
[----:B0-----:R-:W-:-:S03]  /*ac90*/  PRMT R5, R15, 0x7610, R5 ;  /* 0x000076100f057816 */ /* 0x001fc60000000005 */
[----:B------:R-:W3:Y:S04]  /*aca0*/  LDL.LU R18, [R1+0xb6c] ;  /* 0x000b6c0001127983 */ /* 0x000ee80000300800 */
[----:B------:R5:W-:Y:S01]  /*acb0*/  STS.U16 [R29+UR8+0x13c00], R0 ;  /* 0x013c00001d007988 */ /* 0x000be20008000408 */
[----:B-1----:R-:W-:-:S03]  /*acc0*/  PRMT R8, R19, 0x7610, R8 ;  /* 0x0000761013087816 */ /* 0x002fc60000000008 */
[----:B------:R-:W3:Y:S04]  /*acd0*/  LDL.LU R15, [R1+0xb68] ;  /* 0x000b6800010f7983 */ /* 0x000ee80000300800 */
[----:B------:R0:W-:Y:S01]  /*ace0*/  STS.U16 [R29+UR8+0x14c00], R6 ;  /* 0x014c00061d007988 */ /* 0x0001e20008000408 */
[----:B-----5:R-:W-:-:S03]  /*acf0*/  PRMT R0, R21, 0x7610, R0 ;  /* 0x0000761015007816 */ /* 0x020fc60000000000 */
[----:B------:R-:W5:Y:S04]  /*ad00*/  LDL.LU R19, [R1+0xb64] ;  /* 0x000b640001137983 */ /* 0x000f680000300800 */
[----:B------:R1:W-:Y:S01]  /*ad10*/  STS.U16 [R29+UR8+0x15c00], R7 ;  /* 0x015c00071d007988 */ /* 0x0003e20008000408 */
[----:B0-----:R-:W-:-:S03]  /*ad20*/  PRMT R6, R22, 0x7610, R6 ;  /* 0x0000761016067816 */ /* 0x001fc60000000006 */
[----:B------:R-:W5:Y:S04]  /*ad30*/  LDL.LU R21, [R1+0xb60] ;  /* 0x000b600001157983 */ /* 0x000f680000300800 */
[----:B------:R0:W-:Y:S01]  /*ad40*/  STS.U16 [R29+UR8+0x16c00], R9 ;  /* 0x016c00091d007988 */ /* 0x0001e20008000408 */
[----:B-1----:R-:W-:-:S03]  /*ad50*/  PRMT R7, R23, 0x7610, R7 ;  /* 0x0000761017077816 */ /* 0x002fc60000000007 */
[----:B------:R-:W5:Y:S04]  /*ad60*/  LDL.LU R22, [R1+0xb5c] ;  /* 0x000b5c0001167983 */ /* 0x000f680000300800 */
[----:B------:R1:W-:Y:S01]  /*ad70*/  STS.U16 [R29+UR8+0x17c00], R10 ;  /* 0x017c000a1d007988 */ /* 0x0003e20008000408 */
[----:B0-----:R-:W-:-:S03]  /*ad80*/  PRMT R9, R20, 0x7610, R9 ;  /* 0x0000761014097816 */ /* 0x001fc60000000009 */
[----:B------:R-:W5:Y:S04]  /*ad90*/  LDL.LU R23, [R1+0xb58] ;  /* 0x000b580001177983 */ /* 0x000f680000300800 */
[----:B------:R2:W-:Y:S01]  /*ada0*/  STS.U16 [R29+UR8+0x18c00], R2 ;  /* 0x018c00021d007988 */ /* 0x0005e20008000408 */
[----:B-1----:R-:W-:-:S03]  /*adb0*/  PRMT R10, R24, 0x7610, R10 ;  /* 0x00007610180a7816 */ /* 0x002fc6000000000a */
[----:B------:R-:W5:Y:S04]  /*adc0*/  LDL.LU R20, [R1+0xb54] ;  /* 0x000b540001147983 */ /* 0x000f680000300800 */
[----:B------:R-:W5:Y:S04]  /*add0*/  LDL.LU R24, [R1+0xb50] ;  /* 0x000b500001187983 */ /* 0x000f680000300800 */
[----:B------:R4:W-:Y:S01]  /*ade0*/  STS.U16 [R29+UR8+0x19c00], R3 ;  /* 0x019c00031d007988 */ /* 0x0009e20008000408 */
[----:B--2---:R-:W-:-:S03]  /*adf0*/  PRMT R2, R25, 0x7610, R2 ;  /* 0x0000761019027816 */ /* 0x004fc60000000002 */
[----:B------:R-:W2:Y:S01]  /*ae00*/  LDL.LU R25, [R1+0xb4c] ;  /* 0x000b4c0001197983 */ /* 0x000ea20000300800 */
[----:B----4-:R-:W-:-:S03]  /*ae10*/  PRMT R3, R26, 0x7610, R3 ;  /* 0x000076101a037816 */ /* 0x010fc60000000003 */
[----:B------:R-:W4:Y:S04]  /*ae20*/  LDL.LU R26, [R1+0xb48] ;  /* 0x000b4800011a7983 */ /* 0x000f280000300800 */
[----:B------:R0:W-:Y:S04]  /*ae30*/  STS.U16 [R29+UR8+0x1ac00], R4 ;  /* 0x01ac00041d007988 */ /* 0x0001e80008000408 */
[----:B------:R-:W-:Y:S01]  /*ae40*/  STS.U16 [R29+UR8+0x1cc00], R8 ;  /* 0x01cc00081d007988 */ /* 0x000fe20008000408 */
[----:B0-----:R-:W-:-:S03]  /*ae50*/  PRMT R4, R27, 0x7610, R4 ;  /* 0x000076101b047816 */ /* 0x001fc60000000004 */
[----:B------:R-:W-:Y:S04]  /*ae60*/  STS.U16 [R29+UR8+0x1dc00], R0 ;  /* 0x01dc00001d007988 */ /* 0x000fe80008000408 */
[----:B------:R-:W-:Y:S04]  /*ae70*/  STS.U16 [R29+UR8+0x20c00], R9 ;  /* 0x020c00091d007988 */ /* 0x000fe80008000408 */
[----:B------:R3:W-:Y:S04]  /*ae80*/  STS.U16 [R29+UR8+0x24c00], R4 ;  /* 0x024c00041d007988 */ /* 0x0007e80008000408 */
[----:B------:R-:W-:Y:S04]  /*ae90*/  STS.U16 [R29+UR8+0x1bc00], R5 ;  /* 0x01bc00051d007988 */ /* 0x000fe80008000408 */
[----:B------:R-:W-:Y:S04]  /*aea0*/  STS.U16 [R29+UR8+0x1ec00], R6 ;  /* 0x01ec00061d007988 */ /* 0x000fe80008000408 */
[----:B------:R-:W-:Y:S04]  /*aeb0*/  STS.U16 [R29+UR8+0x22c00], R2 ;  /* 0x022c00021d007988 */ /* 0x000fe80008000408 */
[----:B------:R-:W-:Y:S04]  /*aec0*/  STS.U16 [R29+UR8+0x1fc00], R7 ;  /* 0x01fc00071d007988 */ /* 0x000fe80008000408 */
[----:B------:R-:W-:Y:S04]  /*aed0*/  STS.U16 [R29+UR8+0x21c00], R10 ;  /* 0x021c000a1d007988 */ /* 0x000fe80008000408 */
[----:B------:R0:W-:Y:S01]  /*aee0*/  STS.U16 [R29+UR8+0x23c00], R3 ;  /* 0x023c00031d007988 */ /* 0x0001e20008000408 */
[----:B---3--:R-:W-:-:S05]  /*aef0*/  PRMT R4, R18, 0x7632, R4 ;  /* 0x0000763212047816 */ /* 0x008fca0000000004 */
[----:B------:R-:W-:Y:S01]  /*af00*/  STS.U16 [R29+UR8+0x2ec00], R4 ;  /* 0x02ec00041d007988 */ /* 0x000fe20008000408 */
[----:B0-----:R-:W-:Y:S02]  /*af10*/  PRMT R3, R15, 0x7632, R3 ;  /* 0x000076320f037816 */ /* 0x001fe40000000003 */
[----:B-----5:R-:W-:-:S03]  /*af20*/  PRMT R2, R19, 0x7632, R2 ;  /* 0x0000763213027816 */ /* 0x020fc60000000002 */
[----:B------:R-:W-:Y:S04]  /*af30*/  STS.U16 [R29+UR8+0x2dc00], R3 ;  /* 0x02dc00031d007988 */ /* 0x000fe80008000408 */
[----:B------:R-:W-:Y:S01]  /*af40*/  STS.U16 [R29+UR8+0x2cc00], R2 ;  /* 0x02cc00021d007988 */ /* 0x000fe20008000408 */
[----:B------:R-:W-:Y:S02]  /*af50*/  PRMT R10, R21, 0x7632, R10 ;  /* 0x00007632150a7816 */ /* 0x000fe4000000000a */
[----:B------:R-:W-:-:S05]  /*af60*/  PRMT R9, R22, 0x7632, R9 ;  /* 0x0000763216097816 */ /* 0x000fca0000000009 */
[----:B------:R0:W-:Y:S01]  /*af70*/  STS.U16 [R29+UR8+0x2ac00], R9 ;  /* 0x02ac00091d007988 */ /* 0x0001e20008000408 */
[----:B------:R-:W-:Y:S02]  /*af80*/  PRMT R7, R23, 0x7632, R7 ;  /* 0x0000763217077816 */ /* 0x000fe40000000007 */
[----:B------:R-:W-:Y:S02]  /*af90*/  PRMT R0, R24, 0x7632, R0 ;  /* 0x0000763218007816 */ /* 0x000fe40000000000 */
[----:B------:R-:W-:-:S03]  /*afa0*/  PRMT R6, R20, 0x7632, R6 ;  /* 0x0000763214067816 */ /* 0x000fc60000000006 */
[----:B------:R1:W-:Y:S01]  /*afb0*/  STS.U16 [R29+UR8+0x27c00], R0 ;  /* 0x027c00001d007988 */ /* 0x0003e20008000408 */
[----:B0-----:R-:W-:-:S03]  /*afc0*/  PRMT R9, R12, 0x7632, R9 ;  /* 0x000076320c097816 */ /* 0x001fc60000000009 */
[----:B------:R0:W-:Y:S01]  /*afd0*/  STS.U16 [R29+UR8+0x28c00], R6 ;  /* 0x028c00061d007988 */ /* 0x0001e20008000408 */
[----:B------:R-:W-:Y:S02]  /*afe0*/  PRMT R2, R9, 0x7632, R2 ;  /* 0x0000763209027816 */ /* 0x000fe40000000002 */
[----:B-1----:R-:W-:Y:S01]  /*aff0*/  PRMT R0, R14, 0x7632, R0 ;  /* 0x000076320e007816 */ /* 0x002fe20000000000 */
[----:B------:R1:W-:Y:S01]  /*b000*/  STS.U16 [R29+UR8+0x29c00], R7 ;  /* 0x029c00071d007988 */ /* 0x0003e20008000408 */
[----:B0-----:R-:W-:-:S03]  /*b010*/  PRMT R6, R10, 0x7632, R6 ;  /* 0x000076320a067816 */ /* 0x001fc60000000006 */
[----:B------:R-:W-:Y:S01]  /*b020*/  STS.U16 [R29+UR8+0x31c00], R0 ;  /* 0x031c00001d007988 */ /* 0x000fe20008000408 */
[----:B-1----:R-:W-:-:S03]  /*b030*/  PRMT R7, R13, 0x7632, R7 ;  /* 0x000076320d077816 */ /* 0x002fc60000000007 */
[----:B------:R0:W-:Y:S04]  /*b040*/  STS.U16 [R29+UR8+0x34c00], R9 ;  /* 0x034c00091d007988 */ /* 0x0001e80008000408 */
[----:B------:R-:W-:Y:S04]  /*b050*/  STS.U16 [R29+UR8+0x32c00], R6 ;  /* 0x032c00061d007988 */ /* 0x000fe80008000408 */
[----:B------:R1:W-:Y:S01]  /*b060*/  STS.U16 [R29+UR8+0x36c00], R2 ;  /* 0x036c00021d007988 */ /* 0x0003e20008000408 */
[----:B0-----:R-:W-:-:S03]  /*b070*/  PRMT R9, R2, 0x7632, R9 ;  /* 0x0000763202097816 */ /* 0x001fc60000000009 */
[----:B------:R-:W-:Y:S01]  /*b080*/  STS.U16 [R29+UR8+0x33c00], R7 ;  /* 0x033c00071d007988 */ /* 0x000fe20008000408 */
[----:B-1----:R-:W-:-:S05]  /*b090*/  IMAD.MOV.U32 R2, RZ, RZ, -0x800000 ;  /* 0xff800000ff027424 */ /* 0x002fca00078e00ff */
[----:B------:R-:W-:Y:S01]  /*b0a0*/  STL [R1+0x2bc], R2 ;  /* 0x0002bc0201007387 */ /* 0x000fe20000100800 */
[----:B--2---:R-:W-:-:S05]  /*b0b0*/  PRMT R8, R25, 0x7632, R8 ;  /* 0x0000763219087816 */ /* 0x004fca0000000008 */
[----:B------:R0:W-:Y:S02]  /*b0c0*/  STS.U16 [R29+UR8+0x26c00], R8 ;  /* 0x026c00081d007988 */ /* 0x0001e40008000408 */
[----:B0-----:R-:W-:-:S04]  /*b0d0*/  PRMT R8, R16, 0x7632, R8 ;  /* 0x0000763210087816 */ /* 0x001fc80000000008 */
[----:B------:R-:W-:Y:S02]  /*b0e0*/  PRMT R4, R8, 0x7632, R4 ;  /* 0x0000763208047816 */ /* 0x000fe40000000004 */
[----:B----4-:R-:W-:-:S05]  /*b0f0*/  PRMT R5, R26, 0x7632, R5 ;  /* 0x000076321a057816 */ /* 0x010fca0000000005 */
[----:B------:R0:W-:Y:S01]  /*b100*/  STS.U16 [R29+UR8+0x25c00], R5 ;  /* 0x025c00051d007988 */ /* 0x0001e20008000408 */
[----:B------:R-:W-:-:S03]  /*b110*/  PRMT R0, R4, 0x7632, R0 ;  /* 0x0000763204007816 */ /* 0x000fc60000000000 */
[----:B------:R1:W-:Y:S01]  /*b120*/  STS.U16 [R29+UR8+0x30c00], R8 ;  /* 0x030c00081d007988 */ /* 0x0003e20008000408 */
[----:B0-----:R-:W-:-:S04]  /*b130*/  PRMT R5, R17, 0x7632, R5 ;  /* 0x0000763211057816 */ /* 0x001fc80000000005 */
[----:B------:R-:W-:Y:S01]  /*b140*/  PRMT R3, R5, 0x7632, R3 ;  /* 0x0000763205037816 */ /* 0x000fe20000000003 */
[----:B------:R0:W-:Y:S01]  /*b150*/  STS.U16 [R29+UR8+0x2fc00], R5 ;  /* 0x02fc00051d007988 */ /* 0x0001e20008000408 */
[----:B-1----:R-:W-:Y:S02]  /*b160*/  PRMT R8, R6, 0x7632, R8 ;  /* 0x0000763206087816 */ /* 0x002fe40000000008 */
[----:B------:R-:W-:Y:S01]  /*b170*/  PRMT R6, R0, 0x7632, R6 ;  /* 0x0000763200067816 */ /* 0x000fe20000000006 */
[----:B------:R1:W-:Y:S04]  /*b180*/  STS.U16 [R29+UR8+0x3bc00], R0 ;  /* 0x03bc00001d007988 */ /* 0x0003e80008000408 */
[----:B------:R2:W-:Y:S01]  /*b190*/  STS.U16 [R29+UR8+0x37c00], R3 ;  /* 0x037c00031d007988 */ /* 0x0005e20008000408 */
[----:B0-----:R-:W-:-:S02]  /*b1a0*/  PRMT R5, R7, 0x7632, R5 ;  /* 0x0000763207057816 */ /* 0x001fc40000000005 */
[----:B------:R-:W-:Y:S01]  /*b1b0*/  PRMT R7, R3, 0x7632, R7 ;  /* 0x0000763203077816 */ /* 0x000fe20000000007 */
[----:B-1----:R-:W-:Y:S02]  /*b1c0*/  IMAD.MOV.U32 R0, RZ, RZ, -0x800000 ;  /* 0xff800000ff007424 */ /* 0x002fe400078e00ff */
[----:B--2---:R-:W-:-:S03]  /*b1d0*/  IMAD.MOV.U32 R3, RZ, RZ, -0x800000 ;  /* 0xff800000ff037424 */ /* 0x004fc600078e00ff */
        /* <DEDUP_REMOVED lines=27> */
[----:B------:R0:W-:Y:S04]  /*b390*/  STS.U16 [R29+UR8+0x3cc00], R6 ;  /* 0x03cc00061d007988 */ /* 0x0001e80008000408 */
[----:B------:R1:W-:Y:S04]  /*b3a0*/  STS.U16 [R29+UR8+0x3dc00], R7 ;  /* 0x03dc00071d007988 */ /* 0x0003e80008000408 */
[----:B------:R-:W-:Y:S01]  /*b3b0*/  STL [R1+0x24c], R0 ;  /* 0x00024c0001007387 */ /* 0x000fe20000100800 */
[----:B0-----:R-:W-:-:S03]  /*b3c0*/  IMAD.MOV.U32 R6, RZ, RZ, 0x3f800000 ;  /* 0x3f800000ff067424 */ /* 0x001fc600078e00ff */
[----:B------:R0:W-:Y:S01]  /*b3d0*/  STS.U16 [R29+UR8+0x38c00], R4 ;  /* 0x038c00041d007988 */ /* 0x0001e20008000408 */
[----:B-1----:R-:W-:-:S03]  /*b3e0*/  MOV R7, 0x3f800000 ;  /* 0x3f80000000077802 */ /* 0x002fc60000000f00 */
[----:B------:R1:W-:Y:S04]  /*b3f0*/  STS.U16 [R29+UR8+0x39c00], R5 ;  /* 0x039c00051d007988 */ /* 0x0003e80008000408 */
[----:B------:R2:W-:Y:S01]  /*b400*/  STL [R1+0x248], R3 ;  /* 0x0002480301007387 */ /* 0x0005e20000100800 */
[----:B0-----:R-:W-:-:S03]  /*b410*/  IMAD.MOV.U32 R4, RZ, RZ, 0x3f800000 ;  /* 0x3f800000ff047424 */ /* 0x001fc600078e00ff */
[----:B------:R0:W-:Y:S01]  /*b420*/  STL [R1+0x244], R2 ;  /* 0x0002440201007387 */ /* 0x0001e20000100800 */
[----:B-1----:R-:W-:-:S03]  /*b430*/  IMAD.MOV.U32 R5, RZ, RZ, 0x3f800000 ;  /* 0x3f800000ff057424 */ /* 0x002fc600078e00ff */
[----:B------:R1:W-:Y:S01]  /*b440*/  STL [R1+0x240], R0 ;  /* 0x0002400001007387 */ /* 0x0003e20000100800 */
[----:B--2---:R-:W-:Y:S02]  /*b450*/  IMAD.MOV.U32 R3, RZ, RZ, 0x3f800000 ;  /* 0x3f800000ff037424 */ /* 0x004fe400078e00ff */
[----:B0-----:R-:W-:Y:S01]  /*b460*/  IMAD.MOV.U32 R2, RZ, RZ, 0x3f800000 ;  /* 0x3f800000ff027424 */ /* 0x001fe200078e00ff */
[----:B------:R-:W-:Y:S04]  /*b470*/  STL.64 [R1+0x750], R6 ;  /* 0x0007500601007387 */ /* 0x000fe80000100a00 */
[----:B------:R-:W-:Y:S04]  /*b480*/  STL.64 [R1+0x748], R4 ;  /* 0x0007480401007387 */ /* 0x000fe80000100a00 */
[----:B------:R-:W-:Y:S04]  /*b490*/  STL.64 [R1+0x758], R2 ;  /* 0x0007580201007387 */ /* 0x000fe80000100a00 */
[----:B------:R-:W-:Y:S04]  /*b4a0*/  STL.64 [R1+0x760], R6 ;  /* 0x0007600601007387 */ /* 0x000fe80000100a00 */
[----:B------:R-:W-:Y:S04]  /*b4b0*/  STL.64 [R1+0x768], R4 ;  /* 0x0007680401007387 */ /* 0x000fe80000100a00 */
[----:B------:R-:W-:Y:S04]  /*b4c0*/  STL [R1+0x3f0], RZ ;  /* 0x0003f0ff01007387 */ /* 0x000fe80000100800 */
[----:B------:R-:W-:Y:S04]  /*b4d0*/  STL.64 [R1+0x770], R2 ;  /* 0x0007700201007387 */ /* 0x000fe80000100a00 */
[----:B------:R-:W-:Y:S04]  /*b4e0*/  STL [R1+0x3f4], RZ ;  /* 0x0003f4ff01007387 */ /* 0x000fe80000100800 */
        /* <DEDUP_REMOVED lines=218> */
[----:B------:R-:W-:Y:S01]  /*c290*/  STL [R1+0x6b0], RZ ;  /* 0x0006b0ff01007387 */ /* 0x000fe20000100800 */
[----:B------:R-:W1:Y:S03]  /*c2a0*/  S2R R27, SR_CTAID.X ;  /* 0x00000000001b7919 */ /* 0x000e660000002500 */
        /* <DEDUP_REMOVED lines=28> */
[----:B-1----:R-:W-:-:S03]  /*c470*/  SHF.L.U32 R0, R27, 0x8, RZ ;  /* 0x000000081b007819 */ /* 0x002fc600000006ff */
[----:B------:R-:W-:Y:S04]  /*c480*/  STL [R1+0x724], RZ ;  /* 0x000724ff01007387 */ /* 0x000fe80000100800 */
[----:B------:R-:W-:Y:S04]  /*c490*/  STL [R1+0x728], RZ ;  /* 0x000728ff01007387 */ /* 0x000fe80000100800 */
[----:B------:R0:W-:Y:S04]  /*c4a0*/  STS.U16 [R29+UR8+0x3ac00], R8 ;  /* 0x03ac00081d007988 */ /* 0x0001e80008000408 */
[----:B------:R1:W-:Y:S04]  /*c4b0*/  STS.U16 [R29+UR8+0x3ec00], R9 ;  /* 0x03ec00091d007988 */ /* 0x0003e80008000408 */
[----:B------:R-:W-:Y:S01]  /*c4c0*/  STL [R1+0x72c], RZ ;  /* 0x00072cff01007387 */ /* 0x000fe20000100800 */
[----:B0-----:R-:W-:-:S03]  /*c4d0*/  IMAD.MOV.U32 R8, RZ, RZ, 0x3f800000 ;  /* 0x3f800000ff087424 */ /* 0x001fc600078e00ff */
[----:B------:R-:W-:Y:S01]  /*c4e0*/  STL [R1+0x730], RZ ;  /* 0x000730ff01007387 */ /* 0x000fe20000100800 */
[----:B-1----:R-:W-:-:S03]  /*c4f0*/  IMAD.MOV.U32 R9, RZ, RZ, 0x3f800000 ;  /* 0x3f800000ff097424 */ /* 0x002fc600078e00ff */
[----:B------:R-:W-:Y:S01]  /*c500*/  STL [R1+0x734], RZ ;  /* 0x000734ff01007387 */ /* 0x000fe20000100800 */
[----:B------:R-:W0:Y:S03]  /*c510*/  S2R R27, SR_TID.X ;  /* 0x00000000001b7919 */ /* 0x000e260000002100 */
[----:B------:R-:W-:Y:S04]  /*c520*/  STL [R1+0x738], RZ ;  /* 0x000738ff01007387 */ /* 0x000fe80000100800 */
[----:B------:R-:W-:Y:S04]  /*c530*/  STL [R1+0x73c], RZ ;  /* 0x00073cff01007387 */ /* 0x000fe80000100800 */
[----:B------:R-:W-:Y:S04]  /*c540*/  STL.64 [R1+0x778], R2 ;  /* 0x0007780201007387 */ /* 0x000fe80000100a00 */
[----:B------:R-:W-:Y:S04]  /*c550*/  STL.64 [R1+0x780], R8 ;  /* 0x0007800801007387 */ /* 0x000fe80000100a00 */
[----:B------:R-:W-:Y:S04]  /*c560*/  STL.64 [R1+0x788], R6 ;  /* 0x0007880601007387 */ /* 0x000fe80000100a00 */
[----:B------:R-:W-:Y:S04]  /*c570*/  STL.64 [R1+0x790], R2 ;  /* 0x0007900201007387 */ /* 0x000fe80000100a00 */
[----:B------:R-:W-:Y:S04]  /*c580*/  STL.64 [R1+0x798], R8 ;  /* 0x0007980801007387 */ /* 0x000fe80000100a00 */
[----:B------:R-:W-:Y:S01]  /*c590*/  STL.64 [R1+0x7a8], R6 ;  /* 0x0007a80601007387 */ /* 0x000fe20000100a00 */
[----:B------:R-:W-:-:S03]  /*c5a0*/  VIADD R0, R0, 0x100 ;  /* 0x0000010000007836 */ /* 0x000fc60000000000 */
[----:B------:R-:W-:Y:S04]  /*c5b0*/  STL.64 [R1+0x7a0], R2 ;  /* 0x0007a00201007387 */ /* 0x000fe80000100a00 */
[----:B------:R-:W-:Y:S04]  /*c5c0*/  STL.64 [R1+0x7b0], R8 ;  /* 0x0007b00801007387 */ /* 0x000fe80000100a00 */
[----:B------:R-:W-:Y:S04]  /*c5d0*/  STL.64 [R1+0x7b8], R2 ;  /* 0x0007b80201007387 */ /* 0x000fe80000100a00 */
[----:B------:R-:W-:Y:S01]  /*c5e0*/  STL.64 [R1+0x7c0], R6 ;  /* 0x0007c00601007387 */ /* 0x000fe20000100a00 */
[----:B------:R-:W-:-:S03]  /*c5f0*/  ISETP.GE.AND P0, PT, R0, 0x1, PT ;  /* 0x000000010000780c */ /* 0x000fc60003f06270 */
[----:B------:R1:W-:Y:S02]  /*c600*/  STS.U16 [R29+UR8+0x2bc00], R10 ;  /* 0x02bc000a1d007988 */ /* 0x0003e40008000408 */
[----:B-1----:R-:W-:-:S05]  /*c610*/  PRMT R10, R11, 0x7632, R10 ;  /* 0x000076320b0a7816 */ /* 0x002fca000000000a */
[----:B------:R1:W-:Y:S01]  /*c620*/  STS.U16 [R29+UR8+0x35c00], R10 ;  /* 0x035c000a1d007988 */ /* 0x0003e20008000408 */
[C---:B0-----:R-:W-:Y:S01]  /*c630*/  LOP3.LUT R20, R27.reuse, 0x1ff, RZ, 0xc0, !PT ;  /* 0x000001ff1b147812 */ /* 0x041fe200078ec0ff */
[C---:B------:R-:W-:Y:S01]  /*c640*/  IMAD.SHL.U32 R0, R27.reuse, 0x10, RZ ;  /* 0x000000101b007824 */ /* 0x040fe200078e00ff */
[----:B-1----:R-:W-:Y:S02]  /*c650*/  PRMT R10, R28, 0x7632, R10 ;  /* 0x000076321c0a7816 */ /* 0x002fe4000000000a */
[----:B------:R-:W-:-:S03]  /*c660*/  LOP3.LUT R4, R27, 0x1e0, RZ, 0xc0, !PT ;  /* 0x000001e01b047812 */ /* 0x000fc600078ec0ff */
[----:B------:R0:W-:Y:S01]  /*c670*/  STS.U16 [R29+UR8+0x3fc00], R10 ;  /* 0x03fc000a1d007988 */ /* 0x0001e20008000408 */
[----:B------:R-:W-:Y:S05]  /*c680*/  @!P0 BRA `(.L_x_0) ;  /* 0x000003b400308947 */ /* 0x000fea0003800000 */
[--C-:B------:R-:W-:Y:S01]  /*c690*/  SHF.R.S32.HI R8, RZ, 0x1, R27.reuse ;  /* 0x00000001ff087819 */ /* 0x100fe2000001141b */
[----:B------:R-:W1:Y:S01]  /*c6a0*/  LDC R2, c[0x0][0x3d8] ;  /* 0x0000f600ff027b82 */ /* 0x000e620000000800 */
[C---:B------:R-:W-:Y:S01]  /*c6b0*/  LOP3.LUT R6, R27.reuse, 0x4, RZ, 0xc0, !PT ;  /* 0x000000041b067812 */ /* 0x040fe200078ec0ff */
[C---:B------:R-:W-:Y:S01]  /*c6c0*/  IMAD.SHL.U32 R7, R27.reuse, 0x40, RZ ;  /* 0x000000401b077824 */ /* 0x040fe200078e00ff */
[----:B------:R-:W-:Y:S01]  /*c6d0*/  SGXT R8, R8, 0x1 ;  /* 0x000000010808781a */ /* 0x000fe20000000200 */
[----:B------:R-:W2:Y:S01]  /*c6e0*/  LDCU.64 UR4, c[0x0][0x3d0] ;  /* 0x00007a00ff0477ac */ /* 0x000ea20008000a00 */
[----:B------:R-:W-:Y:S01]  /*c6f0*/  SHF.R.S32.HI R16, RZ, 0x2, R27 ;  /* 0x00000002ff107819 */ /* 0x000fe2000001141b */
[C---:B------:R-:W-:Y:S01]  /*c700*/  IMAD.SHL.U32 R19, R27.reuse, 0x2, RZ ;  /* 0x000000021b137824 */ /* 0x040fe200078e00ff */
[----:B------:R-:W-:Y:S01]  /*c710*/  LOP3.LUT R5, R8, 0x840, RZ, 0xc0, !PT ;  /* 0x0000084008057812 */ /* 0x000fe200078ec0ff */
[----:B------:R-:W3:Y:S01]  /*c720*/  LDCU UR7, c[0x0][0x3c8] ;  /* 0x00007900ff0777ac */ /* 0x000ee20008000800 */
[----:B------:R-:W-:-:S02]  /*c730*/  LOP3.LUT R3, R27, 0x8, RZ, 0xc0, !PT ;  /* 0x000000081b037812 */ /* 0x000fc400078ec0ff */
[----:B------:R-:W-:Y:S01]  /*c740*/  LOP3.LUT R9, R0, 0x140, RZ, 0xc0, !PT ;  /* 0x0000014000097812 */ /* 0x000fe200078ec0ff */
[----:B------:R-:W-:Y:S01]  /*c750*/  IMAD R5, R6, 0x400, R5 ;  /* 0x0000040006057824 */ /* 0x000fe200078e0205 */
[C---:B------:R-:W-:Y:S01]  /*c760*/  LOP3.LUT R6, R27.reuse, 0x10, RZ, 0xc0, !PT ;  /* 0x000000101b067812 */ /* 0x040fe200078ec0ff */
[----:B------:R-:W4:Y:S01]  /*c770*/  LDCU.64 UR12, c[0x0][0x388] ;  /* 0x00007100ff0c77ac */ /* 0x000f220008000a00 */
[----:B------:R-:W-:Y:S02]  /*c780*/  LOP3.LUT R0, R27, 0x3, RZ, 0xc0, !PT ;  /* 0x000000031b007812 */ /* 0x000fe400078ec0ff */
[----:B------:R-:W-:Y:S01]  /*c790*/  SGXT R16, R16, 0x1 ;  /* 0x000000011010781a */ /* 0x000fe20000000200 */
[----:B------:R-:W-:Y:S01]  /*c7a0*/  UMOV UR6, URZ ;  /* 0x000000ff00067c82 */ /* 0x000fe20008000000 */
[----:B------:R-:W-:Y:S01]  /*c7b0*/  SHF.L.U32 R3, R3, 0x1, RZ ;  /* 0x0000000103037819 */ /* 0x000fe200000006ff */
[----:B0-----:R-:W-:Y:S01]  /*c7c0*/  IMAD R10, R0, 0x8, R9 ;  /* 0x00000008000a7824 */ /* 0x001fe200078e0209 */
[----:B------:R-:W-:Y:S01]  /*c7d0*/  LEA R17, R6, UR8, 0x8 ;  /* 0x0000000806117c11 */ /* 0x000fe2000f8e40ff */
[----:B------:R-:W-:Y:S01]  /*c7e0*/  IMAD.SHL.U32 R6, R0, 0x2, RZ ;  /* 0x0000000200067824 */ /* 0x000fe200078e00ff */
[--C-:B------:R-:W-:Y:S01]  /*c7f0*/  SHF.R.S32.HI R13, RZ, 0x3, R27.reuse ;  /* 0x00000003ff0d7819 */ /* 0x100fe2000001141b */
[----:B--2---:R-:W-:Y:S01]  /*c800*/  UIMAD UR4, UR9, UR4, URZ ;  /* 0x00000004090472a4 */ /* 0x004fe2000f8e02ff */
[----:B------:R-:W-:Y:S01]  /*c810*/  LOP3.LUT R16, R3, 0x90, R16, 0x78, !PT ;  /* 0x0000009003107812 */ /* 0x000fe200078e7810 */
[----:B------:R-:W0:Y:S01]  /*c820*/  LDCU UR14, c[0x0][0x3d4] ;  /* 0x00007a80ff0e77ac */ /* 0x000e220008000800 */
[----:B------:R-:W-:-:S02]  /*c830*/  SHF.R.U32.HI R11, RZ, 0x5, R27 ;  /* 0x00000005ff0b7819 */ /* 0x000fc4000001161b */
[----:B------:R-:W-:Y:S01]  /*c840*/  LOP3.LUT R3, R27, 0x60, RZ, 0xc0, !PT ;  /* 0x000000601b037812 */ /* 0x000fe200078ec0ff */
[----:B------:R-:W2:Y:S01]  /*c850*/  LDCU UR15, c[0x0][0x3c4] ;  /* 0x00007880ff0f77ac */ /* 0x000ea20008000800 */
[----:B------:R-:W-:Y:S02]  /*c860*/  LEA R17, R0, R17, 0x5 ;  /* 0x0000001100117211 */ /* 0x000fe400078e28ff */
[----:B------:R-:W-:Y:S02]  /*c870*/  SGXT R0, R13, 0x1 ;  /* 0x000000010d00781a */ /* 0x000fe40000000200 */
[----:B------:R-:W-:Y:S02]  /*c880*/  LOP3.LUT R12, R7, 0x740, RZ, 0xc0, !PT ;  /* 0x00000740070c7812 */ /* 0x000fe400078ec0ff */
[----:B------:R-:W-:Y:S02]  /*c890*/  SGXT.U32 R7, R11, 0x4 ;  /* 0x000000040b07781a */ /* 0x000fe40000000000 */
[----:B------:R-:W-:-:S02]  /*c8a0*/  LEA.HI R11, R3, R6, RZ, 0x1e ;  /* 0x00000006030b7211 */ /* 0x000fc400078ff0ff */
[----:B------:R-:W-:Y:S01]  /*c8b0*/  LOP3.LUT R11, R0, 0xa0, RZ, 0xc0, !PT ;  /* 0x000000a0000b7812 */ /* 0x000fe200078ec0ff */
[----:B-1----:R-:W-:Y:S01]  /*c8c0*/  IMAD R14, R7, R2, RZ ;  /* 0x00000002070e7224 */ /* 0x002fe200078e02ff */
[----:B------:R-:W-:Y:S01]  /*c8d0*/  LEA R17, R4, R17, 0x3 ;  /* 0x0000001104117211 */ /* 0x000fe200078e18ff */
[----:B------:R-:W1:Y:S01]  /*c8e0*/  LDC.64 R6, c[0x0][0x390] ;  /* 0x0000e400ff067b82 */ /* 0x000e620000000a00 */
[----:B------:R-:W-:Y:S01]  /*c8f0*/  LOP3.LUT R18, R27, 0x7, RZ, 0xc0, !PT ;  /* 0x000000071b127812 */ /* 0x000fe200078ec0ff */
[----:B------:R-:W-:Y:S01]  /*c900*/  IMAD.IADD R4, R11, 0x1, R10 ;  /* 0x000000010b047824 */ /* 0x000fe200078e020a */
[----:B------:R-:W-:Y:S01]  /*c910*/  LEA.HI R9, R3, R12, RZ, 0x1f ;  /* 0x0000000c03097211 */ /* 0x000fe200078ff8ff */
[----:B------:R-:W-:Y:S01]  /*c920*/  IMAD.IADD R16, R16, 0x1, R17 ;  /* 0x0000000110107824 */ /* 0x000fe200078e0211 */
[----:B------:R-:W-:Y:S01]  /*c930*/  LOP3.LUT R21, R27, 0x1f, RZ, 0xc0, !PT ;  /* 0x0000001f1b157812 */ /* 0x000fe200078ec0ff */
[----:B------:R-:W-:Y:S01]  /*c940*/  IMAD R12, R3, 0x8, R18 ;  /* 0x00000008030c7824 */ /* 0x000fe200078e0212 */
[----:B------:R5:W-:Y:S01]  /*c950*/  STL [R1+0x330], R4 ;  /* 0x0003300401007387 */ /* 0x000be20000100800 */
[----:B------:R-:W0:Y:S01]  /*c960*/  LDC.64 R10, c[0x0][0x3c0] ;  /* 0x0000f000ff0a7b82 */ /* 0x000e220000000a00 */
[----:B------:R-:W-:Y:S01]  /*c970*/  LOP3.LUT R8, R9, 0xa0, R8, 0x78, !PT ;  /* 0x000000a009087812 */ /* 0x000fe200078e7808 */
[----:B------:R-:W-:Y:S01]  /*c980*/  IMAD.SHL.U32 R12, R12, 0x10, RZ ;  /* 0x000000100c0c7824 */ /* 0x000fe200078e00ff */
[----:B------:R-:W-:Y:S01]  /*c990*/  LOP3.LUT R0, R0, 0x420, RZ, 0xc0, !PT ;  /* 0x0000042000007812 */ /* 0x000fe200078ec0ff */
[----:B------:R-:W-:Y:S01]  /*c9a0*/  IMAD R21, R21, UR5, RZ ;  /* 0x0000000515157c24 */ /* 0x000fe2000f8e02ff */
[----:B------:R-:W-:Y:S01]  /*c9b0*/  USHF.R.S32.HI UR5, URZ, 0x1f, UR4 ;  /* 0x0000001fff057899 */ /* 0x000fe20008011404 */
[----:B------:R-:W-:Y:S01]  /*c9c0*/  IMAD R3, R2, 0x10, R14 ;  /* 0x0000001002037824 */ /* 0x000fe200078e020e */
[----:B------:R-:W-:Y:S01]  /*c9d0*/  LOP3.LUT R19, R12, 0x30, R19, 0x78, !PT ;  /* 0x000000300c137812 */ /* 0x000fe200078e7813 */
[----:B------:R0:W-:Y:S01]  /*c9e0*/  STL [R1+0x8], R8 ;  /* 0x0000080801007387 */ /* 0x0001e20000100800 */
[----:B-----5:R-:W-:Y:S01]  /*c9f0*/  LOP3.LUT R4, R27, 0x1, RZ, 0xc0, !PT ;  /* 0x000000011b047812 */ /* 0x020fe200078ec0ff */
[----:B---3--:R-:W-:Y:S01]  /*ca00*/  IMAD R17, R20, UR7, RZ ;  /* 0x0000000714117c24 */ /* 0x008fe2000f8e02ff */
[----:B------:R-:W-:Y:S01]  /*ca10*/  UMOV UR7, URZ ;  /* 0x000000ff00077c82 */ /* 0x000fe20008000000 */
[----:B------:R-:W-:-:S02]  /*ca20*/  IMAD R18, R18, 0x200, R19 ;  /* 0x0000020012127824 */ /* 0x000fc400078e0213 */
[----:B------:R-:W-:Y:S02]  /*ca30*/  IMAD.MOV R4, RZ, RZ, -R4 ;  /* 0x000000ffff047224 */ /* 0x000fe400078e0a04 */
[----:B------:R-:W-:-:S03]  /*ca40*/  IMAD R13, R2, 0x10, R3 ;  /* 0x00000010020d7824 */ /* 0x000fc600078e0203 */
[----:B------:R-:W-:Y:S01]  /*ca50*/  LOP3.LUT R9, R4, 0x210, RZ, 0xc0, !PT ;  /* 0x0000021004097812 */ /* 0x000fe200078ec0ff */
[----:B------:R-:W-:-:S03]  /*ca60*/  IMAD R15, R2, 0x10, R13 ;  /* 0x00000010020f7824 */ /* 0x000fc600078e020d */
[----:B------:R-:W-:Y:S01]  /*ca70*/  LOP3.LUT R9, R9, 0x10, R27, 0x78, !PT ;  /* 0x0000001009097812 */ /* 0x000fe200078e781b */
[----:B0-----:R-:W-:Y:S01]  /*ca80*/  IMAD R10, R10, UR9, RZ ;  /* 0x000000090a0a7c24 */ /* 0x001fe2000f8e02ff */
[C---:B------:R-:W-:Y:S01]  /*ca90*/  LEA R12, R2.reuse, R15, 0x4 ;  /* 0x0000000f020c7211 */ /* 0x040fe200078e20ff */
[----:B------:R-:W-:Y:S01]  /*caa0*/  IMAD R26, R11, 0x3, RZ ;  /* 0x000000030b1a7824 */ /* 0x000fe200078e02ff */
[----:B------:R-:W-:Y:S01]  /*cab0*/  IADD3 R0, PT, PT, R9, R5, R0 ;  /* 0x0000000509007210 */ /* 0x000fe20007ffe000 */
[----:B------:R-:W-:Y:S01]  /*cac0*/  IMAD.SHL.U32 R25, R11, 0x4, RZ ;  /* 0x000000040b197824 */ /* 0x000fe200078e00ff */
[----:B-1----:R-:W-:Y:S01]  /*cad0*/  IADD3 R5, P0, P1, R21, UR4, R6 ;  /* 0x0000000415057c10 */ /* 0x002fe2000f91e006 */
[C---:B------:R-:W-:Y:S01]  /*cae0*/  IMAD R8, R2.reuse, 0x10, R12 ;  /* 0x0000001002087824 */ /* 0x040fe200078e020c */
[----:B------:R-:W-:Y:S01]  /*caf0*/  SHF.R.S32.HI R19, RZ, 0x1f, R10 ;  /* 0x0000001fff137819 */ /* 0x000fe2000001140a */
[----:B------:R0:W-:Y:S01]  /*cb00*/  STL [R1+0x320], R0 ;  /* 0x0003200001007387 */ /* 0x0001e20000100800 */
[C---:B------:R-:W-:Y:S01]  /*cb10*/  SHF.L.U32 R27, R11.reuse, 0x1, RZ ;  /* 0x000000010b1b7819 */ /* 0x040fe200000006ff */
[----:B------:R-:W-:Y:S01]  /*cb20*/  IMAD R4, R2, 0x10, R8 ;  /* 0x0000001002047824 */ /* 0x000fe200078e0208 */
[----:B------:R-:W-:Y:S01]  /*cb30*/  UMOV UR4, URZ ;  /* 0x000000ff00047c82 */ /* 0x000fe20008000000 */
[----:B------:R1:W-:Y:S01]  /*cb40*/  STL [R1+0x740], R18 ;  /* 0x0007401201007387 */ /* 0x0003e20000100800 */
[----:B------:R-:W-:-:S02]  /*cb50*/  IMAD R24, R11, 0x5, RZ ;  /* 0x000000050b187824 */ /* 0x000fc400078e02ff */
[----:B------:R-:W-:Y:S01]  /*cb60*/  IMAD R9, R2, 0x10, R4 ;  /* 0x0000001002097824 */ /* 0x000fe200078e0204 */
[----:B------:R3:W-:Y:S01]  /*cb70*/  STL [R1+0x92c], R16 ;  /* 0x00092c1001007387 */ /* 0x0007e20000100800 */
[C---:B------:R-:W-:Y:S01]  /*cb80*/  IMAD R23, R11.reuse, 0x6, RZ ;  /* 0x000000060b177824 */ /* 0x040fe200078e02ff */
[----:B0-----:R-:W-:Y:S01]  /*cb90*/  SHF.R.S32.HI R0, RZ, 0x1f, R21 ;  /* 0x0000001fff007819 */ /* 0x001fe20000011415 */
[C---:B------:R-:W-:Y:S01]  /*cba0*/  IMAD R22, R11.reuse, 0x7, RZ ;  /* 0x000000070b167824 */ /* 0x040fe200078e02ff */
[----:B------:R-:W-:Y:S02]  /*cbb0*/  IADD3 R21, P2, PT, R14, R5, RZ ;  /* 0x000000050e157210 */ /* 0x000fe40007f5e0ff */
[----:B------:R-:W-:Y:S01]  /*cbc0*/  IADD3.X R0, PT, PT, R0, UR5, R7, P0, P1 ;  /* 0x0000000500007c10 */ /* 0x000fe200087e2407 */
[C---:B------:R-:W-:Y:S01]  /*cbd0*/  IMAD R29, R11.reuse, 0x1e, RZ ;  /* 0x0000001e0b1d7824 */ /* 0x040fe200078e02ff */
[----:B-1----:R-:W-:Y:S01]  /*cbe0*/  SHF.R.S32.HI R18, RZ, 0x1f, R17 ;  /* 0x0000001fff127819 */ /* 0x002fe20000011411 */
[----:B------:R-:W-:Y:S01]  /*cbf0*/  IMAD R28, R11, 0x1f, RZ ;  /* 0x0000001f0b1c7824 */ /* 0x000fe200078e02ff */
[----:B----4-:R-:W-:Y:S01]  /*cc00*/  IADD3 R20, P0, P1, R17, UR12, R10 ;  /* 0x0000000c11147c10 */ /* 0x010fe2000f91e00a */
[----:B------:R-:W-:Y:S01]  /*cc10*/  UMOV UR5, URZ ;  /* 0x000000ff00057c82 */ /* 0x000fe20008000000 */
[----:B------:R-:W-:-:S02]  /*cc20*/  LEA R6, R2, R9, 0x4 ;  /* 0x0000000902067211 */ /* 0x000fc400078e20ff */
[----:B------:R-:W-:Y:S01]  /*cc30*/  IADD3.X R18, PT, PT, R18, UR13, R19, P0, P1 ;  /* 0x0000000d12127c10 */ /* 0x000fe200087e2413 */
[----:B------:R-:W-:Y:S01]  /*cc40*/  STL [R1+0x84c], R20 ;  /* 0x00084c1401007387 */ /* 0x000fe20000100800 */
[-C--:B------:R-:W-:Y:S01]  /*cc50*/  LEA.HI.X.SX32 R19, R14, R0.reuse, 0x1, P2 ;  /* 0x000000000e137211 */ /* 0x080fe200010f0eff */
[C---:B------:R-:W-:Y:S01]  /*cc60*/  IMAD R7, R2.reuse, 0x10, R6 ;  /* 0x0000001002077824 */ /* 0x040fe200078e0206 */
[C---:B------:R-:W-:Y:S01]  /*cc70*/  IADD3 R14, P0, PT, R3.reuse, R5, RZ ;  /* 0x00000005030e7210 */ /* 0x040fe20007f1e0ff */
[----:B------:R0:W-:Y:S01]  /*cc80*/  STL [R1+0xb2c], R21 ;  /* 0x000b2c1501007387 */ /* 0x0001e20000100800 */
[----:B------:R-:W1:Y:S01]  /*cc90*/  LDCU UR13, c[0x0][0x3a8] ;  /* 0x00007500ff0d77ac */ /* 0x000e620008000800 */
[C---:B---3--:R-:W-:Y:S01]  /*cca0*/  IMAD R16, R2.reuse, 0x10, R7 ;  /* 0x0000001002107824 */ /* 0x048fe200078e0207 */
[----:B------:R-:W-:Y:S01]  /*ccb0*/  LEA.HI.X.SX32 R3, R3, R0, 0x1, P0 ;  /* 0x0000000003037211 */ /* 0x000fe200000f0eff */
[----:B------:R-:W-:Y:S02]  /*ccc0*/  STL [R1+0x848], R18 ;  /* 0x0008481201007387 */ /* 0x000fe40000100800 */
[----:B------:R-:W-:-:S02]  /*ccd0*/  IMAD R17, R2, 0x10, R16 ;  /* 0x0000001002117824 */ /* 0x000fc400078e0210 */
[----:B------:R3:W-:Y:S01]  /*cce0*/  STL [R1+0xb1c], R19 ;  /* 0x000b1c1301007387 */ /* 0x0007e20000100800 */
[----:B0-----:R-:W-:-:S03]  /*ccf0*/  IADD3 R21, P1, PT, R13, R5, RZ ;  /* 0x000000050d157210 */ /* 0x001fc60007f3e0ff */
[----:B------:R0:W-:Y:S01]  /*cd00*/  STL [R1+0xb20], R14 ;  /* 0x000b200e01007387 */ /* 0x0001e20000100800 */
[C---:B------:R-:W-:Y:S02]  /*cd10*/  LEA R10, R2.reuse, R17, 0x4 ;  /* 0x00000011020a7211 */ /* 0x040fe400078e20ff */
[----:B------:R-:W-:Y:S01]  /*cd20*/  LEA.HI.X.SX32 R13, R13, R0, 0x1, P1 ;  /* 0x000000000d0d7211 */ /* 0x000fe200008f0eff */
[----:B------:R4:W-:Y:S01]  /*cd30*/  STL [R1+0xb24], R21 ;  /* 0x000b241501007387 */ /* 0x0009e20000100800 */
[----:B---3--:R-:W-:Y:S01]  /*cd40*/  IADD3 R19, P2, PT, R15, R5, RZ ;  /* 0x000000050f137210 */ /* 0x008fe20007f5e0ff */
[----:B------:R-:W-:-:S03]  /*cd50*/  IMAD R18, R2, 0x10, R10 ;  /* 0x0000001002127824 */ /* 0x000fc600078e020a */
[----:B------:R-:W-:Y:S01]  /*cd60*/  LEA.HI.X.SX32 R15, R15, R0, 0x1, P2 ;  /* 0x000000000f0f7211 */ /* 0x000fe200010f0eff */
[----:B------:R3:W-:Y:S01]  /*cd70*/  STL [R1+0xb28], R19 ;  /* 0x000b281301007387 */ /* 0x0007e20000100800 */
[----:B0-----:R-:W-:Y:S02]  /*cd80*/  IMAD R14, R2, 0x10, R18 ;  /* 0x00000010020e7824 */ /* 0x001fe400078e0212 */
[----:B----4-:R-:W-:Y:S01]  /*cd90*/  IMAD.SHL.U32 R21, R11, 0x8, RZ ;  /* 0x000000080b157824 */ /* 0x010fe200078e00ff */
[----:B------:R0:W-:Y:S04]  /*cda0*/  STL [R1+0xb18], R3 ;  /* 0x000b180301007387 */ /* 0x0001e80000100800 */
[----:B------:R4:W-:Y:S01]  /*cdb0*/  STL [R1+0xb14], R13 ;  /* 0x000b140d01007387 */ /* 0x0009e20000100800 */
[----:B---3--:R-:W-:-:S03]  /*cdc0*/  IADD3 R19, P2, PT, R4, R5, RZ ;  /* 0x0000000504137210 */ /* 0x008fc60007f5e0ff */
[----:B------:R3:W-:Y:S01]  /*cdd0*/  STL [R1+0xb04], R15 ;  /* 0x000b040f01007387 */ /* 0x0007e20000100800 */
[----:B0-----:R-:W-:Y:S01]  /*cde0*/  IMAD R3, R2, 0x10, R14 ;  /* 0x0000001002037824 */ /* 0x001fe200078e020e */
[-C--:B----4-:R-:W-:Y:S02]  /*cdf0*/  IADD3 R13, P0, PT, R12, R5.reuse, RZ ;  /* 0x000000050c0d7210 */ /* 0x090fe40007f1e0ff */
[----:B---3--:R-:W-:-:S03]  /*ce00*/  IADD3 R15, P1, PT, R8, R5, RZ ;  /* 0x00000005080f7210 */ /* 0x008fc60007f3e0ff */
[----:B------:R0:W-:Y:S01]  /*ce10*/  STL [R1+0xb08], R13 ;  /* 0x000b080d01007387 */ /* 0x0001e20000100800 */
[----:B------:R-:W-:-:S03]  /*ce20*/  LEA.HI.X.SX32 R8, R8, R0, 0x1, P1 ;  /* 0x0000000008087211 */ /* 0x000fc600008f0eff */
[----:B------:R3:W-:Y:S04]  /*ce30*/  STL [R1+0xb0c], R15 ;  /* 0x000b0c0f01007387 */ /* 0x0007e80000100800 */
[----:B------:R4:W-:Y:S01]  /*ce40*/  STL [R1+0xb10], R19 ;  /* 0x000b101301007387 */ /* 0x0009e20000100800 */
[----:B0-----:R-:W-:Y:S01]  /*ce50*/  IMAD R13, R2, 0x10, R3 ;  /* 0x00000010020d7824 */ /* 0x001fe200078e0203 */
[-C--:B---3--:R-:W-:Y:S02]  /*ce60*/  LEA.HI.X.SX32 R15, R12, R0.reuse, 0x1, P0 ;  /* 0x000000000c0f7211 */ /* 0x088fe400000f0eff */
[----:B------:R-:W-:Y:S02]  /*ce70*/  LEA.HI.X.SX32 R12, R4, R0, 0x1, P2 ;  /* 0x00000000040c7211 */ /* 0x000fe400010f0eff */
[----:B------:R-:W-:Y:S01]  /*ce80*/  LEA R4, R2, R13, 0x4 ;  /* 0x0000000d02047211 */ /* 0x000fe200078e20ff */
[----:B------:R0:W-:Y:S01]  /*ce90*/  STL [R1+0xb00], R15 ;  /* 0x000b000f01007387 */ /* 0x0001e20000100800 */
[----:B----4-:R-:W-:-:S03]  /*cea0*/  IMAD R19, R11, 0xa, RZ ;  /* 0x0000000a0b137824 */ /* 0x010fc600078e02ff */
[----:B------:R3:W-:Y:S04]  /*ceb0*/  STL [R1+0xafc], R8 ;  /* 0x000afc0801007387 */ /* 0x0007e80000100800 */
[----:B------:R4:W-:Y:S01]  /*cec0*/  STL [R1+0xaec], R12 ;  /* 0x000aec0c01007387 */ /* 0x0009e20000100800 */
[-C--:B0-----:R-:W-:Y:S02]  /*ced0*/  IADD3 R15, P2, PT, R7, R5.reuse, RZ ;  /* 0x00000005070f7210 */ /* 0x081fe40007f5e0ff */
[-C--:B---3--:R-:W-:Y:S02]  /*cee0*/  IADD3 R8, P0, PT, R9, R5.reuse, RZ ;  /* 0x0000000509087210 */ /* 0x088fe40007f1e0ff */
[----:B----4-:R-:W-:-:S03]  /*cef0*/  IADD3 R12, P1, PT, R6, R5, RZ ;  /* 0x00000005060c7210 */ /* 0x010fc60007f3e0ff */
[----:B------:R0:W-:Y:S01]  /*cf00*/  STL [R1+0xaf0], R8 ;  /* 0x000af00801007387 */ /* 0x0001e20000100800 */
[----:B------:R-:W-:-:S03]  /*cf10*/  LEA.HI.X.SX32 R6, R6, R0, 0x1, P1 ;  /* 0x0000000006067211 */ /* 0x000fc600008f0eff */
[----:B------:R3:W-:Y:S04]  /*cf20*/  STL [R1+0xaf4], R12 ;  /* 0x000af40c01007387 */ /* 0x0007e80000100800 */
[----:B------:R-:W-:Y:S01]  /*cf30*/  STL [R1+0xaf8], R15 ;  /* 0x000af80f01007387 */ /* 0x000fe20000100800 */
[C---:B0-----:R-:W-:Y:S01]  /*cf40*/  IMAD R8, R2.reuse, 0x10, R4 ;  /* 0x0000001002087824 */ /* 0x041fe200078e0204 */
[-C--:B---3--:R-:W-:Y:S02]  /*cf50*/  LEA.HI.X.SX32 R12, R9, R0.reuse, 0x1, P0 ;  /* 0x00000000090c7211 */ /* 0x088fe400000f0eff */
[----:B------:R-:W-:Y:S01]  /*cf60*/  LEA.HI.X.SX32 R9, R7, R0, 0x1, P2 ;  /* 0x0000000007097211 */ /* 0x000fe200010f0eff */
[----:B------:R-:W-:Y:S02]  /*cf70*/  IMAD R7, R2, 0x10, R8 ;  /* 0x0000001002077824 */ /* 0x000fe400078e0208 */
[----:B------:R0:W-:Y:S04]  /*cf80*/  STL [R1+0xae8], R12 ;  /* 0x000ae80c01007387 */ /* 0x0001e80000100800 */
[----:B------:R3:W-:Y:S04]  /*cf90*/  STL [R1+0xae4], R6 ;  /* 0x000ae40601007387 */ /* 0x0007e80000100800 */
[----:B------:R4:W-:Y:S01]  /*cfa0*/  STL [R1+0xad4], R9 ;  /* 0x000ad40901007387 */ /* 0x0009e20000100800 */
[----:B0-----:R-:W-:-:S02]  /*cfb0*/  IADD3 R12, P1, PT, R17, R5, RZ ;  /* 0x00000005110c7210 */ /* 0x001fc40007f3e0ff */
[-C--:B---3--:R-:W-:Y:S02]  /*cfc0*/  IADD3 R6, P0, PT, R16, R5.reuse, RZ ;  /* 0x0000000510067210 */ /* 0x088fe40007f1e0ff */
[----:B----4-:R-:W-:-:S03]  /*cfd0*/  IADD3 R9, P2, PT, R10, R5, RZ ;  /* 0x000000050a097210 */ /* 0x010fc60007f5e0ff */
[----:B------:R0:W-:Y:S01]  /*cfe0*/  STL [R1+0xad8], R6 ;  /* 0x000ad80601007387 */ /* 0x0001e20000100800 */
[----:B------:R-:W-:-:S03]  /*cff0*/  LEA.HI.X.SX32 R15, R16, R0, 0x1, P0 ;  /* 0x00000000100f7211 */ /* 0x000fc600000f0eff */
[----:B------:R3:W-:Y:S04]  /*d000*/  STL [R1+0xadc], R12 ;  /* 0x000adc0c01007387 */ /* 0x0007e80000100800 */
[----:B------:R4:W-:Y:S01]  /*d010*/  STL [R1+0xae0], R9 ;  /* 0x000ae00901007387 */ /* 0x0009e20000100800 */
[----:B0-----:R-:W-:-:S03]  /*d020*/  IMAD R6, R2, 0x10, R7 ;  /* 0x0000001002067824 */ /* 0x001fc600078e0207 */
[----:B------:R0:W-:Y:S01]  /*d030*/  STL [R1+0xad0], R15 ;  /* 0x000ad00f01007387 */ /* 0x0001e20000100800 */
[-C--:B---3--:R-:W-:Y:S02]  /*d040*/  LEA.HI.X.SX32 R12, R17, R0.reuse, 0x1, P1 ;  /* 0x00000000110c7211 */ /* 0x088fe400008f0eff */
[----:B----4-:R-:W-:-:S03]  /*d050*/  LEA.HI.X.SX32 R9, R10, R0, 0x1, P2 ;  /* 0x000000000a097211 */ /* 0x010fc600010f0eff */
[----:B------:R3:W-:Y:S01]  /*d060*/  STL [R1+0xacc], R12 ;  /* 0x000acc0c01007387 */ /* 0x0007e20000100800 */
[-C--:B------:R-:W-:Y:S01]  /*d070*/  IADD3 R10, P0, PT, R18, R5.reuse, RZ ;  /* 0x00000005120a7210 */ /* 0x080fe20007f1e0ff */
[----:B0-----:R-:W-:Y:S02]  /*d080*/  IMAD R15, R2, 0x10, R6 ;  /* 0x00000010020f7824 */ /* 0x001fe400078e0206 */
[----:B------:R0:W-:Y:S04]  /*d090*/  STL [R1+0xabc], R9 ;  /* 0x000abc0901007387 */ /* 0x0001e80000100800 */
[----:B------:R4:W-:Y:S01]  /*d0a0*/  STL [R1+0xac0], R10 ;  /* 0x000ac00a01007387 */ /* 0x0009e20000100800 */
[-C--:B---3--:R-:W-:Y:S02]  /*d0b0*/  IADD3 R12, P1, PT, R14, R5.reuse, RZ ;  /* 0x000000050e0c7210 */ /* 0x088fe40007f3e0ff */
[----:B0-----:R-:W-:-:S03]  /*d0c0*/  IADD3 R9, P2, PT, R3, R5, RZ ;  /* 0x0000000503097210 */ /* 0x001fc60007f5e0ff */
[----:B------:R0:W-:Y:S01]  /*d0d0*/  STL [R1+0xac4], R12 ;  /* 0x000ac40c01007387 */ /* 0x0001e20000100800 */
[-C--:B------:R-:W-:Y:S02]  /*d0e0*/  LEA.HI.X.SX32 R14, R14, R0.reuse, 0x1, P1 ;  /* 0x000000000e0e7211 */ /* 0x080fe400008f0eff */
[----:B----4-:R-:W-:Y:S01]  /*d0f0*/  LEA R10, R2, R15, 0x4 ;  /* 0x0000000f020a7211 */ /* 0x010fe200078e20ff */
[----:B------:R3:W-:Y:S01]  /*d100*/  STL [R1+0xac8], R9 ;  /* 0x000ac80901007387 */ /* 0x0007e20000100800 */
[-C--:B0-----:R-:W-:Y:S02]  /*d110*/  LEA.HI.X.SX32 R12, R18, R0.reuse, 0x1, P0 ;  /* 0x00000000120c7211 */ /* 0x081fe400000f0eff */
[----:B---3--:R-:W-:-:S03]  /*d120*/  LEA.HI.X.SX32 R9, R3, R0, 0x1, P2 ;  /* 0x0000000003097211 */ /* 0x008fc600010f0eff */
[----:B------:R0:W-:Y:S01]  /*d130*/  STL [R1+0xab8], R12 ;  /* 0x000ab80c01007387 */ /* 0x0001e20000100800 */
[----:B------:R-:W-:-:S03]  /*d140*/  IADD3 R3, P0, PT, R13, R5, RZ ;  /* 0x000000050d037210 */ /* 0x000fc60007f1e0ff */
[----:B------:R3:W-:Y:S04]  /*d150*/  STL [R1+0xab4], R14 ;  /* 0x000ab40e01007387 */ /* 0x0007e80000100800 */
[----:B------:R4:W-:Y:S01]  /*d160*/  STL [R1+0xaa4], R9 ;  /* 0x000aa40901007387 */ /* 0x0009e20000100800 */
[----:B0-----:R-:W-:-:S03]  /*d170*/  IMAD R12, R2, 0x10, R10 ;  /* 0x00000010020c7824 */ /* 0x001fc600078e020a */
[----:B------:R0:W-:Y:S01]  /*d180*/  STL [R1+0xaa8], R3 ;  /* 0x000aa80301007387 */ /* 0x0001e20000100800 */
[-C--:B---3--:R-:W-:Y:S02]  /*d190*/  IADD3 R14, P2, PT, R8, R5.reuse, RZ ;  /* 0x00000005080e7210 */ /* 0x088fe40007f5e0ff */
[----:B----4-:R-:W-:Y:S01]  /*d1a0*/  IADD3 R9, P1, PT, R4, R5, RZ ;  /* 0x0000000504097210 */ /* 0x010fe20007f3e0ff */
[----:B0-----:R-:W-:-:S04]  /*d1b0*/  IMAD R3, R2, 0x10, R12 ;  /* 0x0000001002037824 */ /* 0x001fc800078e020c */
[----:B------:R0:W-:Y:S04]  /*d1c0*/  STL [R1+0xaac], R9 ;  /* 0x000aac0901007387 */ /* 0x0001e80000100800 */
[----:B------:R-:W-:Y:S01]  /*d1d0*/  STL [R1+0xab0], R14 ;  /* 0x000ab00e01007387 */ /* 0x000fe20000100800 */
[-C--:B0-----:R-:W-:Y:S02]  /*d1e0*/  LEA.HI.X.SX32 R9, R13, R0.reuse, 0x1, P0 ;  /* 0x000000000d097211 */ /* 0x081fe400000f0eff */
[-C--:B------:R-:W-:Y:S02]  /*d1f0*/  LEA.HI.X.SX32 R13, R4, R0.reuse, 0x1, P1 ;  /* 0x00000000040d7211 */ /* 0x080fe400008f0eff */
[----:B------:R-:W-:Y:S01]  /*d200*/  LEA.HI.X.SX32 R4, R8, R0, 0x1, P2 ;  /* 0x0000000008047211 */ /* 0x000fe200010f0eff */
[----:B------:R0:W-:Y:S01]  /*d210*/  STL [R1+0xaa0], R9 ;  /* 0x000aa00901007387 */ /* 0x0001e20000100800 */
[----:B------:R-:W-:-:S03]  /*d220*/  IADD3 R8, P0, PT, R7, R5, RZ ;  /* 0x0000000507087210 */ /* 0x000fc60007f1e0ff */
[----:B------:R3:W-:Y:S01]  /*d230*/  STL [R1+0xa9c], R13 ;  /* 0x000a9c0d01007387 */ /* 0x0007e20000100800 */
[----:B------:R-:W-:-:S03]  /*d240*/  LEA.HI.X.SX32 R7, R7, R0, 0x1, P0 ;  /* 0x0000000007077211 */ /* 0x000fc600000f0eff */
[----:B------:R4:W-:Y:S01]  /*d250*/  STL [R1+0xa8c], R4 ;  /* 0x000a8c0401007387 */ /* 0x0009e20000100800 */
[----:B0-----:R-:W-:-:S03]  /*d260*/  IMAD R9, R2, 0x10, R3 ;  /* 0x0000001002097824 */ /* 0x001fc600078e0203 */
[----:B------:R0:W-:Y:S01]  /*d270*/  STL [R1+0xa90], R8 ;  /* 0x000a900801007387 */ /* 0x0001e20000100800 */
[-C--:B---3--:R-:W-:Y:S02]  /*d280*/  IADD3 R13, P1, PT, R6, R5.reuse, RZ ;  /* 0x00000005060d7210 */ /* 0x088fe40007f3e0ff */
[----:B----4-:R-:W-:-:S03]  /*d290*/  IADD3 R4, P2, PT, R15, R5, RZ ;  /* 0x000000050f047210 */ /* 0x010fc60007f5e0ff */
[----:B------:R-:W-:Y:S01]  /*d2a0*/  STL [R1+0xa94], R13 ;  /* 0x000a940d01007387 */ /* 0x000fe20000100800 */
[-C--:B------:R-:W-:Y:S01]  /*d2b0*/  LEA.HI.X.SX32 R6, R6, R0.reuse, 0x1, P1 ;  /* 0x0000000006067211 */ /* 0x080fe200008f0eff */
[----:B0-----:R-:W-:Y:S02]  /*d2c0*/  IMAD R8, R2, 0x10, R9 ;  /* 0x0000001002087824 */ /* 0x001fe400078e0209 */
[----:B------:R0:W-:Y:S04]  /*d2d0*/  STL [R1+0xa98], R4 ;  /* 0x000a980401007387 */ /* 0x0001e80000100800 */
[----:B------:R3:W-:Y:S04]  /*d2e0*/  STL [R1+0xa88], R7 ;  /* 0x000a880701007387 */ /* 0x0007e80000100800 */
[----:B------:R4:W-:Y:S01]  /*d2f0*/  STL [R1+0xa30], R6 ;  /* 0x000a300601007387 */ /* 0x0009e20000100800 */
[----:B0-----:R-:W-:-:S02]  /*d300*/  LEA.HI.X.SX32 R4, R15, R0, 0x1, P2 ;  /* 0x000000000f047211 */ /* 0x001fc400010f0eff */
[-C--:B------:R-:W-:Y:S02]  /*d310*/  IADD3 R13, P2, PT, R3, R5.reuse, RZ ;  /* 0x00000005030d7210 */ /* 0x080fe40007f5e0ff */
[----:B---3--:R-:W-:Y:S01]  /*d320*/  LEA R7, R2, R8, 0x4 ;  /* 0x0000000802077211 */ /* 0x008fe200078e20ff */
[----:B------:R0:W-:Y:S01]  /*d330*/  STL [R1+0xa34], R4 ;  /* 0x000a340401007387 */ /* 0x0001e20000100800 */
[----:B----4-:R-:W-:-:S05]  /*d340*/  IADD3 R6, P0, PT, R10, R5, RZ ;  /* 0x000000050a067210 */ /* 0x010fca0007f1e0ff */
[----:B------:R3:W-:Y:S01]  /*d350*/  STL [R1+0xa7c], R6 ;  /* 0x000a7c0601007387 */ /* 0x0007e20000100800 */
[----:B0-----:R-:W-:-:S04]  /*d360*/  IADD3 R4, P1, PT, R12, R5, RZ ;  /* 0x000000050c047210 */ /* 0x001fc80007f3e0ff */
[----:B------:R-:W-:Y:S01]  /*d370*/  LEA.HI.X.SX32 R12, R12, R0, 0x1, P1 ;  /* 0x000000000c0c7211 */ /* 0x000fe200008f0eff */
[----:B------:R0:W-:Y:S01]  /*d380*/  STL [R1+0xa80], R4 ;  /* 0x000a800401007387 */ /* 0x0001e20000100800 */
[----:B---3--:R-:W-:-:S03]  /*d390*/  IMAD R6, R2, 0x10, R7 ;  /* 0x0000001002067824 */ /* 0x008fc600078e0207 */
[----:B------:R-:W-:Y:S01]  /*d3a0*/  STL [R1+0xa84], R13 ;  /* 0x000a840d01007387 */ /* 0x000fe20000100800 */
[-C--:B0-----:R-:W-:Y:S02]  /*d3b0*/  LEA.HI.X.SX32 R4, R10, R0.reuse, 0x1, P0 ;  /* 0x000000000a047211 */ /* 0x081fe400000f0eff */
[----:B------:R-:W-:Y:S02]  /*d3c0*/  LEA.HI.X.SX32 R10, R3, R0, 0x1, P2 ;  /* 0x00000000030a7211 */ /* 0x000fe400010f0eff */
[----:B------:R-:W-:Y:S01]  /*d3d0*/  IADD3 R3, P0, PT, R9, R5, RZ ;  /* 0x0000000509037210 */ /* 0x000fe20007f1e0ff */
[----:B------:R0:W-:Y:S04]  /*d3e0*/  STL [R1+0xa38], R4 ;  /* 0x000a380401007387 */ /* 0x0001e80000100800 */
[----:B------:R3:W-:Y:S04]  /*d3f0*/  STL [R1+0xa3c], R12 ;  /* 0x000a3c0c01007387 */ /* 0x0007e80000100800 */
[----:B------:R4:W-:Y:S01]  /*d400*/  STL [R1+0xa40], R10 ;  /* 0x000a400a01007387 */ /* 0x0009e20000100800 */
[----:B0-----:R-:W-:-:S03]  /*d410*/  IMAD R4, R2, 0x10, R6 ;  /* 0x0000001002047824 */ /* 0x001fc600078e0206 */
[----:B------:R0:W-:Y:S01]  /*d420*/  STL [R1+0xa48], R3 ;  /* 0x000a480301007387 */ /* 0x0001e20000100800 */
[-C--:B---3--:R-:W-:Y:S02]  /*d430*/  IADD3 R12, P2, PT, R7, R5.reuse, RZ ;  /* 0x00000005070c7210 */ /* 0x088fe40007f5e0ff */
[----:B----4-:R-:W-:Y:S01]  /*d440*/  IADD3 R10, P1, PT, R8, R5, RZ ;  /* 0x00000005080a7210 */ /* 0x010fe20007f3e0ff */
[----:B0-----:R-:W-:-:S04]  /*d450*/  IMAD R3, R2, 0x10, R4 ;  /* 0x0000001002037824 */ /* 0x001fc800078e0204 */
[----:B------:R0:W-:Y:S01]  /*d460*/  STL [R1+0xa50], R10 ;  /* 0x000a500a01007387 */ /* 0x0001e20000100800 */
[----:B------:R-:W-:-:S03]  /*d470*/  IMAD R2, R2, 0x10, R3 ;  /* 0x0000001002027824 */ /* 0x000fc600078e0203 */
[----:B------:R-:W-:Y:S01]  /*d480*/  STL [R1+0xa58], R12 ;  /* 0x000a580c01007387 */ /* 0x000fe20000100800 */
[-C--:B0-----:R-:W-:Y:S02]  /*d490*/  LEA.HI.X.SX32 R10, R9, R0.reuse, 0x1, P0 ;  /* 0x00000000090a7211 */ /* 0x081fe400000f0eff */
[-C--:B------:R-:W-:Y:S02]  /*d4a0*/  LEA.HI.X.SX32 R9, R8, R0.reuse, 0x1, P1 ;  /* 0x0000000008097211 */ /* 0x080fe400008f0eff */
[----:B------:R-:W-:Y:S01]  /*d4b0*/  LEA.HI.X.SX32 R8, R7, R0, 0x1, P2 ;  /* 0x0000000007087211 */ /* 0x000fe200010f0eff */
[----:B------:R-:W-:Y:S01]  /*d4c0*/  STL [R1+0xa44], R10 ;  /* 0x000a440a01007387 */ /* 0x000fe20000100800 */
[----:B------:R-:W-:-:S03]  /*d4d0*/  IADD3 R7, P0, PT, R6, R5, RZ ;  /* 0x0000000506077210 */ /* 0x000fc60007f1e0ff */
[----:B------:R0:W-:Y:S04]  /*d4e0*/  STL [R1+0xa4c], R9 ;  /* 0x000a4c0901007387 */ /* 0x0001e80000100800 */
[----:B------:R3:W-:Y:S04]  /*d4f0*/  STL [R1+0xa54], R8 ;  /* 0x000a540801007387 */ /* 0x0007e80000100800 */
[----:B------:R4:W-:Y:S01]  /*d500*/  STL [R1+0xa70], R7 ;  /* 0x000a700701007387 */ /* 0x0009e20000100800 */
[-C--:B0-----:R-:W-:Y:S02]  /*d510*/  IADD3 R9, P1, PT, R4, R5.reuse, RZ ;  /* 0x0000000504097210 */ /* 0x081fe40007f3e0ff */
[----:B---3--:R-:W-:-:S03]  /*d520*/  IADD3 R8, P2, PT, R3, R5, RZ ;  /* 0x0000000503087210 */ /* 0x008fc60007f5e0ff */
[----:B------:R-:W-:Y:S01]  /*d530*/  STL [R1+0xa74], R9 ;  /* 0x000a740901007387 */ /* 0x000fe20000100800 */
[-C--:B------:R-:W-:Y:S02]  /*d540*/  LEA.HI.X.SX32 R4, R4, R0.reuse, 0x1, P1 ;  /* 0x0000000004047211 */ /* 0x080fe400008f0eff */
[----:B----4-:R-:W-:Y:S01]  /*d550*/  IADD3 R7, P3, PT, R2, R5, RZ ;  /* 0x0000000502077210 */ /* 0x010fe20007f7e0ff */
[----:B------:R-:W-:Y:S01]  /*d560*/  STL [R1+0xa78], R8 ;  /* 0x000a780801007387 */ /* 0x000fe20000100800 */
[-C--:B------:R-:W-:Y:S02]  /*d570*/  LEA.HI.X.SX32 R5, R6, R0.reuse, 0x1, P0 ;  /* 0x0000000006057211 */ /* 0x080fe400000f0eff */
[-C--:B------:R-:W-:Y:S01]  /*d580*/  LEA.HI.X.SX32 R3, R3, R0.reuse, 0x1, P2 ;  /* 0x0000000003037211 */ /* 0x080fe200010f0eff */
[----:B------:R-:W-:Y:S01]  /*d590*/  STL [R1+0xa6c], R7 ;  /* 0x000a6c0701007387 */ /* 0x000fe20000100800 */
[----:B------:R-:W-:-:S03]  /*d5a0*/  LEA.HI.X.SX32 R0, R2, R0, 0x1, P3 ;  /* 0x0000000002007211 */ /* 0x000fc600018f0eff */
        /* <DEDUP_REMOVED lines=9> */
[----:B------:R-:W-:Y:S04]  /*d640*/  STL [R1+0xb60], R22 ;  /* 0x000b601601007387 */ /* 0x000fe80000100800 */
[----:B------:R-:W-:Y:S01]  /*d650*/  STL [R1+0xb64], R21 ;  /* 0x000b641501007387 */ /* 0x000fe20000100800 */
[----:B0-----:R-:W-:-:S02]  /*d660*/  IMAD.MOV.U32 R23, RZ, RZ, R20 ;  /* 0x000000ffff177224 */ /* 0x001fc400078e0014 */
[----:B------:R-:W-:-:S05]  /*d670*/  IMAD R20, R11, 0x9, RZ ;  /* 0x000000090b147824 */ /* 0x000fca00078e02ff */
[----:B------:R-:W-:Y:S04]  /*d680*/  STL [R1+0xb68], R20 ;  /* 0x000b681401007387 */ /* 0x000fe80000100800 */
[----:B------:R0:W-:Y:S04]  /*d690*/  STL [R1+0xb48], R19 ;  /* 0x000b481301007387 */ /* 0x0001e80000100800 */
[----:B0-----:R-:W3:Y:S01]  /*d6a0*/  LDL R19, [R1+0x848] ;  /* 0x0008480001137983 */ /* 0x001ee20000100800 */
[C---:B------:R-:W-:Y:S02]  /*d6b0*/  IMAD R18, R11.reuse, 0xb, RZ ;  /* 0x0000000b0b127824 */ /* 0x040fe400078e02ff */
[C---:B------:R-:W-:Y:S01]  /*d6c0*/  IMAD R17, R11.reuse, 0xc, RZ ;  /* 0x0000000c0b117824 */ /* 0x040fe200078e02ff */
[----:B------:R-:W0:Y:S01]  /*d6d0*/  S2R R26, SR_TID.X ;  /* 0x00000000001a7919 */ /* 0x000e220000002100 */
[----:B------:R-:W-:-:S02]  /*d6e0*/  IMAD R16, R11, 0xd, RZ ;  /* 0x0000000d0b107824 */ /* 0x000fc400078e02ff */
[C---:B------:R-:W-:Y:S01]  /*d6f0*/  IMAD R15, R11.reuse, 0xe, RZ ;  /* 0x0000000e0b0f7824 */ /* 0x040fe200078e02ff */
[----:B------:R4:W-:Y:S01]  /*d700*/  STL [R1+0xb6c], R18 ;  /* 0x000b6c1201007387 */ /* 0x0009e20000100800 */
[C---:B------:R-:W-:Y:S02]  /*d710*/  IMAD R14, R11.reuse, 0xf, RZ ;  /* 0x0000000f0b0e7824 */ /* 0x040fe400078e02ff */
[C---:B------:R-:W-:Y:S01]  /*d720*/  IMAD.SHL.U32 R13, R11.reuse, 0x10, RZ ;  /* 0x000000100b0d7824 */ /* 0x040fe200078e00ff */
[----:B------:R-:W-:Y:S01]  /*d730*/  STL [R1+0xb70], R17 ;  /* 0x000b701101007387 */ /* 0x000fe20000100800 */
[C---:B------:R-:W-:Y:S02]  /*d740*/  IMAD R12, R11.reuse, 0x11, RZ ;  /* 0x000000110b0c7824 */ /* 0x040fe400078e02ff */
[C---:B------:R-:W-:Y:S01]  /*d750*/  IMAD R10, R11.reuse, 0x12, RZ ;  /* 0x000000120b0a7824 */ /* 0x040fe200078e02ff */
[----:B------:R-:W-:Y:S01]  /*d760*/  STL [R1+0xb74], R16 ;  /* 0x000b741001007387 */ /* 0x000fe20000100800 */
[----:B------:R-:W-:-:S02]  /*d770*/  IMAD R9, R11, 0x13, RZ ;  /* 0x000000130b097824 */ /* 0x000fc400078e02ff */
[C---:B------:R-:W-:Y:S01]  /*d780*/  IMAD R8, R11.reuse, 0x14, RZ ;  /* 0x000000140b087824 */ /* 0x040fe200078e02ff */
[----:B------:R-:W-:Y:S01]  /*d790*/  STL [R1+0xb78], R15 ;  /* 0x000b780f01007387 */ /* 0x000fe20000100800 */
[C---:B------:R-:W-:Y:S02]  /*d7a0*/  IMAD R7, R11.reuse, 0x15, RZ ;  /* 0x000000150b077824 */ /* 0x040fe400078e02ff */
[C---:B------:R-:W-:Y:S01]  /*d7b0*/  IMAD R6, R11.reuse, 0x16, RZ ;  /* 0x000000160b067824 */ /* 0x040fe200078e02ff */
[----:B------:R-:W-:Y:S01]  /*d7c0*/  STL [R1+0xb7c], R14 ;  /* 0x000b7c0e01007387 */ /* 0x000fe20000100800 */
[C---:B------:R-:W-:Y:S02]  /*d7d0*/  IMAD R5, R11.reuse, 0x17, RZ ;  /* 0x000000170b057824 */ /* 0x040fe400078e02ff */
[C---:B------:R-:W-:Y:S01]  /*d7e0*/  IMAD R4, R11.reuse, 0x18, RZ ;  /* 0x000000180b047824 */ /* 0x040fe200078e02ff */
[----:B------:R-:W-:Y:S01]  /*d7f0*/  STL [R1+0xb80], R13 ;  /* 0x000b800d01007387 */ /* 0x000fe20000100800 */
[----:B------:R-:W-:-:S02]  /*d800*/  IMAD R3, R11, 0x19, RZ ;  /* 0x000000190b037824 */ /* 0x000fc400078e02ff */
[C---:B------:R-:W-:Y:S01]  /*d810*/  IMAD R2, R11.reuse, 0x1a, RZ ;  /* 0x0000001a0b027824 */ /* 0x040fe200078e02ff */
[----:B------:R-:W-:Y:S01]  /*d820*/  STL [R1+0xb84], R12 ;  /* 0x000b840c01007387 */ /* 0x000fe20000100800 */
[----:B------:R-:W-:-:S03]  /*d830*/  IMAD R0, R11, 0x1b, RZ ;  /* 0x0000001b0b007824 */ /* 0x000fc600078e02ff */
[----:B------:R-:W-:Y:S01]  /*d840*/  STL [R1+0xb88], R10 ;  /* 0x000b880a01007387 */ /* 0x000fe20000100800 */
[----:B0-----:R-:W-:-:S03]  /*d850*/  LOP3.LUT R26, R26, 0x1c, RZ, 0xc0, !PT ;  /* 0x0000001c1a1a7812 */ /* 0x001fc600078ec0ff */
[----:B------:R0:W-:Y:S01]  /*d860*/  STL [R1+0xb8c], R9 ;  /* 0x000b8c0901007387 */ /* 0x0001e20000100800 */
[C---:B------:R-:W-:Y:S02]  /*d870*/  LEA.HI R24, R26.reuse, 0xf0, RZ, 0x1e ;  /* 0x000000f01a187811 */ /* 0x040fe400078ff0ff */
[C---:B------:R-:W-:Y:S01]  /*d880*/  LEA.HI R22, R26.reuse, 0xe8, RZ, 0x1e ;  /* 0x000000e81a167811 */ /* 0x040fe200078ff0ff */
[----:B------:R-:W-:Y:S01]  /*d890*/  STL [R1+0xb90], R8 ;  /* 0x000b900801007387 */ /* 0x000fe20000100800 */
[C---:B------:R-:W-:Y:S02]  /*d8a0*/  LEA.HI R21, R26.reuse, 0xe0, RZ, 0x1e ;  /* 0x000000e01a157811 */ /* 0x040fe400078ff0ff */
[C---:B------:R-:W-:Y:S01]  /*d8b0*/  LEA.HI R20, R26.reuse, 0xd8, RZ, 0x1e ;  /* 0x000000d81a147811 */ /* 0x040fe200078ff0ff */
[----:B------:R-:W-:Y:S01]  /*d8c0*/  STL [R1+0xb94], R7 ;  /* 0x000b940701007387 */ /* 0x000fe20000100800 */
[C---:B----4-:R-:W-:Y:S02]  /*d8d0*/  LEA.HI R18, R26.reuse, 0xd0, RZ, 0x1e ;  /* 0x000000d01a127811 */ /* 0x050fe400078ff0ff */
[C---:B0-----:R-:W-:Y:S01]  /*d8e0*/  LEA.HI R9, R26.reuse, 0x98, RZ, 0x1e ;  /* 0x000000981a097811 */ /* 0x041fe200078ff0ff */
[----:B------:R-:W-:Y:S01]  /*d8f0*/  STL [R1+0xb98], R6 ;  /* 0x000b980601007387 */ /* 0x000fe20000100800 */
[----:B------:R-:W-:-:S02]  /*d900*/  LEA.HI R17, R26, 0xc8, RZ, 0x1e ;  /* 0x000000c81a117811 */ /* 0x000fc400078ff0ff */
[C---:B------:R-:W-:Y:S01]  /*d910*/  LEA.HI R16, R26.reuse, 0xc0, RZ, 0x1e ;  /* 0x000000c01a107811 */ /* 0x040fe200078ff0ff */
[----:B------:R-:W-:Y:S01]  /*d920*/  STL [R1+0xb9c], R5 ;  /* 0x000b9c0501007387 */ /* 0x000fe20000100800 */
[C---:B------:R-:W-:Y:S02]  /*d930*/  LEA.HI R15, R26.reuse, 0xb8, RZ, 0x1e ;  /* 0x000000b81a0f7811 */ /* 0x040fe400078ff0ff */
[C---:B------:R-:W-:Y:S01]  /*d940*/  LEA.HI R14, R26.reuse, 0xb0, RZ, 0x1e ;  /* 0x000000b01a0e7811 */ /* 0x040fe200078ff0ff */
[----:B------:R-:W-:Y:S01]  /*d950*/  STL [R1+0xba0], R4 ;  /* 0x000ba00401007387 */ /* 0x000fe20000100800 */
[C---:B------:R-:W-:Y:S02]  /*d960*/  LEA.HI R13, R26.reuse, 0xa8, RZ, 0x1e ;  /* 0x000000a81a0d7811 */ /* 0x040fe400078ff0ff */
[----:B------:R-:W-:Y:S01]  /*d970*/  LEA.HI R12, R26, 0xa0, RZ, 0x1e ;  /* 0x000000a01a0c7811 */ /* 0x000fe200078ff0ff */
[----:B------:R-:W-:Y:S04]  /*d980*/  STL [R1+0xba4], R3 ;  /* 0x000ba40301007387 */ /* 0x000fe80000100800 */
[----:B------:R0:W-:Y:S04]  /*d990*/  STL [R1+0xba8], R2 ;  /* 0x000ba80201007387 */ /* 0x0001e80000100800 */
[----:B------:R4:W-:Y:S04]  /*d9a0*/  STL [R1+0xbac], R0 ;  /* 0x000bac0001007387 */ /* 0x0009e80000100800 */
[----:B------:R-:W-:Y:S01]  /*d9b0*/  STL [R1+0xbb0], R23 ;  /* 0x000bb01701007387 */ /* 0x000fe20000100800 */
[----:B0-----:R-:W-:Y:S01]  /*d9c0*/  IADD3 R2, P0, PT, R23, R11, RZ ;  /* 0x0000000b17027210 */ /* 0x001fe20007f1e0ff */
[----:B------:R-:W0:Y:S01]  /*d9d0*/  S2R R27, SR_TID.X ;  /* 0x00000000001b7919 */ /* 0x000e220000002100 */
[----:B----4-:R-:W-:-:S05]  /*d9e0*/  IMAD R0, R11, 0x1c, RZ ;  /* 0x0000001c0b007824 */ /* 0x010fca00078e02ff */
[----:B------:R4:W-:Y:S04]  /*d9f0*/  STL [R1+0x4], R0 ;  /* 0x0000040001007387 */ /* 0x0009e80000100800 */
[----:B------:R-:W-:Y:S04]  /*da00*/  STL [R1+0xa2c], R2 ;  /* 0x000a2c0201007387 */ /* 0x000fe80000100800 */
[----:B------:R-:W-:Y:S01]  /*da10*/  STL [R1+0xbb4], R29 ;  /* 0x000bb41d01007387 */ /* 0x000fe20000100800 */
[----:B----4-:R-:W-:-:S05]  /*da20*/  IMAD R0, R11, 0x1d, RZ ;  /* 0x0000001d0b007824 */ /* 0x010fca00078e02ff */
[----:B------:R3:W-:Y:S04]  /*da30*/  STL [R1], R0 ;  /* 0x0000000001007387 */ /* 0x0007e80000100800 */
[----:B------:R-:W-:Y:S01]  /*da40*/  STL [R1+0xbb8], R28 ;  /* 0x000bb81c01007387 */ /* 0x000fe20000100800 */
[----:B0-----:R-:W-:Y:S02]  /*da50*/  LOP3.LUT P5, RZ, R27, 0x3, RZ, 0xc0, !PT ;  /* 0x000000031bff7812 */ /* 0x001fe400078ac0ff */
[----:B---3--:R-:W-:Y:S01]  /*da60*/  LEA.HI.X.SX32 R0, R11, R19, 0x1, P0 ;  /* 0x000000130b007211 */ /* 0x008fe200000f0eff */
[----:B------:R0:W-:Y:S01]  /*da70*/  STL [R1+0xbbc], R19 ;  /* 0x000bbc1301007387 */ /* 0x0001e20000100800 */
[----:B------:R-:W-:-:S03]  /*da80*/  LEA.HI R11, R26, 0xf8, RZ, 0x1e ;  /* 0x000000f81a0b7811 */ /* 0x000fc600078ff0ff */
[----:B------:R-:W-:Y:S04]  /*da90*/  STL [R1+0xa28], R0 ;  /* 0x000a280001007387 */ /* 0x000fe80000100800 */
[----:B------:R3:W-:Y:S01]  /*daa0*/  STL [R1+0xbcc], R24 ;  /* 0x000bcc1801007387 */ /* 0x0007e20000100800 */
[----:B0-----:R-:W-:-:S03]  /*dab0*/  LEA.HI R19, R26, 0x70, RZ, 0x1e ;  /* 0x000000701a137811 */ /* 0x001fc600078ff0ff */
[----:B------:R0:W-:Y:S01]  /*dac0*/  STL [R1+0xbc0], R9 ;  /* 0x000bc00901007387 */ /* 0x0001e20000100800 */
[----:B---3--:R-:W-:Y:S01]  /*dad0*/  IMAD.MOV.U32 R24, RZ, RZ, -0x800000 ;  /* 0xff800000ff187424 */ /* 0x008fe200078e00ff */
[----:B0-----:R-:W-:Y:S02]  /*dae0*/  LEA.HI R9, R26, 0x78, RZ, 0x1e ;  /* 0x000000781a097811 */ /* 0x001fe400078ff0ff */
[----:B------:R-:W0:Y:S03]  /*daf0*/  S2R R26, SR_CTAID.X ;  /* 0x00000000001a7919 */ /* 0x000e260000002500 */
[----:B------:R3:W-:Y:S04]  /*db00*/  STL [R1+0xbc4], R9 ;  /* 0x000bc40901007387 */ /* 0x0007e80000100800 */
[----:B------:R4:W-:Y:S04]  /*db10*/  STL [R1+0xbc8], R19 ;  /* 0x000bc81301007387 */ /* 0x0009e80000100800 */
[----:B------:R-:W-:Y:S01]  /*db20*/  STL [R1+0x744], R24 ;  /* 0x0007441801007387 */ /* 0x000fe20000100800 */
[----:B---3--:R-:W4:Y:S01]  /*db30*/  S2R R9, SR_TID.X ;  /* 0x0000000000097919 */ /* 0x008f220000002100 */
[----:B0-----:R-:W-:-:S02]  /*db40*/  SHF.L.U32 R8, R26, 0x8, RZ ;  /* 0x000000081a087819 */ /* 0x001fc400000006ff */
[----:B------:R-:W-:Y:S02]  /*db50*/  SHF.R.U32.HI R26, RZ, 0x3, R27 ;  /* 0x00000003ff1a7819 */ /* 0x000fe4000001161b */
[----:B----4-:R-:W-:-:S04]  /*db60*/  LOP3.LUT R19, R9, 0x1c, RZ, 0xc0, !PT ;  /* 0x0000001c09137812 */ /* 0x010fc800078ec0ff */
[C---:B------:R-:W-:Y:S01]  /*db70*/  LEA.HI R25, R19.reuse, R8, RZ, 0x1e ;  /* 0x0000000813197211 */ /* 0x040fe200078ff0ff */
[----:B------:R-:W-:Y:S01]  /*db80*/  IMAD.MOV.U32 R25, RZ, RZ, -0x800000 ;  /* 0xff800000ff197424 */ /* 0x000fe200078e00ff */
[C---:B------:R-:W-:Y:S02]  /*db90*/  LEA.HI R28, R19.reuse, 0x60, RZ, 0x1e ;  /* 0x00000060131c7811 */ /* 0x040fe400078ff0ff */
[C---:B------:R-:W-:Y:S02]  /*dba0*/  LEA.HI R29, R19.reuse, 0x58, RZ, 0x1e ;  /* 0x00000058131d7811 */ /* 0x040fe400078ff0ff */
[----:B------:R-:W-:Y:S01]  /*dbb0*/  STL [R1+0x7c8], R25 ;  /* 0x0007c81901007387 */ /* 0x000fe20000100800 */
[C---:B------:R-:W-:Y:S02]  /*dbc0*/  LEA.HI R23, R19.reuse, 0x50, RZ, 0x1e ;  /* 0x0000005013177811 */ /* 0x040fe400078ff0ff */
[C---:B------:R-:W-:Y:S01]  /*dbd0*/  LEA.HI R0, R19.reuse, 0x48, RZ, 0x1e ;  /* 0x0000004813007811 */ /* 0x040fe200078ff0ff */
        /* <DEDUP_REMOVED lines=8> */
[C---:B------:R-:W-:Y:S01]  /*dc60*/  LEA.HI R10, R19.reuse, 0x10, RZ, 0x1e ;  /* 0x00000010130a7811 */ /* 0x040fe200078ff0ff */
[----:B------:R-:W-:Y:S01]  /*dc70*/  STL [R1+0x7d8], R25 ;  /* 0x0007d81901007387 */ /* 0x000fe20000100800 */
[----:B------:R-:W-:-:S03]  /*dc80*/  LEA.HI R7, R19, 0x8, RZ, 0x1e ;  /* 0x0000000813077811 */ /* 0x000fc600078ff0ff */
        /* <DEDUP_REMOVED lines=25> */
[----:B------:R3:W-:Y:S01]  /*de20*/  STL [R1+0x83c], R24 ;  /* 0x00083c1801007387 */ /* 0x0007e20000100800 */
[----:B0-----:R-:W-:-:S02]  /*de30*/  IMAD.MOV.U32 R25, RZ, RZ, 0x3f800000 ;  /* 0x3f800000ff197424 */ /* 0x001fc400078e00ff */
[----:B---3--:R-:W-:-:S05]  /*de40*/  IMAD.MOV.U32 R24, RZ, RZ, 0x3f800000 ;  /* 0x3f800000ff187424 */ /* 0x008fca00078e00ff */
[----:B------:R0:W-:Y:S04]  /*de50*/  STL.64 [R1+0x750], R24 ;  /* 0x0007501801007387 */ /* 0x0001e80000100a00 */
[----:B0-----:R-:W3:Y:S01]  /*de60*/  LDL.LU R24, [R1+0xbcc] ;  /* 0x000bcc0001187983 */ /* 0x001ee20000300800 */
[C---:B------:R-:W-:Y:S02]  /*de70*/  IADD3 R25, PT, PT, R8.reuse, R11, RZ ;  /* 0x0000000b08197210 */ /* 0x040fe40007ffe0ff */
[----:B------:R-:W-:Y:S01]  /*de80*/  LEA R25, R11, UR8, 0x4 ;  /* 0x000000080b197c11 */ /* 0x000fe2000f8e20ff */
        /* <DEDUP_REMOVED lines=75> */
[----:B---3--:R-:W-:-:S02]  /*e340*/  IMAD.IADD R11, R8, 0x1, R24 ;  /* 0x00000001080b7824 */ /* 0x008fc400078e0218 */
[C---:B------:R-:W-:Y:S01]  /*e350*/  IMAD.IADD R28, R8.reuse, 0x1, R28 ;  /* 0x00000001081c7824 */ /* 0x040fe200078e021c */
[----:B------:R-:W-:Y:S01]  /*e360*/  STL [R1+0x45c], RZ ;  /* 0x00045cff01007387 */ /* 0x000fe20000100800 */
[C---:B------:R-:W-:Y:S01]  /*e370*/  IMAD.IADD R11, R8.reuse, 0x1, R22 ;  /* 0x00000001080b7824 */ /* 0x040fe200078e0216 */
[C---:B------:R-:W-:Y:S01]  /*e380*/  IADD3 R23, PT, PT, R8.reuse, R23, RZ ;  /* 0x0000001708177210 */ /* 0x040fe20007ffe0ff */
[C---:B------:R-:W-:Y:S01]  /*e390*/  IMAD.IADD R11, R8.reuse, 0x1, R21 ;  /* 0x00000001080b7824 */ /* 0x040fe200078e0215 */
[----:B------:R-:W-:Y:S01]  /*e3a0*/  STL [R1+0x440], RZ ;  /* 0x000440ff01007387 */ /* 0x000fe20000100800 */
[C---:B------:R-:W-:Y:S01]  /*e3b0*/  IMAD.IADD R11, R8.reuse, 0x1, R20 ;  /* 0x00000001080b7824 */ /* 0x040fe200078e0214 */
[C---:B------:R-:W-:Y:S01]  /*e3c0*/  IADD3 R11, PT, PT, R8.reuse, R18, RZ ;  /* 0x00000012080b7210 */ /* 0x040fe20007ffe0ff */
[C---:B------:R-:W-:Y:S01]  /*e3d0*/  IMAD.IADD R11, R8.reuse, 0x1, R17 ;  /* 0x00000001080b7824 */ /* 0x040fe200078e0211 */
[----:B------:R-:W-:Y:S01]  /*e3e0*/  STL [R1+0x444], RZ ;  /* 0x000444ff01007387 */ /* 0x000fe20000100800 */
[----:B------:R-:W-:-:S02]  /*e3f0*/  IMAD.IADD R11, R8, 0x1, R16 ;  /* 0x00000001080b7824 */ /* 0x000fc400078e0210 */
[C---:B------:R-:W-:Y:S01]  /*e400*/  IMAD.IADD R29, R8.reuse, 0x1, R29 ;  /* 0x00000001081d7824 */ /* 0x040fe200078e021d */
[----:B------:R-:W-:Y:S01]  /*e410*/  STL [R1+0x448], RZ ;  /* 0x000448ff01007387 */ /* 0x000fe20000100800 */
[C---:B------:R-:W-:Y:S02]  /*e420*/  IMAD.IADD R11, R8.reuse, 0x1, R15 ;  /* 0x00000001080b7824 */ /* 0x040fe400078e020f */
[C---:B------:R-:W-:Y:S01]  /*e430*/  IMAD.IADD R0, R8.reuse, 0x1, R0 ;  /* 0x0000000108007824 */ /* 0x040fe200078e0200 */
[----:B------:R-:W-:Y:S01]  /*e440*/  STL [R1+0x44c], RZ ;  /* 0x00044cff01007387 */ /* 0x000fe20000100800 */
[C---:B------:R-:W-:Y:S01]  /*e450*/  IMAD.IADD R11, R8.reuse, 0x1, R14 ;  /* 0x00000001080b7824 */ /* 0x040fe200078e020e */
[C---:B------:R-:W-:Y:S01]  /*e460*/  IADD3 R11, PT, PT, R8.reuse, R13, RZ ;  /* 0x0000000d080b7210 */ /* 0x040fe20007ffe0ff */
[----:B------:R-:W-:Y:S01]  /*e470*/  IMAD.IADD R11, R8, 0x1, R12 ;  /* 0x00000001080b7824 */ /* 0x000fe200078e020c */
[----:B------:R-:W-:Y:S01]  /*e480*/  STL [R1+0x520], RZ ;  /* 0x000520ff01007387 */ /* 0x000fe20000100800 */
[----:B------:R-:W-:-:S02]  /*e490*/  LOP3.LUT R11, R9, 0x1c, RZ, 0xc0, !PT ;  /* 0x0000001c090b7812 */ /* 0x000fc400078ec0ff */
[C---:B------:R-:W-:Y:S01]  /*e4a0*/  LEA.HI R9, R19.reuse, 0x90, RZ, 0x1e ;  /* 0x0000009013097811 */ /* 0x040fe200078ff0ff */
[----:B------:R-:W-:Y:S01]  /*e4b0*/  STL [R1+0x524], RZ ;  /* 0x000524ff01007387 */ /* 0x000fe20000100800 */
[----:B------:R-:W-:Y:S01]  /*e4c0*/  LEA.HI R19, R19, 0x88, RZ, 0x1e ;  /* 0x0000008813137811 */ /* 0x000fe200078ff0ff */
[C---:B------:R-:W-:Y:S02]  /*e4d0*/  IMAD.IADD R2, R8.reuse, 0x1, R2 ;  /* 0x0000000108027824 */ /* 0x040fe400078e0202 */
[C---:B------:R-:W-:Y:S01]  /*e4e0*/  IMAD.IADD R3, R8.reuse, 0x1, R3 ;  /* 0x0000000108037824 */ /* 0x040fe200078e0203 */
[----:B------:R-:W-:Y:S01]  /*e4f0*/  STL [R1+0x528], RZ ;  /* 0x000528ff01007387 */ /* 0x000fe20000100800 */
[C---:B------:R-:W-:Y:S01]  /*e500*/  IMAD.IADD R9, R8.reuse, 0x1, R9 ;  /* 0x0000000108097824 */ /* 0x040fe200078e0209 */
[----:B------:R-:W-:Y:S01]  /*e510*/  LEA.HI R9, R11, 0x80, RZ, 0x1e ;  /* 0x000000800b097811 */ /* 0x000fe200078ff0ff */
[C---:B------:R-:W-:Y:S01]  /*e520*/  IMAD.IADD R19, R8.reuse, 0x1, R19 ;  /* 0x0000000108137824 */ /* 0x040fe200078e0213 */
[----:B------:R-:W-:Y:S01]  /*e530*/  STL [R1+0x52c], RZ ;  /* 0x00052cff01007387 */ /* 0x000fe20000100800 */
[C---:B------:R-:W-:Y:S01]  /*e540*/  IMAD.IADD R4, R8.reuse, 0x1, R4 ;  /* 0x0000000108047824 */ /* 0x040fe200078e0204 */
[----:B------:R-:W-:-:S02]  /*e550*/  IADD3 R5, PT, PT, R8, R5, RZ ;  /* 0x0000000508057210 */ /* 0x000fc40007ffe0ff */
[----:B------:R-:W-:Y:S01]  /*e560*/  STL [R1+0x510], RZ ;  /* 0x000510ff01007387 */ /* 0x000fe20000100800 */
[----:B------:R-:W-:Y:S01]  /*e570*/  LEA R12, R12, UR8, 0x4 ;  /* 0x000000080c0c7c11 */ /* 0x000fe2000f8e20ff */
[----:B------:R-:W-:Y:S01]  /*e580*/  IMAD.IADD R6, R8, 0x1, R6 ;  /* 0x0000000108067824 */ /* 0x000fe200078e0206 */
[----:B------:R-:W-:Y:S01]  /*e590*/  LOP3.LUT R26, R26, 0xc, RZ, 0xc0, !PT ;  /* 0x0000000c1a1a7812 */ /* 0x000fe200078ec0ff */
[----:B------:R-:W-:Y:S01]  /*e5a0*/  STL [R1+0x514], RZ ;  /* 0x000514ff01007387 */ /* 0x000fe20000100800 */
[----:B------:R-:W-:Y:S01]  /*e5b0*/  LEA R13, R13, UR8, 0x4 ;  /* 0x000000080d0d7c11 */ /* 0x000fe2000f8e20ff */
[----:B------:R-:W-:Y:S01]  /*e5c0*/  IMAD.IADD R7, R8, 0x1, R7 ;  /* 0x0000000108077824 */ /* 0x000fe200078e0207 */
[----:B------:R-:W-:Y:S01]  /*e5d0*/  LEA R14, R14, UR8, 0x4 ;  /* 0x000000080e0e7c11 */ /* 0x000fe2000f8e20ff */
[----:B------:R-:W-:Y:S01]  /*e5e0*/  STL [R1+0x518], RZ ;  /* 0x000518ff01007387 */ /* 0x000fe20000100800 */
[----:B------:R-:W-:Y:S02]  /*e5f0*/  LEA R15, R15, UR8, 0x4 ;  /* 0x000000080f0f7c11 */ /* 0x000fe4000f8e20ff */
[----:B------:R-:W-:Y:S01]  /*e600*/  LEA R17, R17, UR8, 0x4 ;  /* 0x0000000811117c11 */ /* 0x000fe2000f8e20ff */
[----:B------:R-:W-:Y:S01]  /*e610*/  STL [R1+0x51c], RZ ;  /* 0x00051cff01007387 */ /* 0x000fe20000100800 */
[----:B------:R-:W-:-:S02]  /*e620*/  LEA R16, R16, UR8, 0x4 ;  /* 0x0000000810107c11 */ /* 0x000fc4000f8e20ff */
[----:B------:R-:W-:Y:S01]  /*e630*/  LEA R18, R18, UR8, 0x4 ;  /* 0x0000000812127c11 */ /* 0x000fe2000f8e20ff */
[----:B------:R-:W-:Y:S01]  /*e640*/  STL [R1+0x430], RZ ;  /* 0x000430ff01007387 */ /* 0x000fe20000100800 */
[----:B------:R-:W-:Y:S02]  /*e650*/  LEA R20, R20, UR8, 0x4 ;  /* 0x0000000814147c11 */ /* 0x000fe4000f8e20ff */
[----:B------:R-:W-:Y:S01]  /*e660*/  LEA R21, R21, UR8, 0x4 ;  /* 0x0000000815157c11 */ /* 0x000fe2000f8e20ff */
[----:B------:R-:W-:Y:S01]  /*e670*/  STL [R1+0x434], RZ ;  /* 0x000434ff01007387 */ /* 0x000fe20000100800 */
[----:B------:R-:W-:Y:S02]  /*e680*/  LEA R24, R24, UR8, 0x4 ;  /* 0x0000000818187c11 */ /* 0x000fe4000f8e20ff */
        /* <DEDUP_REMOVED lines=159> */
[----:B------:R-:W-:-:S03]  /*f080*/  IMAD.IADD R9, R8, 0x1, R9 ;  /* 0x0000000108097824 */ /* 0x000fc600078e0209 */
        /* <DEDUP_REMOVED lines=8> */
[----:B------:R-:W3:Y:S01]  /*f110*/  LDL.LU R19, [R1+0xbc8] ;  /* 0x000bc80001137983 */ /* 0x000ee20000300800 */
[----:B------:R-:W-:-:S03]  /*f120*/  LEA.HI R11, R11, 0x68, RZ, 0x1e ;  /* 0x000000680b0b7811 */ /* 0x000fc600078ff0ff */
[----:B------:R-:W4:Y:S02]  /*f130*/  LDL.LU R9, [R1+0xbc4] ;  /* 0x000bc40001097983 */ /* 0x000f240000300800 */
[----:B------:R-:W-:-:S06]  /*f140*/  IMAD.IADD R11, R8, 0x1, R11 ;  /* 0x00000001080b7824 */ /* 0x000fcc00078e020b */
[----:B------:R-:W0:Y:S01]  /*f150*/  S2R R11, SR_TID.X ;  /* 0x00000000000b7919 */ /* 0x000e220000002100 */
[----:B----4-:R-:W-:-:S06]  /*f160*/  IADD3 R9, PT, PT, R8, R9, RZ ;  /* 0x0000000908097210 */ /* 0x010fcc0007ffe0ff */
[----:B------:R-:W4:Y:S01]  /*f170*/  LDL.LU R9, [R1+0xbc0] ;  /* 0x000bc00001097983 */ /* 0x000f220000300800 */
[----:B0-----:R-:W-:Y:S01]  /*f180*/  LOP3.LUT R11, R11, 0x1c, RZ, 0xc0, !PT ;  /* 0x0000001c0b0b7812 */ /* 0x001fe200078ec0ff */
[----:B---3--:R-:W-:-:S03]  /*f190*/  IMAD.IADD R19, R8, 0x1, R19 ;  /* 0x0000000108137824 */ /* 0x008fc600078e0213 */
[----:B------:R-:W-:-:S03]  /*f1a0*/  LEA.HI R11, R11, 0x18, RZ, 0x1e ;  /* 0x000000180b0b7811 */ /* 0x000fc600078ff0ff */
[----:B------:R-:W3:Y:S02]  /*f1b0*/  LDL.LU R19, [R1+0xbbc] ;  /* 0x000bbc0001137983 */ /* 0x000ee40000300800 */
[C---:B------:R-:W-:Y:S02]  /*f1c0*/  IMAD.IADD R11, R8.reuse, 0x1, R11 ;  /* 0x00000001080b7824 */ /* 0x040fe400078e020b */
[----:B------:R-:W-:Y:S01]  /*f1d0*/  IMAD.IADD R11, R8, 0x1, R10 ;  /* 0x00000001080b7824 */ /* 0x000fe200078e020a */
[----:B------:R-:W5:Y:S01]  /*f1e0*/  LDL.LU R28, [R1+0xbb8] ;  /* 0x000bb800011c7983 */ /* 0x000f620000300800 */
[----:B------:R-:W0:Y:S03]  /*f1f0*/  S2R R10, SR_TID.X ;  /* 0x00000000000a7919 */ /* 0x000e260000002100 */
[----:B------:R-:W2:Y:S04]  /*f200*/  LDL.LU R29, [R1+0xbb4] ;  /* 0x000bb400011d7983 */ /* 0x000ea80000300800 */
[----:B------:R-:W2:Y:S04]  /*f210*/  LDL.LU R23, [R1+0xbb0] ;  /* 0x000bb00001177983 */ /* 0x000ea80000300800 */
[----:B------:R-:W2:Y:S01]  /*f220*/  LDL.LU R0, [R1+0xbac] ;  /* 0x000bac0001007983 */ /* 0x000ea20000300800 */
[----:B------:R-:W-:-:S03]  /*f230*/  IMAD.IADD R12, R26, 0x1, R12 ;  /* 0x000000011a0c7824 */ /* 0x000fc600078e020c */
[----:B------:R-:W2:Y:S01]  /*f240*/  LDL.LU R2, [R1+0xba8] ;  /* 0x000ba80001027983 */ /* 0x000ea20000300800 */
[----:B------:R-:W-:-:S03]  /*f250*/  IMAD.IADD R13, R26, 0x1, R13 ;  /* 0x000000011a0d7824 */ /* 0x000fc600078e020d */
[----:B------:R-:W2:Y:S01]  /*f260*/  LDL.LU R3, [R1+0xba4] ;  /* 0x000ba40001037983 */ /* 0x000ea20000300800 */
[----:B------:R-:W-:-:S03]  /*f270*/  IMAD.IADD R14, R26, 0x1, R14 ;  /* 0x000000011a0e7824 */ /* 0x000fc600078e020e */
[----:B------:R-:W2:Y:S01]  /*f280*/  LDL.LU R4, [R1+0xba0] ;  /* 0x000ba00001047983 */ /* 0x000ea20000300800 */
[----:B------:R-:W-:-:S03]  /*f290*/  IMAD.IADD R15, R26, 0x1, R15 ;  /* 0x000000011a0f7824 */ /* 0x000fc600078e020f */
[----:B------:R-:W2:Y:S01]  /*f2a0*/  LDL.LU R5, [R1+0xb9c] ;  /* 0x000b9c0001057983 */ /* 0x000ea20000300800 */
[----:B0-----:R-:W-:-:S03]  /*f2b0*/  LOP3.LUT R10, R10, 0x1ff, RZ, 0xc0, !PT ;  /* 0x000001ff0a0a7812 */ /* 0x001fc600078ec0ff */
[----:B------:R-:W2:Y:S01]  /*f2c0*/  LDL.LU R6, [R1+0xb98] ;  /* 0x000b980001067983 */ /* 0x000ea20000300800 */
[C---:B------:R-:W-:Y:S01]  /*f2d0*/  IADD3 R16, PT, PT, R26.reuse, R16, RZ ;  /* 0x000000101a107210 */ /* 0x040fe20007ffe0ff */
[----:B------:R-:W-:Y:S01]  /*f2e0*/  IMAD.IADD R17, R26, 0x1, R17 ;  /* 0x000000011a117824 */ /* 0x000fe200078e0211 */
[----:B------:R-:W-:Y:S01]  /*f2f0*/  SHF.R.S32.HI R11, RZ, 0x7, R27 ;  /* 0x00000007ff0b7819 */ /* 0x000fe2000001141b */
[----:B------:R-:W2:Y:S01]  /*f300*/  LDL.LU R7, [R1+0xb94] ;  /* 0x000b940001077983 */ /* 0x000ea20000300800 */
[----:B------:R-:W-:Y:S01]  /*f310*/  ISETP.LT.U32.AND P6, PT, R10, 0x80, !P5 ;  /* 0x000000800a00780c */ /* 0x000fe20006fc1070 */
[C---:B------:R-:W-:Y:S02]  /*f320*/  IMAD.IADD R18, R26.reuse, 0x1, R18 ;  /* 0x000000011a127824 */ /* 0x040fe400078e0212 */
[C---:B------:R-:W-:Y:S01]  /*f330*/  IMAD.IADD R20, R26.reuse, 0x1, R20 ;  /* 0x000000011a147824 */ /* 0x040fe200078e0214 */
[C---:B------:R-:W-:Y:S01]  /*f340*/  IADD3 R22, PT, PT, R26.reuse, R22, RZ ;  /* 0x000000161a167210 */ /* 0x040fe20007ffe0ff */
[C---:B------:R-:W-:Y:S01]  /*f350*/  IMAD.IADD R21, R26.reuse, 0x1, R21 ;  /* 0x000000011a157824 */ /* 0x040fe200078e0215 */
[----:B------:R-:W-:Y:S01]  /*f360*/  SGXT R11, R11, 0x1 ;  /* 0x000000010b0b781a */ /* 0x000fe20000000200 */
[----:B------:R-:W-:-:S02]  /*f370*/  IMAD.IADD R24, R26, 0x1, R24 ;  /* 0x000000011a187824 */ /* 0x000fc400078e0218 */
[----:B------:R-:W-:Y:S01]  /*f380*/  IMAD.IADD R26, R26, 0x1, R25 ;  /* 0x000000011a1a7824 */ /* 0x000fe200078e0219 */
[----:B------:R-:W-:-:S04]  /*f390*/  LOP3.LUT R11, R11, 0x90, RZ, 0xc0, !PT ;  /* 0x000000900b0b7812 */ /* 0x000fc800078ec0ff */
[----:B------:R-:W-:Y:S02]  /*f3a0*/  LOP3.LUT R11, R11, 0x17f, R27, 0x78, !PT ;  /* 0x0000017f0b0b7812 */ /* 0x000fe400078e781b */
[----:B----4-:R-:W-:Y:S02]  /*f3b0*/  IADD3 R8, PT, PT, R8, R9, RZ ;  /* 0x0000000908087210 */ /* 0x010fe40007ffe0ff */
[----:B------:R-:W-:-:S04]  /*f3c0*/  LEA R9, R9, UR8, 0x4 ;  /* 0x0000000809097c11 */ /* 0x000fc8000f8e20ff */
[----:B------:R-:W4:Y:S04]  /*f3d0*/  LDL.LU R8, [R1+0xb90] ;  /* 0x000b900001087983 */ /* 0x000f280000300800 */
[----:B------:R-:W3:Y:S04]  /*f3e0*/  LDL.LU R9, [R1+0xb8c] ;  /* 0x000b8c0001097983 */ /* 0x000ee80000300800 */
        /* <DEDUP_REMOVED lines=14> */
[----:B------:R-:W3:Y:S01]  /*f4d0*/  LDL.LU R27, [R1+0xb50] ;  /* 0x000b5000011b7983 */ /* 0x000ee20000300800 */
[----:B--2---:R-:W-:-:S05]  /*f4e0*/  IMAD.MOV.U32 R11, RZ, RZ, R23 ;  /* 0x000000ffff0b7224 */ /* 0x004fca00078e0017 */
[----:B---3--:R-:W-:-:S05]  /*f4f0*/  IADD3 R23, P2, PT, R27, R11, RZ ;  /* 0x0000000b1b177210 */ /* 0x008fca0007f5e0ff */
[----:B------:R0:W-:Y:S02]  /*f500*/  STL [R1+0xa18], R23 ;  /* 0x000a181701007387 */ /* 0x0001e40000100800 */
[----:B0-----:R-:W-:-:S05]  /*f510*/  IADD3 R23, P4, PT, R26, R11, RZ ;  /* 0x0000000b1a177210 */ /* 0x001fca0007f9e0ff */
[----:B------:R0:W-:Y:S02]  /*f520*/  STL [R1+0xa1c], R23 ;  /* 0x000a1c1701007387 */ /* 0x0001e40000100800 */
[----:B0-----:R-:W-:-:S05]  /*f530*/  IADD3 R23, P1, PT, R25, R11, RZ ;  /* 0x0000000b19177210 */ /* 0x001fca0007f3e0ff */
[----:B------:R0:W-:Y:S02]  /*f540*/  STL [R1+0xa20], R23 ;  /* 0x000a201701007387 */ /* 0x0001e40000100800 */
[----:B0-----:R-:W-:-:S05]  /*f550*/  IADD3 R23, P0, PT, R24, R11, RZ ;  /* 0x0000000b18177210 */ /* 0x001fca0007f1e0ff */
[----:B------:R0:W-:Y:S04]  /*f560*/  STL [R1+0xa24], R23 ;  /* 0x000a241701007387 */ /* 0x0001e80000100800 */
[----:B0-----:R-:W2:Y:S01]  /*f570*/  LDL.LU R23, [R1+0xb4c] ;  /* 0x000b4c0001177983 */ /* 0x001ea20000300800 */
[----:B------:R-:W-:-:S05]  /*f580*/  LEA.HI.X.SX32 R27, R27, R19, 0x1, P2 ;  /* 0x000000131b1b7211 */ /* 0x000fca00010f0eff */
[----:B------:R2:W-:Y:S02]  /*f590*/  STL [R1+0xa10], R27 ;  /* 0x000a101b01007387 */ /* 0x0005e40000100800 */
[----:B--2---:R-:W-:-:S05]  /*f5a0*/  IADD3 R27, P3, PT, R23, R11, RZ ;  /* 0x0000000b171b7210 */ /* 0x004fca0007f7e0ff */
[----:B------:R0:W-:Y:S02]  /*f5b0*/  STL [R1+0xa14], R27 ;  /* 0x000a141b01007387 */ /* 0x0001e40000100800 */
[----:B0-----:R-:W-:Y:S02]  /*f5c0*/  LEA.HI.X.SX32 R27, R26, R19, 0x1, P4 ;  /* 0x000000131a1b7211 */ /* 0x001fe400020f0eff */
[----:B------:R-:W2:Y:S04]  /*f5d0*/  LDL.LU R19, [R1+0xb48] ;  /* 0x000b480001137983 */ /* 0x000ea80000300800 */
[----:B------:R-:W3:Y:S04]  /*f5e0*/  LDL R26, [R1+0x848] ;  /* 0x00084800011a7983 */ /* 0x000ee80000100800 */
[----:B------:R0:W-:Y:S02]  /*f5f0*/  STL [R1+0xa08], R27 ;  /* 0x000a081b01007387 */ /* 0x0001e40000100800 */
[----:B0-----:R-:W-:-:S05]  /*f600*/  IADD3 R27, P2, PT, R22, R11, RZ ;  /* 0x0000000b161b7210 */ /* 0x001fca0007f5e0ff */
[----:B------:R0:W-:Y:S01]  /*f610*/  STL [R1+0xa0c], R27 ;  /* 0x000a0c1b01007387 */ /* 0x0001e20000100800 */
[-C--:B---3--:R-:W-:Y:S02]  /*f620*/  LEA.HI.X.SX32 R25, R25, R26.reuse, 0x1, P1 ;  /* 0x0000001a19197211 */ /* 0x088fe400008f0eff */
[----:B0-----:R-:W-:Y:S02]  /*f630*/  IADD3 R27, P1, PT, R21, R11, RZ ;  /* 0x0000000b151b7210 */ /* 0x001fe40007f3e0ff */
[-C--:B------:R-:W-:Y:S01]  /*f640*/  LEA.HI.X.SX32 R23, R23, R26.reuse, 0x1, P3 ;  /* 0x0000001a17177211 */ /* 0x080fe200018f0eff */
[----:B------:R0:W-:Y:S04]  /*f650*/  STL [R1+0xa00], R25 ;  /* 0x000a001901007387 */ /* 0x0001e80000100800 */
[----:B------:R-:W-:Y:S01]  /*f660*/  STL [R1+0xa04], R27 ;  /* 0x000a041b01007387 */ /* 0x000fe20000100800 */
[----:B0-----:R-:W-:-:S02]  /*f670*/  LEA.HI.X.SX32 R25, R24, R26, 0x1, P0 ;  /* 0x0000001a18197211 */ /* 0x001fc400000f0eff */
[----:B------:R-:W-:-:S03]  /*f680*/  IADD3 R24, P0, PT, R20, R11, RZ ;  /* 0x0000000b14187210 */ /* 0x000fc60007f1e0ff */
[----:B------:R2:W-:Y:S04]  /*f690*/  STL [R1+0x9f8], R25 ;  /* 0x0009f81901007387 */ /* 0x0005e80000100800 */
[----:B------:R0:W-:Y:S04]  /*f6a0*/  STL [R1+0x9fc], R24 ;  /* 0x0009fc1801007387 */ /* 0x0001e80000100800 */
[----:B------:R3:W-:Y:S01]  /*f6b0*/  STL [R1+0x9f0], R23 ;  /* 0x0009f01701007387 */ /* 0x0007e20000100800 */
[----:B--2---:R-:W-:Y:S02]  /*f6c0*/  IADD3 R25, P3, PT, R19, R11, RZ ;  /* 0x0000000b13197210 */ /* 0x004fe40007f7e0ff */
[----:B0-----:R-:W-:-:S03]  /*f6d0*/  LEA.HI.X.SX32 R24, R22, R26, 0x1, P2 ;  /* 0x0000001a16187211 */ /* 0x001fc600010f0eff */
[----:B------:R-:W-:Y:S01]  /*f6e0*/  STL [R1+0x9f4], R25 ;  /* 0x0009f41901007387 */ /* 0x000fe20000100800 */
[-C--:B------:R-:W-:Y:S01]  /*f6f0*/  LEA.HI.X.SX32 R22, R21, R26.reuse, 0x1, P1 ;  /* 0x0000001a15167211 */ /* 0x080fe200008f0eff */
[----:B------:R-:W-:Y:S01]  /*f700*/  IMAD.MOV.U32 R21, RZ, RZ, R11 ;  /* 0x000000ffff157224 */ /* 0x000fe200078e000b */
[----:B---3--:R-:W-:Y:S01]  /*f710*/  IADD3 R23, P2, PT, R18, R11, RZ ;  /* 0x0000000b12177210 */ /* 0x008fe20007f5e0ff */
[----:B------:R-:W-:Y:S03]  /*f720*/  STL [R1+0x9e8], R24 ;  /* 0x0009e81801007387 */ /* 0x000fe60000100800 */
[----:B------:R-:W-:Y:S01]  /*f730*/  IADD3 R11, P1, PT, R17, R21, RZ ;  /* 0x00000015110b7210 */ /* 0x000fe20007f3e0ff */
[----:B------:R-:W-:Y:S04]  /*f740*/  STL [R1+0x9ec], R23 ;  /* 0x0009ec1701007387 */ /* 0x000fe80000100800 */
[----:B------:R0:W-:Y:S04]  /*f750*/  STL [R1+0x9e0], R22 ;  /* 0x0009e01601007387 */ /* 0x0001e80000100800 */
[----:B------:R2:W-:Y:S01]  /*f760*/  STL [R1+0x9e4], R11 ;  /* 0x0009e40b01007387 */ /* 0x0005e20000100800 */
[----:B0-----:R-:W-:-:S02]  /*f770*/  LEA.HI.X.SX32 R22, R20, R26, 0x1, P0 ;  /* 0x0000001a14167211 */ /* 0x001fc400000f0eff */
[-C--:B------:R-:W-:Y:S02]  /*f780*/  IADD3 R20, P0, PT, R16, R21.reuse, RZ ;  /* 0x0000001510147210 */ /* 0x080fe40007f1e0ff */
[----:B--2---:R-:W-:Y:S01]  /*f790*/  LEA.HI.X.SX32 R11, R19, R26, 0x1, P3 ;  /* 0x0000001a130b7211 */ /* 0x004fe200018f0eff */
[----:B------:R-:W-:Y:S01]  /*f7a0*/  STL [R1+0x9d8], R22 ;  /* 0x0009d81601007387 */ /* 0x000fe20000100800 */
[----:B------:R-:W-:-:S03]  /*f7b0*/  IADD3 R19, P3, PT, R15, R21, RZ ;  /* 0x000000150f137210 */ /* 0x000fc60007f7e0ff */
[----:B------:R-:W-:Y:S04]  /*f7c0*/  STL [R1+0x9dc], R20 ;  /* 0x0009dc1401007387 */ /* 0x000fe80000100800 */
[----:B------:R-:W2:Y:S04]  /*f7d0*/  LDL.LU R24, [R1+0x4] ;  /* 0x0000040001187983 */ /* 0x000ea80000300800 */
[----:B------:R0:W-:Y:S04]  /*f7e0*/  STL [R1+0x9d0], R11 ;  /* 0x0009d00b01007387 */ /* 0x0001e80000100800 */
[----:B------:R3:W-:Y:S04]  /*f7f0*/  STL [R1+0x9d4], R19 ;  /* 0x0009d41301007387 */ /* 0x0007e80000100800 */
[----:B------:R-:W5:Y:S01]  /*f800*/  LDL.LU R25, [R1] ;  /* 0x0000000001197983 */ /* 0x000f620000300800 */
[----:B0-----:R-:W-:-:S02]  /*f810*/  LEA.HI.X.SX32 R11, R18, R26, 0x1, P2 ;  /* 0x0000001a120b7211 */ /* 0x001fc400010f0eff */
[-C--:B------:R-:W-:Y:S02]  /*f820*/  LEA.HI.X.SX32 R18, R17, R26.reuse, 0x1, P1 ;  /* 0x0000001a11127211 */ /* 0x080fe400008f0eff */
[-C--:B---3--:R-:W-:Y:S01]  /*f830*/  IADD3 R19, P2, PT, R14, R21.reuse, RZ ;  /* 0x000000150e137210 */ /* 0x088fe20007f5e0ff */
[----:B------:R0:W-:Y:S01]  /*f840*/  STL [R1+0x9c8], R11 ;  /* 0x0009c80b01007387 */ /* 0x0001e20000100800 */
[----:B------:R-:W-:Y:S02]  /*f850*/  LEA.HI.X.SX32 R17, R16, R26, 0x1, P0 ;  /* 0x0000001a10117211 */ /* 0x000fe400000f0eff */
[-C--:B------:R-:W-:Y:S01]  /*f860*/  IADD3 R16, P0, PT, R12, R21.reuse, RZ ;  /* 0x000000150c107210 */ /* 0x080fe20007f1e0ff */
[----:B------:R-:W-:Y:S01]  /*f870*/  STL [R1+0x9cc], R19 ;  /* 0x0009cc1301007387 */ /* 0x000fe20000100800 */
[----:B0-----:R-:W-:-:S03]  /*f880*/  IADD3 R11, P1, PT, R13, R21, RZ ;  /* 0x000000150d0b7210 */ /* 0x001fc60007f3e0ff */
[----:B------:R-:W-:Y:S04]  /*f890*/  STL [R1+0x9c0], R18 ;  /* 0x0009c01201007387 */ /* 0x000fe80000100800 */
[----:B------:R0:W-:Y:S04]  /*f8a0*/  STL [R1+0x9c4], R11 ;  /* 0x0009c40b01007387 */ /* 0x0001e80000100800 */
[----:B------:R-:W-:Y:S04]  /*f8b0*/  STL [R1+0x9b8], R17 ;  /* 0x0009b81101007387 */ /* 0x000fe80000100800 */
[----:B------:R-:W3:Y:S01]  /*f8c0*/  LDL.LU R22, [R1+0x8] ;  /* 0x0000080001167983 */ /* 0x000ee20000300800 */
[----:B0-----:R-:W-:-:S03]  /*f8d0*/  LEA.HI.X.SX32 R11, R15, R26, 0x1, P3 ;  /* 0x0000001a0f0b7211 */ /* 0x001fc600018f0eff */
[----:B------:R-:W-:Y:S01]  /*f8e0*/  STL [R1+0x9bc], R16 ;  /* 0x0009bc1001007387 */ /* 0x000fe20000100800 */
[----:B------:R-:W-:-:S03]  /*f8f0*/  IADD3 R15, P3, PT, R10, R21, RZ ;  /* 0x000000150a0f7210 */ /* 0x000fc60007f7e0ff */
[----:B------:R-:W3:Y:S01]  /*f900*/  LDL R23, [R1+0x330] ;  /* 0x0003300001177983 */ /* 0x000ee20000100800 */
[----:B------:R-:W-:-:S03]  /*f910*/  LEA.HI.X.SX32 R14, R14, R26, 0x1, P2 ;  /* 0x0000001a0e0e7211 */ /* 0x000fc600010f0eff */
[----:B------:R0:W-:Y:S04]  /*f920*/  STL [R1+0x9b0], R11 ;  /* 0x0009b00b01007387 */ /* 0x0001e80000100800 */
[----:B------:R-:W-:Y:S01]  /*f930*/  STL [R1+0x9b4], R15 ;  /* 0x0009b40f01007387 */ /* 0x000fe20000100800 */
[----:B0-----:R-:W-:-:S03]  /*f940*/  IADD3 R11, P2, PT, R9, R21, RZ ;  /* 0x00000015090b7210 */ /* 0x001fc60007f5e0ff */
[----:B------:R-:W-:Y:S04]  /*f950*/  STL [R1+0x9a8], R14 ;  /* 0x0009a80e01007387 */ /* 0x000fe80000100800 */
[----:B------:R-:W3:Y:S04]  /*f960*/  LDL R27, [R1+0x740] ;  /* 0x00074000011b7983 */ /* 0x000ee80000100800 */
[----:B------:R0:W-:Y:S04]  /*f970*/  STL [R1+0x9ac], R11 ;  /* 0x0009ac0b01007387 */ /* 0x0001e80000100800 */
[----:B0-----:R-:W3:Y:S01]  /*f980*/  LDL R11, [R1+0x320] ;  /* 0x00032000010b7983 */ /* 0x001ee20000100800 */
[----:B------:R-:W-:-:S02]  /*f990*/  LEA.HI.X.SX32 R13, R13, R26, 0x1, P1 ;  /* 0x0000001a0d0d7211 */ /* 0x000fc400008f0eff */
[----:B------:R-:W-:-:S03]  /*f9a0*/  LEA.HI.X.SX32 R12, R12, R26, 0x1, P0 ;  /* 0x0000001a0c0c7211 */ /* 0x000fc600000f0eff */
[----:B------:R4:W-:Y:S01]  /*f9b0*/  STL [R1+0x9a0], R13 ;  /* 0x0009a00d01007387 */ /* 0x0009e20000100800 */
[-C--:B------:R-:W-:Y:S02]  /*f9c0*/  IADD3 R14, P0, PT, R7, R21.reuse, RZ ;  /* 0x00000015070e7210 */ /* 0x080fe40007f1e0ff */
[----:B----4-:R-:W-:-:S05]  /*f9d0*/  IADD3 R13, P1, PT, R8, R21, RZ ;  /* 0x00000015080d7210 */ /* 0x010fca0007f3e0ff */
[----:B------:R0:W-:Y:S04]  /*f9e0*/  STL [R1+0x9a4], R13 ;  /* 0x0009a40d01007387 */ /* 0x0001e80000100800 */
[----:B------:R4:W-:Y:S01]  /*f9f0*/  STL [R1+0x998], R12 ;  /* 0x0009980c01007387 */ /* 0x0009e20000100800 */
[-C--:B------:R-:W-:Y:S02]  /*fa00*/  LEA.HI.X.SX32 R8, R8, R26.reuse, 0x1, P1 ;  /* 0x0000001a08087211 */ /* 0x080fe400008f0eff */
[-C--:B0-----:R-:W-:Y:S02]  /*fa10*/  LEA.HI.X.SX32 R13, R10, R26.reuse, 0x1, P3 ;  /* 0x0000001a0a0d7211 */ /* 0x081fe400018f0eff */
[----:B------:R-:W-:Y:S02]  /*fa20*/  LEA.HI.X.SX32 R10, R9, R26, 0x1, P2 ;  /* 0x0000001a090a7211 */ /* 0x000fe400010f0eff */
[-C--:B----4-:R-:W-:Y:S01]  /*fa30*/  IADD3 R12, P3, PT, R6, R21.reuse, RZ ;  /* 0x00000015060c7210 */ /* 0x090fe20007f7e0ff */
[----:B------:R-:W-:Y:S01]  /*fa40*/  STL [R1+0x99c], R14 ;  /* 0x00099c0e01007387 */ /* 0x000fe20000100800 */
[----:B------:R-:W-:-:S03]  /*fa50*/  IADD3 R9, P2, PT, R5, R21, RZ ;  /* 0x0000001505097210 */ /* 0x000fc60007f5e0ff */
[----:B------:R-:W-:Y:S04]  /*fa60*/  STL [R1+0x990], R13 ;  /* 0x0009900d01007387 */ /* 0x000fe80000100800 */
[----:B------:R-:W-:Y:S04]  /*fa70*/  STL [R1+0x994], R12 ;  /* 0x0009940c01007387 */ /* 0x000fe80000100800 */
[----:B------:R0:W-:Y:S04]  /*fa80*/  STL [R1+0x988], R10 ;  /* 0x0009880a01007387 */ /* 0x0001e80000100800 */
[----:B------:R4:W-:Y:S04]  /*fa90*/  STL [R1+0x98c], R9 ;  /* 0x00098c0901007387 */ /* 0x0009e80000100800 */
[----:B------:R1:W-:Y:S01]  /*faa0*/  STL [R1+0x980], R8 ;  /* 0x0009800801007387 */ /* 0x0003e20000100800 */
[----:B0-----:R-:W-:-:S02]  /*fab0*/  IADD3 R10, P1, PT, R4, R21, RZ ;  /* 0x00000015040a7210 */ /* 0x001fc40007f3e0ff */
[-C--:B----4-:R-:W-:Y:S02]  /*fac0*/  LEA.HI.X.SX32 R9, R7, R26.reuse, 0x1, P0 ;  /* 0x0000001a07097211 */ /* 0x090fe400000f0eff */
[-C--:B------:R-:W-:Y:S02]  /*fad0*/  LEA.HI.X.SX32 R7, R6, R26.reuse, 0x1, P3 ;  /* 0x0000001a06077211 */ /* 0x080fe400018f0eff */
[-C--:B-1----:R-:W-:Y:S01]  /*fae0*/  IADD3 R8, P0, PT, R3, R21.reuse, RZ ;  /* 0x0000001503087210 */ /* 0x082fe20007f1e0ff */
[----:B------:R-:W-:Y:S01]  /*faf0*/  STL [R1+0x984], R10 ;  /* 0x0009840a01007387 */ /* 0x000fe20000100800 */
[-C--:B------:R-:W-:Y:S02]  /*fb00*/  IADD3 R6, P3, PT, R2, R21.reuse, RZ ;  /* 0x0000001502067210 */ /* 0x080fe40007f7e0ff */
[----:B------:R-:W-:Y:S01]  /*fb10*/  LEA.HI.X.SX32 R5, R5, R26, 0x1, P2 ;  /* 0x0000001a05057211 */ /* 0x000fe200010f0eff */
[----:B------:R-:W-:Y:S04]  /*fb20*/  STL [R1+0x978], R9 ;  /* 0x0009780901007387 */ /* 0x000fe80000100800 */
[----:B------:R-:W-:Y:S04]  /*fb30*/  STL [R1+0x97c], R8 ;  /* 0x00097c0801007387 */ /* 0x000fe80000100800 */
[----:B------:R0:W-:Y:S04]  /*fb40*/  STL [R1+0x970], R7 ;  /* 0x0009700701007387 */ /* 0x0001e80000100800 */
[----:B------:R1:W-:Y:S04]  /*fb50*/  STL [R1+0x974], R6 ;  /* 0x0009740601007387 */ /* 0x0003e80000100800 */
[----:B------:R-:W-:Y:S01]  /*fb60*/  STL [R1+0x968], R5 ;  /* 0x0009680501007387 */ /* 0x000fe20000100800 */
[----:B0-----:R-:W-:-:S02]  /*fb70*/  IADD3 R7, P2, PT, R0, R21, RZ ;  /* 0x0000001500077210 */ /* 0x001fc40007f5e0ff */
[-C--:B-1----:R-:W-:Y:S02]  /*fb80*/  LEA.HI.X.SX32 R6, R4, R26.reuse, 0x1, P1 ;  /* 0x0000001a04067211 */ /* 0x082fe400008f0eff */
[-C--:B------:R-:W-:Y:S01]  /*fb90*/  LEA.HI.X.SX32 R4, R3, R26.reuse, 0x1, P0 ;  /* 0x0000001a03047211 */ /* 0x080fe200000f0eff */
[----:B------:R0:W-:Y:S01]  /*fba0*/  STL [R1+0x96c], R7 ;  /* 0x00096c0701007387 */ /* 0x0001e20000100800 */
[----:B------:R-:W-:-:S03]  /*fbb0*/  LEA.HI.X.SX32 R2, R2, R26, 0x1, P3 ;  /* 0x0000001a02027211 */ /* 0x000fc600018f0eff */
[----:B------:R1:W-:Y:S01]  /*fbc0*/  STL [R1+0x960], R6 ;  /* 0x0009600601007387 */ /* 0x0003e20000100800 */
[----:B0-----:R-:W-:Y:S02]  /*fbd0*/  IMAD.MOV.U32 R7, RZ, RZ, 0x3f800000 ;  /* 0x3f800000ff077424 */ /* 0x001fe400078e00ff */
[----:B-1----:R-:W-:Y:S01]  /*fbe0*/  IMAD.MOV.U32 R6, RZ, RZ, 0x3f800000 ;  /* 0x3f800000ff067424 */ /* 0x002fe200078e00ff */
[----:B--2---:R-:W-:-:S05]  /*fbf0*/  IADD3 R5, P1, PT, R24, R21, RZ ;  /* 0x0000001518057210 */ /* 0x004fca0007f3e0ff */
[----:B------:R-:W-:Y:S01]  /*fc00*/  STL [R1+0x964], R5 ;  /* 0x0009640501007387 */ /* 0x000fe20000100800 */
[----:B-----5:R-:W-:-:S03]  /*fc10*/  IADD3 R3, P0, PT, R25, R21, RZ ;  /* 0x0000001519037210 */ /* 0x020fc60007f1e0ff */
[----:B------:R0:W-:Y:S04]  /*fc20*/  STL [R1+0x958], R4 ;  /* 0x0009580401007387 */ /* 0x0001e80000100800 */
[----:B------:R1:W-:Y:S04]  /*fc30*/  STL [R1+0x95c], R3 ;  /* 0x00095c0301007387 */ /* 0x0003e80000100800 */
[----:B------:R2:W-:Y:S01]  /*fc40*/  STL [R1+0x950], R2 ;  /* 0x0009500201007387 */ /* 0x0005e20000100800 */
[----:B0-----:R-:W-:Y:S02]  /*fc50*/  IADD3 R4, P3, PT, R29, R21, RZ ;  /* 0x000000151d047210 */ /* 0x001fe40007f7e0ff */
[----:B-1----:R-:W-:-:S03]  /*fc60*/  LEA.HI.X.SX32 R3, R0, R26, 0x1, P2 ;  /* 0x0000001a00037211 */ /* 0x002fc600010f0eff */
[----:B------:R-:W-:Y:S01]  /*fc70*/  STL [R1+0x954], R4 ;  /* 0x0009540401007387 */ /* 0x000fe20000100800 */
[----:B--2---:R-:W-:-:S03]  /*fc80*/  IADD3 R2, P2, PT, R28, R21, RZ ;  /* 0x000000151c027210 */ /* 0x004fc60007f5e0ff */
[----:B------:R-:W-:Y:S04]  /*fc90*/  STL [R1+0x948], R3 ;  /* 0x0009480301007387 */ /* 0x000fe80000100800 */
[----:B------:R0:W-:Y:S01]  /*fca0*/  STL [R1+0x94c], R2 ;  /* 0x00094c0201007387 */ /* 0x0001e20000100800 */
[----:B---3--:R-:W-:Y:S02]  /*fcb0*/  IADD3 R0, PT, PT, R22, UR8, RZ ;  /* 0x0000000816007c10 */ /* 0x008fe4000fffe0ff */
[----:B0-----:R-:W-:-:S03]  /*fcc0*/  LEA.HI.X.SX32 R2, R24, R26, 0x1, P1 ;  /* 0x0000001a18027211 */ /* 0x001fc600008f0eff */
[----:B------:R0:W-:Y:S01]  /*fcd0*/  STL [R1+0x33c], R0 ;  /* 0x00033c0001007387 */ /* 0x0001e20000100800 */
[----:B------:R-:W-:-:S05]  /*fce0*/  LOP3.LUT R3, R23, 0x20, RZ, 0x3c, !PT ;  /* 0x0000002017037812 */ /* 0x000fca00078e3cff */
[----:B------:R1:W-:Y:S01]  /*fcf0*/  STL [R1+0x934], R3 ;  /* 0x0009340301007387 */ /* 0x0003e20000100800 */
[----:B0-----:R-:W-:-:S03]  /*fd00*/  LEA.HI.X.SX32 R0, R25, R26, 0x1, P0 ;  /* 0x0000001a19007211 */ /* 0x001fc600000f0eff */
[----:B------:R0:W-:Y:S01]  /*fd10*/  STL [R1+0x944], R2 ;  /* 0x0009440201007387 */ /* 0x0001e20000100800 */
[----:B-1----:R-:W-:-:S03]  /*fd20*/  LEA.HI.X.SX32 R3, R29, R26, 0x1, P3 ;  /* 0x0000001a1d037211 */ /* 0x002fc600018f0eff */
[----:B------:R1:W-:Y:S01]  /*fd30*/  STL [R1+0x940], R0 ;  /* 0x0009400001007387 */ /* 0x0003e20000100800 */
[----:B0-----:R-:W-:-:S03]  /*fd40*/  LEA.HI.X.SX32 R2, R28, R26, 0x1, P2 ;  /* 0x0000001a1c027211 */ /* 0x001fc600010f0eff */
[----:B------:R0:W-:Y:S04]  /*fd50*/  STL [R1+0x93c], R3 ;  /* 0x00093c0301007387 */ /* 0x0001e80000100800 */
[----:B------:R2:W-:Y:S01]  /*fd60*/  STL [R1+0x938], R2 ;  /* 0x0009380201007387 */ /* 0x0005e20000100800 */
[----:B-1----:R-:W-:Y:S01]  /*fd70*/  LOP3.LUT R0, R27, 0x40, RZ, 0x3c, !PT ;  /* 0x000000401b007812 */ /* 0x002fe200078e3cff */
[----:B------:R-:W-:Y:S01]  /*fd80*/  IMAD.MOV.U32 R4, RZ, RZ, 0x3f800000 ;  /* 0x3f800000ff047424 */ /* 0x000fe200078e00ff */
[C---:B0-----:R-:W-:Y:S02]  /*fd90*/  LOP3.LUT R3, R11.reuse, 0x20, RZ, 0x3c, !PT ;  /* 0x000000200b037812 */ /* 0x041fe400078e3cff */
[----:B--2---:R-:W-:Y:S01]  /*fda0*/  LOP3.LUT R2, R11, 0x40, RZ, 0x3c, !PT ;  /* 0x000000400b027812 */ /* 0x004fe200078e3cff */
[----:B------:R0:W-:Y:S01]  /*fdb0*/  STL [R1+0xb38], R0 ;  /* 0x000b380001007387 */ /* 0x0001e20000100800 */
[----:B------:R-:W-:-:S03]  /*fdc0*/  IMAD.MOV.U32 R5, RZ, RZ, 0x3f800000 ;  /* 0x3f800000ff057424 */ /* 0x000fc600078e00ff */
[----:B------:R1:W-:Y:S04]  /*fdd0*/  STL [R1+0x32c], R3 ;  /* 0x00032c0301007387 */ /* 0x0003e80000100800 */
[----:B------:R2:W-:Y:S01]  /*fde0*/  STL [R1+0x328], R2 ;  /* 0x0003280201007387 */ /* 0x0005e20000100800 */
[----:B0-----:R-:W-:Y:S01]  /*fdf0*/  LOP3.LUT R0, R11, 0x60, RZ, 0x3c, !PT ;  /* 0x000000600b007812 */ /* 0x001fe200078e3cff */
[----:B-1----:R-:W-:-:S04]  /*fe00*/  IMAD.MOV.U32 R3, RZ, RZ, 0x3f800000 ;  /* 0x3f800000ff037424 */ /* 0x002fc800078e00ff */
[----:B------:R0:W-:Y:S01]  /*fe10*/  STL [R1+0x324], R0 ;  /* 0x0003240001007387 */ /* 0x0001e20000100800 */
[----:B--2---:R-:W-:-:S03]  /*fe20*/  MOV R2, 0x3f800000 ;  /* 0x3f80000000027802 */ /* 0x004fc60000000f00 */
[----:B------:R0:W-:Y:S04]  /*fe30*/  STL.64 [R1+0x748], R6 ;  /* 0x0007480601007387 */ /* 0x0001e80000100a00 */
        /* <DEDUP_REMOVED lines=13> */
[----:B------:R0:W-:Y:S02]  /*ff10*/  STL.64 [R1+0x7c0], R4 ;  /* 0x0007c00401007387 */ /* 0x0001e40000100a00 */
.L_x_1:
[----:B01----:R-:W2:Y:S04]  /*ff20*/  LDL R3, [R1+0x84c] ;  /* 0x00084c0001037983 */ /* 0x003ea80000100800 */
[----:B------:R-:W3:Y:S04]  /*ff30*/  LDL R7, [R1+0x848] ;  /* 0x0008480001077983 */ /* 0x000ee80000100800 */
[----:B------:R-:W4:Y:S04]  /*ff40*/  LDL R2, [R1+0xa2c] ;  /* 0x000a2c0001027983 */ /* 0x000f280000100800 */
[----:B------:R-:W5:Y:S04]  /*ff50*/  LDL R6, [R1+0xa18] ;  /* 0x000a180001067983 */ /* 0x000f680000100800 */
[----:B------:R-:W5:Y:S04]  /*ff60*/  LDL R13, [R1+0xa28] ;  /* 0x000a2800010d7983 */ /* 0x000f680000100800 */
[----:B------:R-:W5:Y:S04]  /*ff70*/  LDL R11, [R1+0xa1c] ;  /* 0x000a1c00010b7983 */ /* 0x000f680000100800 */
[----:B------:R-:W5:Y:S01]  /*ff80*/  LDL R10, [R1+0xa10] ;  /* 0x000a1000010a7983 */ /* 0x000f620000100800 */
[----:B------:R-:W-:-:S03]  /*ff90*/  USHF.R.S32.HI UR12, URZ, 0x1f, UR4 ;  /* 0x0000001fff0c7899 */ /* 0x000fc60008011404 */
[----:B------:R-:W5:Y:S04]  /*ffa0*/  LDL R0, [R1+0xa08] ;  /* 0x000a080001007983 */ /* 0x000f680000100800 */
[----:B------:R-:W5:Y:S04]  /*ffb0*/  LDL R16, [R1+0xa20] ;  /* 0x000a200001107983 */ /* 0x000f680000100800 */
[----:B------:R-:W5:Y:S04]  /*ffc0*/  LDL R12, [R1+0xa24] ;  /* 0x000a2400010c7983 */ /* 0x000f680000100800 */
[----:B------:R-:W5:Y:S04]  /*ffd0*/  LDL R9, [R1+0xa00] ;  /* 0x000a000001097983 */ /* 0x000f680000100800 */
[----:B------:R-:W5:Y:S04]  /*ffe0*/  LDL R8, [R1+0x9f8] ;  /* 0x0009f80001087983 */ /* 0x000f680000100800 */
[----:B------:R-:W5:Y:S04]  /*fff0*/  LDL R15, [R1+0xa14] ;  /* 0x000a1400010f7983 */ /* 0x000f680000100800 */
[----:B------:R-:W5:Y:S04]  /*10000*/  LDL R14, [R1+0xa0c] ;  /* 0x000a0c00010e7983 */ /* 0x000f680000100800 */
[----:B------:R-:W5:Y:S01]  /*10010*/  LDL R17, [R1+0x9d8] ;  /* 0x0009d80001117983 */ /* 0x000f620000100800 */
[----:B--2---:R-:W-:-:S04]  /*10020*/  IADD3 R4, P0, PT, R3, UR4, RZ ;  /* 0x0000000403047c10 */ /* 0x004fc8000ff1e0ff */
[----:B---3--:R-:W-:Y:S02]  /*10030*/  IADD3.X R5, PT, PT, R7, UR12, RZ, P0, !PT ;  /* 0x0000000c07057c10 */ /* 0x008fe400087fe4ff */
[----:B----4-:R-:W-:-:S03]  /*10040*/  IADD3 R2, P1, PT, R2, UR4, RZ ;  /* 0x0000000402027c10 */ /* 0x010fc6000ff3e0ff */
[----:B------:R0:W2:Y:S01]  /*10050*/  LDG.E.U8 R18, desc[UR10][R4.64] ;  /* 0x0000000a04127981 */ /* 0x0000a2000c1e1100 */
[----:B-----5:R-:W-:Y:S02]  /*10060*/  IADD3 R6, P0, PT, R6, UR4, RZ ;  /* 0x0000000406067c10 */ /* 0x020fe4000ff1e0ff */
[----:B------:R-:W-:Y:S02]  /*10070*/  IADD3.X R3, PT, PT, R13, UR12, RZ, P1, !PT ;  /* 0x0000000c0d037c10 */ /* 0x000fe40008ffe4ff */
[----:B------:R-:W3:Y:S01]  /*10080*/  LDL R13, [R1+0xa04] ;  /* 0x000a0400010d7983 */ /* 0x000ee20000100800 */
[----:B0-----:R-:W-:-:S03]  /*10090*/  IADD3 R4, P1, PT, R11, UR4, RZ ;  /* 0x000000040b047c10 */ /* 0x001fc6000ff3e0ff */
[----:B------:R-:W4:Y:S01]  /*100a0*/  LDL R11, [R1+0x9f0] ;  /* 0x0009f000010b7983 */ /* 0x000f220000100800 */
[----:B------:R-:W-:-:S03]  /*100b0*/  IADD3.X R7, PT, PT, R10, UR12, RZ, P0, !PT ;  /* 0x0000000c0a077c10 */ /* 0x000fc600087fe4ff */
[----:B------:R-:W5:Y:S01]  /*100c0*/  LDL R10, [R1+0x9e8] ;  /* 0x0009e800010a7983 */ /* 0x000f620000100800 */
[----:B------:R-:W-:-:S03]  /*100d0*/  IADD3.X R5, PT, PT, R0, UR12, RZ, P1, !PT ;  /* 0x0000000c00057c10 */ /* 0x000fc60008ffe4ff */
[----:B------:R0:W2:Y:S04]  /*100e0*/  LDG.E.U8 R23, desc[UR10][R2.64] ;  /* 0x0000000a02177981 */ /* 0x0000a8000c1e1100 */
[----:B------:R1:W2:Y:S04]  /*100f0*/  LDG.E.U8 R22, desc[UR10][R6.64] ;  /* 0x0000000a06167981 */ /* 0x0002a8000c1e1100 */
[----:B------:R-:W2:Y:S01]  /*10100*/  LDL R0, [R1+0x9fc] ;  /* 0x0009fc0001007983 */ /* 0x000ea20000100800 */
[----:B0-----:R-:W-:-:S03]  /*10110*/  IADD3 R2, P0, PT, R16, UR4, RZ ;  /* 0x0000000410027c10 */ /* 0x001fc6000ff1e0ff */
[----:B------:R0:W2:Y:S01]  /*10120*/  LDG.E.U8 R21, desc[UR10][R4.64] ;  /* 0x0000000a04157981 */ /* 0x0000a2000c1e1100 */
[----:B-1----:R-:W-:-:S03]  /*10130*/  IADD3 R6, P1, PT, R12, UR4, RZ ;  /* 0x000000040c067c10 */ /* 0x002fc6000ff3e0ff */
[----:B------:R-:W2:Y:S01]  /*10140*/  LDL R12, [R1+0x9e0] ;  /* 0x0009e000010c7983 */ /* 0x000ea20000100800 */
[----:B------:R-:W-:Y:S02]  /*10150*/  IADD3.X R3, PT, PT, R9, UR12, RZ, P0, !PT ;  /* 0x0000000c09037c10 */ /* 0x000fe400087fe4ff */
[----:B------:R-:W-:Y:S01]  /*10160*/  IADD3.X R7, PT, PT, R8, UR12, RZ, P1, !PT ;  /* 0x0000000c08077c10 */ /* 0x000fe20008ffe4ff */
[----:B------:R-:W2:Y:S01]  /*10170*/  LDL R9, [R1+0x9f4] ;  /* 0x0009f40001097983 */ /* 0x000ea20000100800 */
[----:B0-----:R-:W-:-:S03]  /*10180*/  IADD3 R4, P0, PT, R15, UR4, RZ ;  /* 0x000000040f047c10 */ /* 0x001fc6000ff1e0ff */
[----:B------:R-:W2:Y:S04]  /*10190*/  LDL R8, [R1+0x9ec] ;  /* 0x0009ec0001087983 */ /* 0x000ea80000100800 */
[----:B------:R0:W2:Y:S04]  /*101a0*/  LDG.E.U8 R20, desc[UR10][R2.64] ;  /* 0x0000000a02147981 */ /* 0x0000a8000c1e1100 */
[----:B------:R-:W2:Y:S04]  /*101b0*/  LDL R16, [R1+0x9d0] ;  /* 0x0009d00001107983 */ /* 0x000ea80000100800 */
[----:B------:R-:W2:Y:S01]  /*101c0*/  LDL R15, [R1+0x9e4] ;  /* 0x0009e400010f7983 */ /* 0x000ea20000100800 */
[----:B0-----:R-:W-:-:S03]  /*101d0*/  IADD3 R2, P1, PT, R14, UR4, RZ ;  /* 0x000000040e027c10 */ /* 0x001fc6000ff3e0ff */
[----:B------:R-:W2:Y:S04]  /*101e0*/  LDL R14, [R1+0x9c8] ;  /* 0x0009c800010e7983 */ /* 0x000ea80000100800 */
[----:B------:R3:W2:Y:S01]  /*101f0*/  LDG.E.U8 R19, desc[UR10][R6.64] ;  /* 0x0000000a06137981 */ /* 0x0006a2000c1e1100 */
[----:B----4-:R-:W-:Y:S02]  /*10200*/  IADD3.X R5, PT, PT, R11, UR12, RZ, P0, !PT ;  /* 0x0000000c0b057c10 */ /* 0x010fe400087fe4ff */
[----:B---3--:R-:W-:Y:S01]  /*10210*/  IADD3 R6, P0, PT, R13, UR4, RZ ;  /* 0x000000040d067c10 */ /* 0x008fe2000ff1e0ff */
[----:B------:R-:W3:Y:S01]  /*10220*/  LDL R11, [R1+0x9dc] ;  /* 0x0009dc00010b7983 */ /* 0x000ee20000100800 */
[----:B-----5:R-:W-:-:S03]  /*10230*/  IADD3.X R3, PT, PT, R10, UR12, RZ, P1, !PT ;  /* 0x0000000c0a037c10 */ /* 0x020fc60008ffe4ff */
[----:B------:R-:W4:Y:S04]  /*10240*/  LDL R13, [R1+0x9c0] ;  /* 0x0009c000010d7983 */ /* 0x000f280000100800 */
[----:B--2---:R0:W-:Y:S04]  /*10250*/  STL [R1+0x18], R18 ;  /* 0x0000181201007387 */ /* 0x0041e80000100800 */
[----:B------:R-:W2:Y:S04]  /*10260*/  LDL R10, [R1+0x9d4] ;  /* 0x0009d400010a7983 */ /* 0x000ea80000100800 */
[----:B------:R-:W5:Y:S04]  /*10270*/  LDG.E.U8 R28, desc[UR10][R2.64] ;  /* 0x0000000a021c7981 */ /* 0x000f68000c1e1100 */
[----:B0-----:R0:W5:Y:S01]  /*10280*/  LDG.E.U8 R18, desc[UR10][R4.64] ;  /* 0x0000000a04127981 */ /* 0x001162000c1e1100 */
[----:B------:R-:W-:-:S05]  /*10290*/  IADD3.X R7, PT, PT, R12, UR12, RZ, P0, !PT ;  /* 0x0000000c0c077c10 */ /* 0x000fca00087fe4ff */
[----:B------:R1:W5:Y:S01]  /*102a0*/  LDG.E.U8 R26, desc[UR10][R6.64] ;  /* 0x0000000a061a7981 */ /* 0x000362000c1e1100 */
[----:B0-----:R-:W-:Y:S02]  /*102b0*/  IADD3 R4, P1, PT, R0, UR4, RZ ;  /* 0x0000000400047c10 */ /* 0x001fe4000ff3e0ff */
[----:B------:R-:W-:Y:S01]  /*102c0*/  IADD3 R2, P0, PT, R9, UR4, RZ ;  /* 0x0000000409027c10 */ /* 0x000fe2000ff1e0ff */
[----:B------:R-:W5:Y:S01]  /*102d0*/  LDL R0, [R1+0x9b8] ;  /* 0x0009b80001007983 */ /* 0x000f620000100800 */
[----:B------:R-:W-:Y:S02]  /*102e0*/  IADD3.X R5, PT, PT, R17, UR12, RZ, P1, !PT ;  /* 0x0000000c11057c10 */ /* 0x000fe40008ffe4ff */
[----:B-1----:R-:W-:Y:S01]  /*102f0*/  IADD3 R6, P1, PT, R8, UR4, RZ ;  /* 0x0000000408067c10 */ /* 0x002fe2000ff3e0ff */
[----:B------:R-:W-:Y:S01]  /*10300*/  STL [R1+0x14], R23 ;  /* 0x0000141701007387 */ /* 0x000fe20000100800 */
[----:B------:R-:W-:-:S03]  /*10310*/  IADD3.X R3, PT, PT, R16, UR12, RZ, P0, !PT ;  /* 0x0000000c10037c10 */ /* 0x000fc600087fe4ff */
[----:B------:R-:W5:Y:S04]  /*10320*/  LDL R12, [R1+0x9cc] ;  /* 0x0009cc00010c7983 */ /* 0x000f680000100800 */
[----:B------:R-:W5:Y:S01]  /*10330*/  LDL R9, [R1+0x9b0] ;  /* 0x0009b00001097983 */ /* 0x000f620000100800 */
[----:B------:R-:W-:-:S03]  /*10340*/  IADD3.X R7, PT, PT, R14, UR12, RZ, P1, !PT ;  /* 0x0000000c0e077c10 */ /* 0x000fc60008ffe4ff */
[----:B------:R0:W-:Y:S04]  /*10350*/  STL [R1+0x10], R22 ;  /* 0x0000101601007387 */ /* 0x0001e80000100800 */
[----:B------:R1:W5:Y:S04]  /*10360*/  LDG.E.U8 R24, desc[UR10][R4.64] ;  /* 0x0000000a04187981 */ /* 0x000368000c1e1100 */
[----:B------:R-:W5:Y:S04]  /*10370*/  LDL R8, [R1+0x9c4] ;  /* 0x0009c40001087983 */ /* 0x000f680000100800 */
[----:B------:R-:W-:Y:S01]  /*10380*/  STL [R1+0xc], R21 ;  /* 0x00000c1501007387 */ /* 0x000fe20000100800 */
[----:B-1----:R-:W-:-:S03]  /*10390*/  IADD3 R4, P0, PT, R15, UR4, RZ ;  /* 0x000000040f047c10 */ /* 0x002fc6000ff1e0ff */
[----:B------:R-:W5:Y:S04]  /*103a0*/  LDL R16, [R1+0x9a8] ;  /* 0x0009a80001107983 */ /* 0x000f680000100800 */
[----:B------:R1:W-:Y:S04]  /*103b0*/  STL [R1+0x8], R20 ;  /* 0x0000081401007387 */ /* 0x0003e80000100800 */
[----:B0-----:R3:W5:Y:S04]  /*103c0*/  LDG.E.U8 R22, desc[UR10][R2.64] ;  /* 0x0000000a02167981 */ /* 0x001768000c1e1100 */
[----:B------:R-:W5:Y:S04]  /*103d0*/  LDL R15, [R1+0x9bc] ;  /* 0x0009bc00010f7983 */ /* 0x000f680000100800 */
[----:B-1----:R2:W5:Y:S01]  /*103e0*/  LDG.E.U8 R20, desc[UR10][R6.64] ;  /* 0x0000000a06147981 */ /* 0x002562000c1e1100 */
[----:B---3--:R-:W-:-:S03]  /*103f0*/  IADD3 R2, P1, PT, R11, UR4, RZ ;  /* 0x000000040b027c10 */ /* 0x008fc6000ff3e0ff */
[----:B------:R-:W3:Y:S01]  /*10400*/  LDL R11, [R1+0x9a0] ;  /* 0x0009a000010b7983 */ /* 0x000ee20000100800 */
[----:B----4-:R-:W-:Y:S02]  /*10410*/  IADD3.X R5, PT, PT, R13, UR12, RZ, P0, !PT ;  /* 0x0000000c0d057c10 */ /* 0x010fe400087fe4ff */
[----:B--2---:R-:W-:Y:S02]  /*10420*/  IADD3 R6, P0, PT, R10, UR4, RZ ;  /* 0x000000040a067c10 */ /* 0x004fe4000ff1e0ff */
[----:B------:R-:W2:Y:S04]  /*10430*/  LDL R10, [R1+0x9b4] ;  /* 0x0009b400010a7983 */ /* 0x000ea80000100800 */
[----:B------:R0:W-:Y:S04]  /*10440*/  STL [R1+0x4], R19 ;  /* 0x0000041301007387 */ /* 0x0001e80000100800 */
[----:B------:R-:W4:Y:S04]  /*10450*/  LDL R14, [R1+0x998] ;  /* 0x00099800010e7983 */ /* 0x000f280000100800 */
[----:B-----5:R1:W-:Y:S04]  /*10460*/  STL [R1], R18 ;  /* 0x0000001201007387 */ /* 0x0203e80000100800 */
[----:B------:R-:W5:Y:S01]  /*10470*/  LDL R17, [R1+0x9ac] ;  /* 0x0009ac0001117983 */ /* 0x000f620000100800 */
[----:B------:R-:W-:-:S03]  /*10480*/  IADD3.X R3, PT, PT, R0, UR12, RZ, P1, !PT ;  /* 0x0000000c00037c10 */ /* 0x000fc60008ffe4ff */
[----:B------:R-:W5:Y:S04]  /*10490*/  LDL R13, [R1+0x990] ;  /* 0x00099000010d7983 */ /* 0x000f680000100800 */
[----:B------:R1:W5:Y:S04]  /*104a0*/  LDG.E.U8 R0, desc[UR10][R4.64] ;  /* 0x0000000a04007981 */ /* 0x000368000c1e1100 */
[----:B------:R-:W5:Y:S01]  /*104b0*/  LDG.E.U8 R2, desc[UR10][R2.64] ;  /* 0x0000000a02027981 */ /* 0x000f62000c1e1100 */
[----:B------:R-:W-:-:S03]  /*104c0*/  IADD3.X R7, PT, PT, R9, UR12, RZ, P0, !PT ;  /* 0x0000000c09077c10 */ /* 0x000fc600087fe4ff */
[----:B0-----:R-:W5:Y:S01]  /*104d0*/  LDL R19, [R1+0x984] ;  /* 0x0009840001137983 */ /* 0x001f620000100800 */
[----:B-1----:R-:W-:-:S03]  /*104e0*/  IADD3 R4, P1, PT, R12, UR4, RZ ;  /* 0x000000040c047c10 */ /* 0x002fc6000ff3e0ff */
[----:B------:R-:W5:Y:S04]  /*104f0*/  LDL R12, [R1+0x9a4] ;  /* 0x0009a400010c7983 */ /* 0x000f680000100800 */
[----:B------:R0:W5:Y:S01]  /*10500*/  LDG.E.U8 R3, desc[UR10][R6.64] ;  /* 0x0000000a06037981 */ /* 0x000162000c1e1100 */
[----:B------:R-:W-:-:S03]  /*10510*/  IADD3 R8, P0, PT, R8, UR4, RZ ;  /* 0x0000000408087c10 */ /* 0x000fc6000ff1e0ff */
[----:B------:R-:W5:Y:S04]  /*10520*/  LDL R18, [R1+0x960] ;  /* 0x0009600001127983 */ /* 0x000f680000100800 */
[----:B------:R-:W5:Y:S01]  /*10530*/  LDL R27, [R1+0x97c] ;  /* 0x00097c00011b7983 */ /* 0x000f620000100800 */
[----:B------:R-:W-:-:S03]  /*10540*/  IADD3.X R5, PT, PT, R16, UR12, RZ, P1, !PT ;  /* 0x0000000c10057c10 */ /* 0x000fc60008ffe4ff */
[----:B------:R-:W5:Y:S04]  /*10550*/  LDL R29, [R1+0x958] ;  /* 0x00095800011d7983 */ /* 0x000f680000100800 */
[----:B------:R-:W5:Y:S04]  /*10560*/  LDL R16, [R1+0x988] ;  /* 0x0009880001107983 */ /* 0x000f680000100800 */
[----:B------:R-:W5:Y:S01]  /*10570*/  LDG.E.U8 R4, desc[UR10][R4.64] ;  /* 0x0000000a04047981 */ /* 0x000f62000c1e1100 */
[----:B0-----:R-:W-:-:S03]  /*10580*/  IADD3 R6, P1, PT, R15, UR4, RZ ;  /* 0x000000040f067c10 */ /* 0x001fc6000ff3e0ff */
[----:B------:R-:W5:Y:S04]  /*10590*/  LDL R21, [R1+0x950] ;  /* 0x0009500001157983 */ /* 0x000f680000100800 */
[----:B------:R-:W5:Y:S04]  /*105a0*/  LDL R15, [R1+0x980] ;  /* 0x00098000010f7983 */ /* 0x000f680000100800 */
[----:B------:R-:W5:Y:S04]  /*105b0*/  LDL R23, [R1+0x964] ;  /* 0x0009640001177983 */ /* 0x000f680000100800 */
[----:B------:R-:W5:Y:S01]  /*105c0*/  LDL R25, [R1+0x944] ;  /* 0x0009440001197983 */ /* 0x000f620000100800 */
[----:B---3--:R-:W-:-:S05]  /*105d0*/  IADD3.X R9, PT, PT, R11, UR12, RZ, P0, !PT ;  /* 0x0000000c0b097c10 */ /* 0x008fca00087fe4ff */
[----:B------:R5:W3:Y:S01]  /*105e0*/  LDG.E.U8 R5, desc[UR10][R8.64] ;  /* 0x0000000a08057981 */ /* 0x000ae2000c1e1100 */
[----:B----4-:R-:W-:-:S03]  /*105f0*/  IADD3.X R7, PT, PT, R14, UR12, RZ, P1, !PT ;  /* 0x0000000c0e077c10 */ /* 0x010fc60008ffe4ff */
[----:B------:R-:W4:Y:S01]  /*10600*/  LDL R14, [R1+0x99c] ;  /* 0x00099c00010e7983 */ /* 0x000f220000100800 */
[----:B--2---:R-:W-:-:S03]  /*10610*/  IADD3 R10, P0, PT, R10, UR4, RZ ;  /* 0x000000040a0a7c10 */ /* 0x004fc6000ff1e0ff */
[----:B------:R-:W2:Y:S01]  /*10620*/  LDG.E.U8 R6, desc[UR10][R6.64] ;  /* 0x0000000a06067981 */ /* 0x000ea2000c1e1100 */
[----:B-----5:R-:W-:-:S03]  /*10630*/  IADD3 R8, P1, PT, R17, UR4, RZ ;  /* 0x0000000411087c10 */ /* 0x020fc6000ff3e0ff */
[----:B------:R-:W5:Y:S01]  /*10640*/  LDL R17, [R1+0x978] ;  /* 0x0009780001117983 */ /* 0x000f620000100800 */
[----:B------:R-:W-:-:S05]  /*10650*/  IADD3.X R11, PT, PT, R13, UR12, RZ, P0, !PT ;  /* 0x0000000c0d0b7c10 */ /* 0x000fca00087fe4ff */
[----:B------:R0:W2:Y:S01]  /*10660*/  LDG.E.U8 R7, desc[UR10][R10.64] ;  /* 0x0000000a0a077981 */ /* 0x0000a2000c1e1100 */
[----:B------:R-:W-:Y:S02]  /*10670*/  IADD3 R12, P0, PT, R12, UR4, RZ ;  /* 0x000000040c0c7c10 */ /* 0x000fe4000ff1e0ff */
[----:B------:R-:W-:Y:S02]  /*10680*/  IADD3.X R9, PT, PT, R16, UR12, RZ, P1, !PT ;  /* 0x0000000c10097c10 */ /* 0x000fe40008ffe4ff */
[----:B------:R-:W2:Y:S01]  /*10690*/  LDL R16, [R1+0x974] ;  /* 0x0009740001107983 */ /* 0x000ea20000100800 */
[----:B------:R-:W-:-:S03]  /*106a0*/  IADD3.X R13, PT, PT, R15, UR12, RZ, P0, !PT ;  /* 0x0000000c0f0d7c10 */ /* 0x000fc600087fe4ff */
[----:B------:R-:W3:Y:S01]  /*106b0*/  LDG.E.U8 R8, desc[UR10][R8.64] ;  /* 0x0000000a08087981 */ /* 0x000ee2000c1e1100 */
[----:B0-----:R-:W-:-:S03]  /*106c0*/  IADD3 R10, P1, PT, R19, UR4, RZ ;  /* 0x00000004130a7c10 */ /* 0x001fc6000ff3e0ff */
[----:B------:R-:W3:Y:S01]  /*106d0*/  LDL R19, [R1+0x948] ;  /* 0x0009480001137983 */ /* 0x000ee20000100800 */
[----:B----4-:R-:W-:-:S03]  /*106e0*/  IADD3 R14, P0, PT, R14, UR4, RZ ;  /* 0x000000040e0e7c10 */ /* 0x010fc6000ff1e0ff */
[----:B------:R0:W4:Y:S01]  /*106f0*/  LDG.E.U8 R9, desc[UR10][R12.64] ;  /* 0x0000000a0c097981 */ /* 0x000122000c1e1100 */
[----:B-----5:R-:W-:-:S03]  /*10700*/  IADD3.X R15, PT, PT, R17, UR12, RZ, P0, !PT ;  /* 0x0000000c110f7c10 */ /* 0x020fc600087fe4ff */
[----:B------:R-:W5:Y:S01]  /*10710*/  LDL R17, [R1+0x96c] ;  /* 0x00096c0001117983 */ /* 0x000f620000100800 */
[----:B------:R-:W-:Y:S02]  /*10720*/  IADD3.X R11, PT, PT, R18, UR12, RZ, P1, !PT ;  /* 0x0000000c120b7c10 */ /* 0x000fe40008ffe4ff */
[----:B0-----:R-:W-:Y:S01]  /*10730*/  IADD3 R12, P1, PT, R27, UR4, RZ ;  /* 0x000000041b0c7c10 */ /* 0x001fe2000ff3e0ff */
[----:B------:R-:W3:Y:S03]  /*10740*/  LDL R18, [R1+0x95c] ;  /* 0x00095c0001127983 */ /* 0x000ee60000100800 */
[----:B------:R-:W-:Y:S01]  /*10750*/  IADD3.X R13, PT, PT, R29, UR12, RZ, P1, !PT ;  /* 0x0000000c1d0d7c10 */ /* 0x000fe20008ffe4ff */
[----:B------:R-:W3:Y:S04]  /*10760*/  LDG.E.U8 R10, desc[UR10][R10.64] ;  /* 0x0000000a0a0a7981 */ /* 0x000ee8000c1e1100 */
[----:B------:R-:W3:Y:S04]  /*10770*/  LDL R27, [R1+0x940] ;  /* 0x00094000011b7983 */ /* 0x000ee80000100800 */
[----:B------:R-:W3:Y:S04]  /*10780*/  LDL R29, [R1+0x970] ;  /* 0x00097000011d7983 */ /* 0x000ee80000100800 */
[----:B------:R5:W3:Y:S01]  /*10790*/  LDG.E.U8 R11, desc[UR10][R14.64] ;  /* 0x0000000a0e0b7981 */ /* 0x000ae2000c1e1100 */
[----:B--2---:R-:W-:-:S02]  /*107a0*/  IADD3 R16, P0, PT, R16, UR4, RZ ;  /* 0x0000000410107c10 */ /* 0x004fc4000ff1e0ff */
[----:B-----5:R-:W-:Y:S02]  /*107b0*/  IADD3 R14, P1, PT, R17, UR4, RZ ;  /* 0x00000004110e7c10 */ /* 0x020fe4000ff3e0ff */
[----:B------:R-:W-:Y:S02]  /*107c0*/  IADD3.X R17, PT, PT, R21, UR12, RZ, P0, !PT ;  /* 0x0000000c15117c10 */ /* 0x000fe400087fe4ff */
[----:B------:R0:W2:Y:S02]  /*107d0*/  LDG.E.U8 R21, desc[UR10][R12.64] ;  /* 0x0000000a0c157981 */ /* 0x0000a4000c1e1100 */
[----:B0-----:R-:W-:Y:S02]  /*107e0*/  IADD3 R12, P0, PT, R23, UR4, RZ ;  /* 0x00000004170c7c10 */ /* 0x001fe4000ff1e0ff */
[----:B------:R0:W5:Y:S04]  /*107f0*/  LDG.E.U8 R23, desc[UR10][R16.64] ;  /* 0x0000000a10177981 */ /* 0x000168000c1e1100 */
[----:B------:R-:W0:Y:S01]  /*10800*/  LDL R17, [R1+0x994] ;  /* 0x0009940001117983 */ /* 0x000e220000100800 */
[----:B---3--:R-:W-:-:S02]  /*10810*/  IADD3.X R15, PT, PT, R19, UR12, RZ, P1, !PT ;  /* 0x0000000c130f7c10 */ /* 0x008fc40008ffe4ff */
[----:B------:R-:W-:Y:S02]  /*10820*/  IADD3 R18, P1, PT, R18, UR4, RZ ;  /* 0x0000000412127c10 */ /* 0x000fe4000ff3e0ff */
[----:B------:R-:W-:Y:S02]  /*10830*/  IADD3.X R13, PT, PT, R25, UR12, RZ, P0, !PT ;  /* 0x0000000c190d7c10 */ /* 0x000fe400087fe4ff */
[----:B------:R-:W-:Y:S01]  /*10840*/  IADD3.X R19, PT, PT, R27, UR12, RZ, P1, !PT ;  /* 0x0000000c1b137c10 */ /* 0x000fe20008ffe4ff */
[----:B------:R-:W3:Y:S04]  /*10850*/  LDG.E.U8 R25, desc[UR10][R14.64] ;  /* 0x0000000a0e197981 */ /* 0x000ee8000c1e1100 */
[----:B------:R1:W2:Y:S04]  /*10860*/  LDG.E.U8 R27, desc[UR10][R12.64] ;  /* 0x0000000a0c1b7981 */ /* 0x0002a8000c1e1100 */
[----:B------:R-:W1:Y:S04]  /*10870*/  LDL R14, [R1+0x98c] ;  /* 0x00098c00010e7983 */ /* 0x000e680000100800 */
[----:B------:R-:W2:Y:S04]  /*10880*/  LDL R15, [R1+0x954] ;  /* 0x00095400010f7983 */ /* 0x000ea80000100800 */
[----:B------:R-:W3:Y:S01]  /*10890*/  LDL R13, [R1+0x968] ;  /* 0x00096800010d7983 */ /* 0x000ee20000100800 */
[----:B0-----:R-:W-:-:S04]  /*108a0*/  IADD3 R16, P0, PT, R17, UR4, RZ ;  /* 0x0000000411107c10 */ /* 0x001fc8000ff1e0ff */
[----:B------:R-:W-:Y:S02]  /*108b0*/  IADD3.X R17, PT, PT, R29, UR12, RZ, P0, !PT ;  /* 0x0000000c1d117c10 */ /* 0x000fe400087fe4ff */
[----:B------:R0:W3:Y:S04]  /*108c0*/  LDG.E.U8 R29, desc[UR10][R18.64] ;  /* 0x0000000a121d7981 */ /* 0x0000e8000c1e1100 */
[----:B------:R-:W3:Y:S04]  /*108d0*/  LDG.E.U8 R16, desc[UR10][R16.64] ;  /* 0x0000000a10107981 */ /* 0x000ee8000c1e1100 */
[----:B------:R-:W0:Y:S01]  /*108e0*/  LDL R19, [R1+0x94c] ;  /* 0x00094c0001137983 */ /* 0x000e220000100800 */
[----:B-1----:R-:W-:-:S02]  /*108f0*/  IADD3 R12, P1, PT, R14, UR4, RZ ;  /* 0x000000040e0c7c10 */ /* 0x002fc4000ff3e0ff */
[----:B--2---:R-:W-:Y:S02]  /*10900*/  IADD3 R14, P2, PT, R15, UR4, RZ ;  /* 0x000000040f0e7c10 */ /* 0x004fe4000ff5e0ff */
[----:B------:R-:W2:Y:S01]  /*10910*/  LDL R15, [R1+0x93c] ;  /* 0x00093c00010f7983 */ /* 0x000ea20000100800 */
[----:B0-----:R-:W-:-:S03]  /*10920*/  IADD3 R18, P0, PT, R19, UR4, RZ ;  /* 0x0000000413127c10 */ /* 0x001fc6000ff1e0ff */
[----:B------:R-:W4:Y:S01]  /*10930*/  LDL R19, [R1+0x938] ;  /* 0x0009380001137983 */ /* 0x000f220000100800 */
[----:B---3--:R-:W-:-:S03]  /*10940*/  IADD3.X R13, PT, PT, R13, UR12, RZ, P1, !PT ;  /* 0x0000000c0d0d7c10 */ /* 0x008fc60008ffe4ff */
[----:B------:R-:W3:Y:S04]  /*10950*/  LDL.LU R17, [R1+0x14] ;  /* 0x0000140001117983 */ /* 0x000ee80000300800 */
[----:B------:R-:W3:Y:S01]  /*10960*/  LDG.E.U8 R12, desc[UR10][R12.64] ;  /* 0x0000000a0c0c7981 */ /* 0x000ee2000c1e1100 */
[----:B--2---:R-:W-:-:S05]  /*10970*/  IADD3.X R15, PT, PT, R15, UR12, RZ, P2, !PT ;  /* 0x0000000c0f0f7c10 */ /* 0x004fca00097fe4ff */
[----:B------:R0:W2:Y:S02]  /*10980*/  LDG.E.U8 R14, desc[UR10][R14.64] ;  /* 0x0000000a0e0e7981 */ /* 0x0000a4000c1e1100 */
[----:B0-----:R-:W0:Y:S01]  /*10990*/  S2R R15, SR_TID.X ;  /* 0x00000000000f7919 */ /* 0x001e220000002100 */
[----:B----4-:R-:W-:-:S05]  /*109a0*/  IADD3.X R19, PT, PT, R19, UR12, RZ, P0, !PT ;  /* 0x0000000c13137c10 */ /* 0x010fca00087fe4ff */
[----:B------:R0:W4:Y:S04]  /*109b0*/  LDG.E.U8 R13, desc[UR10][R18.64] ;  /* 0x0000000a120d7981 */ /* 0x000128000c1e1100 */
[----:B------:R-:W2:Y:S01]  /*109c0*/  LDL.LU R19, [R1+0x18] ;  /* 0x0000180001137983 */ /* 0x000ea20000300800 */
[----:B0-----:R-:W-:Y:S01]  /*109d0*/  LOP3.LUT R18, R15, 0x1ff, RZ, 0xc0, !PT ;  /* 0x000001ff0f127812 */ /* 0x001fe200078ec0ff */
[----:B------:R-:W-:Y:S03]  /*109e0*/  BAR.SYNC.DEFER_BLOCKING 0x0 ;  /* 0x0000000000007b1d */ /* 0x000fe60000010000 */
[----:B------:R-:W-:-:S03]  /*109f0*/  LOP3.LUT R15, R18, 0x10, RZ, 0x3c, !PT ;  /* 0x00000010120f7812 */ /* 0x000fc600078e3cff */
[----:B--2---:R0:W-:Y:S04]  /*10a00*/  STS.U8 [R18+UR8+0x40000], R19 ;  /* 0x0400001312007988 */ /* 0x0041e80008000008 */
[----:B------:R1:W-:Y:S04]  /*10a10*/  STS.U8 [R18+UR8+0x41000], R26 ;  /* 0x0410001a12007988 */ /* 0x0003e80008000008 */
[----:B------:R-:W-:Y:S04]  /*10a20*/  STS.U8 [R18+UR8+0x42000], R5 ;  /* 0x0420000512007988 */ /* 0x000fe80008000008 */
[----:B0-----:R-:W2:Y:S04]  /*10a30*/  LDL.LU R19, [R1] ;  /* 0x0000000001137983 */ /* 0x001ea80000300800 */
[----:B------:R-:W-:Y:S04]  /*10a40*/  STS.U8 [R18+UR8+0x43000], R10 ;  /* 0x0430000a12007988 */ /* 0x000fe80008000008 */
[----:B-1----:R-:W2:Y:S04]  /*10a50*/  LDL.LU R26, [R1+0x4] ;  /* 0x00000400011a7983 */ /* 0x002ea80000300800 */
[----:B---3--:R0:W-:Y:S04]  /*10a60*/  STS.U8 [R15+UR8+0x40200], R17 ;  /* 0x040200110f007988 */ /* 0x0081e80008000008 */
[----:B------:R1:W-:Y:S04]  /*10a70*/  STS.U8 [R15+UR8+0x41200], R24 ;  /* 0x041200180f007988 */ /* 0x0003e80008000008 */
[----:B------:R3:W-:Y:S04]  /*10a80*/  STS.U8 [R15+UR8+0x42200], R6 ;  /* 0x042200060f007988 */ /* 0x0007e80008000008 */
[----:B0-----:R-:W2:Y:S04]  /*10a90*/  LDL R17, [R1+0x740] ;  /* 0x0007400001117983 */ /* 0x001ea80000100800 */
[----:B-1----:R-:W2:Y:S04]  /*10aa0*/  LDL.LU R24, [R1+0x8] ;  /* 0x0000080001187983 */ /* 0x002ea80000300800 */
[----:B---3--:R-:W3:Y:S04]  /*10ab0*/  LDL.LU R6, [R1+0x10] ;  /* 0x0000100001067983 */ /* 0x008ee80000300800 */
[----:B------:R0:W-:Y:S04]  /*10ac0*/  STS.U8 [R15+UR8+0x43200], R21 ;  /* 0x043200150f007988 */ /* 0x0001e80008000008 */
[----:B0-----:R-:W2:Y:S01]  /*10ad0*/  LDL.LU R15, [R1+0xc] ;  /* 0x00000c00010f7983 */ /* 0x001ea20000300800 */
[----:B------:R-:W-:-:S02]  /*10ae0*/  LOP3.LUT R10, R18, 0x20, RZ, 0x3c, !PT ;  /* 0x00000020120a7812 */ /* 0x000fc400078e3cff */
[----:B------:R-:W-:-:S03]  /*10af0*/  LOP3.LUT R5, R18, 0x30, RZ, 0x3c, !PT ;  /* 0x0000003012057812 */ /* 0x000fc600078e3cff */
[----:B------:R-:W-:Y:S04]  /*10b00*/  STS.U8 [R10+UR8+0x41400], R22 ;  /* 0x041400160a007988 */ /* 0x000fe80008000008 */
[----:B------:R-:W-:Y:S04]  /*10b10*/  STS.U8 [R10+UR8+0x42400], R7 ;  /* 0x042400070a007988 */ /* 0x000fe80008000008 */
[----:B-----5:R-:W-:Y:S04]  /*10b20*/  STS.U8 [R10+UR8+0x43400], R23 ;  /* 0x043400170a007988 */ /* 0x020fe80008000008 */
[----:B---3--:R0:W-:Y:S04]  /*10b30*/  STS.U8 [R10+UR8+0x40400], R6 ;  /* 0x040400060a007988 */ /* 0x0081e80008000008 */
[----:B------:R-:W-:Y:S04]  /*10b40*/  STS.U8 [R5+UR8+0x41600], R20 ;  /* 0x0416001405007988 */ /* 0x000fe80008000008 */
[----:B------:R-:W-:Y:S01]  /*10b50*/  STS.U8 [R5+UR8+0x42600], R8 ;  /* 0x0426000805007988 */ /* 0x000fe20008000008 */
[----:B0-----:R-:W-:-:S03]  /*10b60*/  LOP3.LUT R6, R18, 0x40, RZ, 0x3c, !PT ;  /* 0x0000004012067812 */ /* 0x001fc600078e3cff */
[----:B------:R-:W-:Y:S04]  /*10b70*/  STS.U8 [R5+UR8+0x43600], R25 ;  /* 0x0436001905007988 */ /* 0x000fe80008000008 */
[----:B--2---:R0:W-:Y:S04]  /*10b80*/  STS.U8 [R5+UR8+0x40600], R15 ;  /* 0x0406000f05007988 */ /* 0x0041e80008000008 */
[----:B------:R-:W-:Y:S01]  /*10b90*/  STS.U8 [R6+UR8+0x40800], R24 ;  /* 0x0408001806007988 */ /* 0x000fe20008000008 */
[----:B0-----:R-:W-:-:S03]  /*10ba0*/  LOP3.LUT R5, R18, 0x50, RZ, 0x3c, !PT ;  /* 0x0000005012057812 */ /* 0x001fc600078e3cff */
[----:B------:R0:W-:Y:S04]  /*10bb0*/  STS.U8 [R6+UR8+0x41800], R0 ;  /* 0x0418000006007988 */ /* 0x0001e80008000008 */
[----:B------:R-:W-:Y:S04]  /*10bc0*/  STS.U8 [R6+UR8+0x42800], R9 ;  /* 0x0428000906007988 */ /* 0x000fe80008000008 */
[----:B------:R-:W-:Y:S01]  /*10bd0*/  STS.U8 [R6+UR8+0x43800], R27 ;  /* 0x0438001b06007988 */ /* 0x000fe20008000008 */
[----:B0-----:R-:W-:-:S03]  /*10be0*/  LOP3.LUT R0, R18, 0x60, RZ, 0x3c, !PT ;  /* 0x0000006012007812 */ /* 0x001fc600078e3cff */
[----:B------:R0:W-:Y:S04]  /*10bf0*/  STS.U8 [R5+UR8+0x41a00], R2 ;  /* 0x041a000205007988 */ /* 0x0001e80008000008 */
[----:B------:R-:W-:Y:S01]  /*10c00*/  STS.U8 [R5+UR8+0x40a00], R26 ;  /* 0x040a001a05007988 */ /* 0x000fe20008000008 */
[----:B0-----:R-:W-:-:S03]  /*10c10*/  LOP3.LUT R2, R18, 0x70, RZ, 0x3c, !PT ;  /* 0x0000007012027812 */ /* 0x001fc600078e3cff */
[----:B------:R-:W-:Y:S04]  /*10c20*/  STS.U8 [R5+UR8+0x42a00], R11 ;  /* 0x042a000b05007988 */ /* 0x000fe80008000008 */
[----:B------:R-:W-:Y:S04]  /*10c30*/  STS.U8 [R5+UR8+0x43a00], R29 ;  /* 0x043a001d05007988 */ /* 0x000fe80008000008 */
[----:B------:R-:W-:Y:S04]  /*10c40*/  STS.U8 [R0+UR8+0x40c00], R19 ;  /* 0x040c001300007988 */ /* 0x000fe80008000008 */
[----:B------:R-:W-:Y:S04]  /*10c50*/  STS.U8 [R0+UR8+0x41c00], R3 ;  /* 0x041c000300007988 */ /* 0x000fe80008000008 */
[----:B------:R-:W-:Y:S04]  /*10c60*/  STS.U8 [R0+UR8+0x42c00], R16 ;  /* 0x042c001000007988 */ /* 0x000fe80008000008 */
[----:B------:R-:W-:Y:S04]  /*10c70*/  STS.U8 [R0+UR8+0x43c00], R14 ;  /* 0x043c000e00007988 */ /* 0x000fe80008000008 */
[----:B------:R0:W-:Y:S04]  /*10c80*/  STS.U8 [R2+UR8+0x40e00], R28 ;  /* 0x040e001c02007988 */ /* 0x0001e80008000008 */
[----:B0-----:R-:W2:Y:S04]  /*10c90*/  LDL R28, [R1+0x320] ;  /* 0x00032000011c7983 */ /* 0x001ea80000100800 */
[----:B------:R-:W-:Y:S04]  /*10ca0*/  STS.U8 [R2+UR8+0x41e00], R4 ;  /* 0x041e000402007988 */ /* 0x000fe80008000008 */
[----:B------:R-:W-:Y:S04]  /*10cb0*/  STS.U8 [R2+UR8+0x42e00], R12 ;  /* 0x042e000c02007988 */ /* 0x000fe80008000008 */
[----:B----4-:R-:W-:Y:S01]  /*10cc0*/  STS.U8 [R2+UR8+0x43e00], R13 ;  /* 0x043e000d02007988 */ /* 0x010fe20008000008 */
[----:B------:R-:W-:Y:S06]  /*10cd0*/  BAR.SYNC.DEFER_BLOCKING 0x0 ;  /* 0x0000000000007b1d */ /* 0x000fec0000010000 */
[----:B------:R-:W0:Y:S04]  /*10ce0*/  LDSM.16.M88.4 R8, [R17+UR8+0x40000] ;  /* 0x040000081108783b */ /* 0x000e280008000200 */
[----:B0-----:R-:W-:Y:S04]  /*10cf0*/  STL.64 [R1+0x2e8], R10 ;  /* 0x0002e80a01007387 */ /* 0x001fe80000100a00 */
[----:B------:R-:W3:Y:S04]  /*10d00*/  LDL R7, [R1+0x32c] ;  /* 0x00032c0001077983 */ /* 0x000ee80000100800 */
[----:B--2---:R-:W0:Y:S04]  /*10d10*/  LDSM.16.MT88.4 R12, [R28+UR8] ;  /* 0x000000081c0c783b */ /* 0x004e280008004200 */
[----:B------:R-:W-:Y:S04]  /*10d20*/  LDSM.16.MT88.4 R24, [R28+UR8+0x80] ;  /* 0x000080081c18783b */ /* 0x000fe80008004200 */
[----:B0-----:R-:W-:Y:S04]  /*10d30*/  STL.64 [R1+0x1c18], R14 ;  /* 0x001c180e01007387 */ /* 0x001fe80000100a00 */
[----:B------:R-:W-:Y:S04]  /*10d40*/  STL.64 [R1+0x1c10], R12 ;  /* 0x001c100c01007387 */ /* 0x000fe80000100a00 */
[----:B------:R-:W0:Y:S04]  /*10d50*/  LDSM.16.MT88.4 R12, [R28+UR8+0x100] ;  /* 0x000100081c0c783b */ /* 0x000e280008004200 */
[----:B0-----:R-:W-:Y:S04]  /*10d60*/  STL.64 [R1+0x10], R12 ;  /* 0x0000100c01007387 */ /* 0x001fe80000100a00 */
[----:B------:R0:W-:Y:S04]  /*10d70*/  STL.64 [R1+0x18], R14 ;  /* 0x0000180e01007387 */ /* 0x0001e80000100a00 */
[----:B0-----:R-:W2:Y:S04]  /*10d80*/  LDL.LU.64 R14, [R1+0x1c18] ;  /* 0x001c1800010e7983 */ /* 0x001ea80000300a00 */
[----:B------:R-:W4:Y:S01]  /*10d90*/  LDL.LU.64 R12, [R1+0x1c10] ;  /* 0x001c1000010c7983 */ /* 0x000f220000300a00 */
[----:B------:R-:W-:-:S02]  /*10da0*/  IMAD.MOV.U32 R2, RZ, RZ, R8 ;  /* 0x000000ffff027224 */ /* 0x000fc400078e0008 */
[----:B------:R-:W-:Y:S02]  /*10db0*/  IMAD.MOV.U32 R3, RZ, RZ, R9 ;  /* 0x000000ffff037224 */ /* 0x000fe400078e0009 */
[----:B------:R-:W0:Y:S02]  /*10dc0*/  LDSM.16.MT88.4 R8, [R28+UR8+0x2000] ;  /* 0x002000081c08783b */ /* 0x000e240008004200 */
[----:B0-----:R-:W-:Y:S01]  /*10dd0*/  IMAD.MOV.U32 R18, RZ, RZ, R9 ;  /* 0x000000ffff127224 */ /* 0x001fe200078e0009 */
[----:B------:R-:W-:Y:S01]  /*10de0*/  MOV R6, R8 ;  /* 0x0000000800067202 */ /* 0x000fe20000000f00 */
[----:B------:R-:W-:-:S04]  /*10df0*/  IMAD.MOV.U32 R0, RZ, RZ, R10 ;  /* 0x000000ffff007224 */ /* 0x000fc800078e000a */
[----:B------:R-:W-:Y:S02]  /*10e00*/  IMAD.MOV.U32 R19, RZ, RZ, R0 ;  /* 0x000000ffff137224 */ /* 0x000fe400078e0000 */
[----:B------:R-:W-:Y:S02]  /*10e10*/  IMAD.MOV.U32 R20, RZ, RZ, R24 ;  /* 0x000000ffff147224 */ /* 0x000fe400078e0018 */
[----:B------:R-:W-:Y:S02]  /*10e20*/  IMAD.MOV.U32 R21, RZ, RZ, R26 ;  /* 0x000000ffff157224 */ /* 0x000fe400078e001a */
[----:B--2---:R-:W-:Y:S01]  /*10e30*/  IMAD.MOV.U32 R17, RZ, RZ, R14 ;  /* 0x000000ffff117224 */ /* 0x004fe200078e000e */
[----:B------:R-:W-:Y:S01]  /*10e40*/  MOV R14, R18 ;  /* 0x00000012000e7202 */ /* 0x000fe20000000f00 */
[----:B----4-:R-:W-:-:S04]  /*10e50*/  IMAD.MOV.U32 R16, RZ, RZ, R12 ;  /* 0x000000ffff107224 */ /* 0x010fc800078e000c */
[----:B------:R-:W-:Y:S04]  /*10e60*/  STL.64 [R1+0x1c08], R14 ;  /* 0x001c080e01007387 */ /* 0x000fe80000100a00 */
[----:B------:R-:W-:Y:S04]  /*10e70*/  STL [R1+0x1c00], R13 ;  /* 0x001c000d01007387 */ /* 0x000fe80000100800 */
[----:B------:R-:W0:Y:S01]  /*10e80*/  LDSM.16.MT88.4 R12, [R28+UR8+0x2100] ;  /* 0x002100081c0c783b */ /* 0x000e220008004200 */
[----:B------:R-:W-:-:S03]  /*10e90*/  IMAD.MOV.U32 R18, RZ, RZ, R6 ;  /* 0x000000ffff127224 */ /* 0x000fc600078e0006 */
[----:B0-----:R-:W-:Y:S01]  /*10ea0*/  STL [R1+0x74], R13 ;  /* 0x0000740d01007387 */ /* 0x001fe20000100800 */
[----:B------:R-:W-:Y:S02]  /*10eb0*/  IMAD.MOV.U32 R6, RZ, RZ, R12 ;  /* 0x000000ffff067224 */ /* 0x000fe400078e000c */
[----:B------:R-:W-:Y:S01]  /*10ec0*/  IMAD.MOV.U32 R0, RZ, RZ, R14 ;  /* 0x000000ffff007224 */ /* 0x000fe200078e000e */
[----:B------:R-:W-:Y:S04]  /*10ed0*/  STL [R1+0x7c], R15 ;  /* 0x00007c0f01007387 */ /* 0x000fe80000100800 */
[----:B------:R-:W0:Y:S04]  /*10ee0*/  LDSM.16.MT88.4 R12, [R28+UR8+0x180] ;  /* 0x000180081c0c783b */ /* 0x000e280008004200 */
[----:B0-----:R-:W-:Y:S01]  /*10ef0*/  STL.64 [R1+0x60], R12 ;  /* 0x0000600c01007387 */ /* 0x001fe20000100a00 */
[----:B------:R-:W-:-:S03]  /*10f00*/  MOV R29, R15 ;  /* 0x0000000f001d7202 */ /* 0x000fc60000000f00 */
[----:B------:R-:W-:Y:S04]  /*10f10*/  STL [R1+0x68], R14 ;  /* 0x0000680e01007387 */ /* 0x000fe80000100800 */
[----:B------:R-:W0:Y:S04]  /*10f20*/  LDSM.16.MT88.4 R12, [R28+UR8+0x2180] ;  /* 0x002180081c0c783b */ /* 0x000e280008004200 */
[----:B0-----:R-:W-:Y:S01]  /*10f30*/  STL [R1+0x50], R12 ;  /* 0x0000500c01007387 */ /* 0x001fe20000100800 */
[----:B------:R-:W-:Y:S02]  /*10f40*/  IMAD.MOV.U32 R24, RZ, RZ, R15 ;  /* 0x000000ffff187224 */ /* 0x000fe400078e000f */
[----:B------:R-:W-:Y:S01]  /*10f50*/  IMAD.MOV.U32 R26, RZ, RZ, R13 ;  /* 0x000000ffff1a7224 */ /* 0x000fe200078e000d */
[----:B------:R0:W-:Y:S04]  /*10f60*/  STL [R1+0x58], R14 ;  /* 0x0000580e01007387 */ /* 0x0001e80000100800 */
[----:B0-----:R-:W2:Y:S04]  /*10f70*/  LDL.LU.64 R14, [R1+0x1c08] ;  /* 0x001c0800010e7983 */ /* 0x001ea80000300a00 */
[----:B------:R-:W4:Y:S01]  /*10f80*/  LDL.LU R13, [R1+0x1c00] ;  /* 0x001c0000010d7983 */ /* 0x000f220000300800 */
[----:B------:R-:W-:-:S03]  /*10f90*/  IMAD.MOV.U32 R23, RZ, RZ, R11 ;  /* 0x000000ffff177224 */ /* 0x000fc600078e000b */
[----:B------:R-:W0:Y:S01]  /*10fa0*/  LDSM.16.MT88.4 R8, [R28+UR8+0x2080] ;  /* 0x002080081c08783b */ /* 0x000e220008004200 */
[----:B------:R-:W-:Y:S02]  /*10fb0*/  F2FP.F16.E4M3.UNPACK_B R4, R2 ;  /* 0x00000002ff04723e */ /* 0x000fe400020006ff */
[----:B------:R-:W-:-:S07]  /*10fc0*/  F2FP.F16.E4M3.UNPACK_B R5, R3 ;  /* 0x00000003ff05723e */ /* 0x000fce00020006ff */
[----:B------:R-:W-:Y:S01]  /*10fd0*/  HMMA.16816.F32 R16, R16, R4, RZ ;  /* 0x000000041010723c */ /* 0x000fe200000018ff */
[----:B------:R-:W-:Y:S02]  /*10fe0*/  F2FP.F16.E4M3.UNPACK_B R2, R2.H1 ;  /* 0x00000002ff02723e */ /* 0x000fe400030006ff */
[----:B------:R-:W-:Y:S01]  /*10ff0*/  F2FP.F16.E4M3.UNPACK_B R3, R3.H1 ;  /* 0x00000003ff03723e */ /* 0x000fe200030006ff */
[----:B0-----:R-:W-:Y:S02]  /*11000*/  IMAD.MOV.U32 R22, RZ, RZ, R8 ;  /* 0x000000ffff167224 */ /* 0x001fe400078e0008 */
[----:B------:R-:W-:Y:S01]  /*11010*/  IMAD.MOV.U32 R8, RZ, RZ, R23 ;  /* 0x000000ffff087224 */ /* 0x000fe200078e0017 */
[----:B------:R-:W-:-:S07]  /*11020*/  MOV R23, R10 ;  /* 0x0000000a00177202 */ /* 0x000fce0000000f00 */
[----:B------:R-:W-:Y:S01]  /*11030*/  HMMA.16816.F32 R20, R20, R4, RZ ;  /* 0x000000041414723c */ /* 0x000fe200000018ff */
[----:B------:R-:W-:Y:S01]  /*11040*/  STL [R1+0x1bb0], R28 ;  /* 0x001bb01c01007387 */ /* 0x000fe20000100800 */
[----:B------:R-:W-:Y:S01]  /*11050*/  MOV R10, R6 ;  /* 0x00000006000a7202 */ /* 0x000fe20000000f00 */
[----:B----4-:R-:W-:Y:S02]  /*11060*/  IMAD.MOV.U32 R12, RZ, RZ, R13 ;  /* 0x000000ffff0c7224 */ /* 0x010fe400078e000d */
[----:B--2---:R-:W-:Y:S01]  /*11070*/  IMAD.MOV.U32 R13, RZ, RZ, R15 ;  /* 0x000000ffff0d7224 */ /* 0x004fe200078e000f */
[----:B------:R-:W-:-:S07]  /*11080*/  MOV R15, R8 ;  /* 0x00000008000f7202 */ /* 0x000fce0000000f00 */
[----:B------:R-:W-:Y:S01]  /*11090*/  HMMA.16816.F32 R16, R12, R2, R16 ;  /* 0x000000020c10723c */ /* 0x000fe20000001810 */
[----:B------:R-:W-:Y:S02]  /*110a0*/  IMAD.MOV.U32 R12, RZ, RZ, R25 ;  /* 0x000000ffff0c7224 */ /* 0x000fe400078e0019 */
[----:B------:R-:W-:Y:S02]  /*110b0*/  IMAD.MOV.U32 R13, RZ, RZ, R27 ;  /* 0x000000ffff0d7224 */ /* 0x000fe400078e001b */
[----:B------:R-:W-:Y:S02]  /*110c0*/  IMAD.MOV.U32 R14, RZ, RZ, R9 ;  /* 0x000000ffff0e7224 */ /* 0x000fe400078e0009 */
[----:B------:R-:W-:-:S07]  /*110d0*/  IMAD.MOV.U32 R15, RZ, RZ, R11 ;  /* 0x000000ffff0f7224 */ /* 0x000fce00078e000b */
[----:B------:R-:W-:Y:S05]  /*110e0*/  HMMA.16816.F32 R12, R12, R2, R20 ;  /* 0x000000020c0c723c */ /* 0x000fea0000001814 */
[----:B------:R-:W-:Y:S04]  /*110f0*/  STL.64 [R1+0x1b0], R16 ;  /* 0x0001b01001007387 */ /* 0x000fe80000100a00 */
[----:B------:R-:W-:Y:S04]  /*11100*/  STL.64 [R1+0x1b8], R18 ;  /* 0x0001b81201007387 */ /* 0x000fe80000100a00 */
[----:B------:R-:W2:Y:S04]  /*11110*/  LDL.LU R8, [R1+0x10] ;  /* 0x0000100001087983 */ /* 0x000ea80000300800 */
[----:B---3--:R-:W-:Y:S04]  /*11120*/  LDSM.16.MT88.4 R16, [R7+UR8+0x80] ;  /* 0x000080080710783b */ /* 0x008fe80008004200 */
[----:B------:R-:W-:Y:S04]  /*11130*/  STL.64 [R1+0x1a0], R12 ;  /* 0x0001a00c01007387 */ /* 0x000fe80000100a00 */
[----:B------:R-:W-:Y:S04]  /*11140*/  STL.64 [R1+0x1a8], R14 ;  /* 0x0001a80e01007387 */ /* 0x000fe80000100a00 */
[----:B------:R-:W0:Y:S04]  /*11150*/  LDSM.16.MT88.4 R12, [R7+UR8+0x2000] ;  /* 0x00200008070c783b */ /* 0x000e280008004200 */
[----:B------:R-:W2:Y:S01]  /*11160*/  LDL.LU R9, [R1+0x18] ;  /* 0x0000180001097983 */ /* 0x000ea20000300800 */
[----:B------:R-:W-:-:S03]  /*11170*/  IMAD.MOV.U32 R11, RZ, RZ, R0 ;  /* 0x000000ffff0b7224 */ /* 0x000fc600078e0000 */
[----:B------:R-:W-:Y:S04]  /*11180*/  LDSM.16.MT88.4 R20, [R7+UR8] ;  /* 0x000000080714783b */ /* 0x000fe80008004200 */
[----:B0-----:R0:W-:Y:S01]  /*11190*/  STL [R1+0x44], R13 ;  /* 0x0000440d01007387 */ /* 0x0011e20000100800 */
[----:B------:R-:W-:-:S03]  /*111a0*/  IMAD.MOV.U32 R6, RZ, RZ, R12 ;  /* 0x000000ffff067224 */ /* 0x000fc600078e000c */
[----:B------:R1:W-:Y:S04]  /*111b0*/  STL [R1+0x4c], R15 ;  /* 0x00004c0f01007387 */ /* 0x0003e80000100800 */
[----:B------:R-:W3:Y:S04]  /*111c0*/  LDL.LU R12, [R1+0x60] ;  /* 0x00006000010c7983 */ /* 0x000ee80000300800 */
[----:B------:R-:W-:Y:S04]  /*111d0*/  STL.64 [R1+0x20], R16 ;  /* 0x0000201001007387 */ /* 0x000fe80000100a00 */
[----:B------:R-:W-:Y:S04]  /*111e0*/  STL.64 [R1+0x28], R18 ;  /* 0x0000281201007387 */ /* 0x000fe80000100a00 */
[----:B------:R-:W4:Y:S01]  /*111f0*/  LDSM.16.MT88.4 R16, [R7+UR8+0x2080] ;  /* 0x002080080710783b */ /* 0x000f220008004200 */
[----:B------:R-:W-:-:S03]  /*11200*/  IMAD.MOV.U32 R0, RZ, RZ, R14 ;  /* 0x000000ffff007224 */ /* 0x000fc600078e000e */
[----:B0-----:R-:W3:Y:S04]  /*11210*/  LDL.LU R13, [R1+0x68] ;  /* 0x00006800010d7983 */ /* 0x001ee80000300800 */
[----:B------:R-:W3:Y:S04]  /*11220*/  LDL.LU R14, [R1+0x50] ;  /* 0x00005000010e7983 */ /* 0x000ee80000300800 */
[----:B-1----:R-:W3:Y:S04]  /*11230*/  LDL.LU R15, [R1+0x58] ;  /* 0x00005800010f7983 */ /* 0x002ee80000300800 */
[----:B----4-:R0:W-:Y:S01]  /*11240*/  STL.64 [R1+0x30], R16 ;  /* 0x0000301001007387 */ /* 0x0101e20000100a00 */
[----:B------:R-:W-:-:S03]  /*11250*/  IMAD.MOV.U32 R7, RZ, RZ, R19 ;  /* 0x000000ffff077224 */ /* 0x000fc600078e0013 */
[----:B------:R1:W-:Y:S04]  /*11260*/  STL [R1+0x38], R18 ;  /* 0x0000381201007387 */ /* 0x0003e80000100800 */
[----:B0-----:R-:W4:Y:S04]  /*11270*/  LDL.LU R16, [R1+0x14] ;  /* 0x0000140001107983 */ /* 0x001f280000300800 */
[----:B------:R-:W4:Y:S04]  /*11280*/  LDL.LU R17, [R1+0x1c] ;  /* 0x00001c0001117983 */ /* 0x000f280000300800 */
[----:B-1----:R-:W4:Y:S04]  /*11290*/  LDL.LU R18, [R1+0x74] ;  /* 0x0000740001127983 */ /* 0x002f280000300800 */
[----:B------:R-:W4:Y:S01]  /*112a0*/  LDL.LU R19, [R1+0x7c] ;  /* 0x00007c0001137983 */ /* 0x000f220000300800 */
[----:B--2---:R-:W-:-:S15]  /*112b0*/  HMMA.16816.F32 R8, R8, R4, RZ ;  /* 0x000000040808723c */ /* 0x004fde00000018ff */
[----:B------:R-:W-:-:S05]  /*112c0*/  NOP ;  /* 0x0000000000007918 */ /* 0x000fca0000000000 */
[----:B----4-:R-:W-:Y:S01]  /*112d0*/  HMMA.16816.F32 R8, R16, R2, R8 ;  /* 0x000000021008723c */ /* 0x010fe20000001808 */
[----:B------:R-:W2:-:S15]  /*112e0*/  LDL R19, [R1+0x32c] ;  /* 0x00032c0001137983 */ /* 0x000e9e0000100800 */
[----:B------:R-:W-:-:S03]  /*112f0*/  NOP ;  /* 0x0000000000007918 */ /* 0x000fc60000000000 */
[----:B------:R0:W-:Y:S04]  /*11300*/  STL.64 [R1+0x190], R8 ;  /* 0x0001900801007387 */ /* 0x0001e80000100a00 */
[----:B------:R1:W-:Y:S04]  /*11310*/  STL.64 [R1+0x198], R10 ;  /* 0x0001980a01007387 */ /* 0x0003e80000100a00 */
[----:B0-----:R-:W4:Y:S01]  /*11320*/  LDL.LU R8, [R1+0x64] ;  /* 0x0000640001087983 */ /* 0x001f220000300800 */
[----:B---3--:R-:W-:Y:S01]  /*11330*/  HMMA.16816.F32 R12, R12, R4, RZ ;  /* 0x000000040c0c723c */ /* 0x008fe200000018ff */
[----:B------:R-:W-:Y:S01]  /*11340*/  MOV R9, R29 ;  /* 0x0000001d00097202 */ /* 0x000fe20000000f00 */
[----:B-1----:R-:W-:Y:S01]  /*11350*/  IMAD.MOV.U32 R10, RZ, RZ, R26 ;  /* 0x000000ffff0a7224 */ /* 0x002fe200078e001a */
[----:B------:R-:W3:Y:S01]  /*11360*/  LDL R29, [R1+0x328] ;  /* 0x00032800011d7983 */ /* 0x000ee20000100800 */
[----:B------:R-:W-:-:S03]  /*11370*/  IMAD.MOV.U32 R11, RZ, RZ, R24 ;  /* 0x000000ffff0b7224 */ /* 0x000fc600078e0018 */
[----:B--2---:R-:W0:-:S13]  /*11380*/  LDSM.16.MT88.4 R24, [R19+UR8+0x100] ;  /* 0x000100081318783b */ /* 0x004e1a0008004200 */
[----:B----4-:R-:W-:Y:S01]  /*11390*/  HMMA.16816.F32 R8, R8, R2, R12 ;  /* 0x000000020808723c */ /* 0x010fe2000000180c */
[----:B------:R-:W1:Y:S04]  /*113a0*/  LDSM.16.MT88.4 R12, [R19+UR8+0x2100] ;  /* 0x00210008130c783b */ /* 0x000e680008004200 */
[----:B0-----:R-:W-:-:S14]  /*113b0*/  STL [R1+0x1bfc], R25 ;  /* 0x001bfc1901007387 */ /* 0x001fdc0000100800 */
[----:B------:R-:W-:Y:S04]  /*113c0*/  STL.64 [R1+0x180], R8 ;  /* 0x0001800801007387 */ /* 0x000fe80000100a00 */
[----:B------:R0:W-:Y:S04]  /*113d0*/  STL.64 [R1+0x188], R10 ;  /* 0x0001880a01007387 */ /* 0x0001e80000100a00 */
[----:B------:R-:W-:Y:S01]  /*113e0*/  STL [R1+0x1bf8], R27 ;  /* 0x001bf81b01007387 */ /* 0x000fe20000100800 */
[----:B0-----:R-:W-:Y:S01]  /*113f0*/  MOV R10, R6 ;  /* 0x00000006000a7202 */ /* 0x001fe20000000f00 */
[----:B------:R-:W-:-:S02]  /*11400*/  IMAD.MOV.U32 R11, RZ, RZ, R0 ;  /* 0x000000ffff0b7224 */ /* 0x000fc400078e0000 */
[----:B-1----:R-:W-:Y:S01]  /*11410*/  STL [R1+0x14], R13 ;  /* 0x0000140d01007387 */ /* 0x002fe20000100800 */
[----:B------:R-:W-:Y:S02]  /*11420*/  IMAD.MOV.U32 R6, RZ, RZ, R12 ;  /* 0x000000ffff067224 */ /* 0x000fe400078e000c */
[----:B------:R-:W-:Y:S01]  /*11430*/  IMAD.MOV.U32 R0, RZ, RZ, R14 ;  /* 0x000000ffff007224 */ /* 0x000fe200078e000e */
[----:B------:R-:W-:Y:S04]  /*11440*/  STL [R1+0x1c], R15 ;  /* 0x00001c0f01007387 */ /* 0x000fe80000100800 */
[----:B------:R-:W0:Y:S01]  /*11450*/  LDSM.16.MT88.4 R12, [R19+UR8+0x180] ;  /* 0x00018008130c783b */ /* 0x000e220008004200 */
[----:B------:R-:W-:Y:S02]  /*11460*/  IMAD.MOV.U32 R8, RZ, RZ, R20 ;  /* 0x000000ffff087224 */ /* 0x000fe400078e0014 */
[----:B------:R-:W-:Y:S01]  /*11470*/  IMAD.MOV.U32 R9, RZ, RZ, R22 ;  /* 0x000000ffff097224 */ /* 0x000fe200078e0016 */
[----:B------:R-:W-:Y:S01]  /*11480*/  LDSM.16.MT88.4 R16, [R19+UR8+0x2180] ;  /* 0x002180081310783b */ /* 0x000fe20008004200 */
[----:B------:R-:W-:-:S02]  /*11490*/  IMAD.MOV.U32 R20, RZ, RZ, R21 ;  /* 0x000000ffff147224 */ /* 0x000fc400078e0015 */
[----:B------:R-:W-:Y:S02]  /*114a0*/  IMAD.MOV.U32 R21, RZ, RZ, R23 ;  /* 0x000000ffff157224 */ /* 0x000fe400078e0017 */
[----:B0-----:R-:W-:Y:S01]  /*114b0*/  IMAD.MOV.U32 R25, RZ, RZ, R12 ;  /* 0x000000ffff197224 */ /* 0x001fe200078e000c */
[----:B------:R0:W-:Y:S01]  /*114c0*/  STL [R1+0x4], R13 ;  /* 0x0000040d01007387 */ /* 0x0001e20000100800 */
[----:B------:R-:W-:Y:S01]  /*114d0*/  MOV R27, R14 ;  /* 0x0000000e001b7202 */ /* 0x000fe20000000f00 */
[----:B------:R-:W-:Y:S02]  /*114e0*/  IMAD.MOV.U32 R28, RZ, RZ, R15 ;  /* 0x000000ffff1c7224 */ /* 0x000fe400078e000f */
[----:B------:R-:W2:Y:S04]  /*114f0*/  LDL.LU R12, [R1+0x20] ;  /* 0x00002000010c7983 */ /* 0x000ea80000300800 */
[----:B0-----:R-:W2:Y:S04]  /*11500*/  LDL.LU R13, [R1+0x28] ;  /* 0x00002800010d7983 */ /* 0x001ea80000300800 */
[----:B------:R-:W2:Y:S04]  /*11510*/  LDL.LU R14, [R1+0x30] ;  /* 0x00003000010e7983 */ /* 0x000ea80000300800 */
[----:B------:R-:W2:Y:S04]  /*11520*/  LDL.LU R15, [R1+0x38] ;  /* 0x00003800010f7983 */ /* 0x000ea80000300800 */
[----:B------:R-:W4:Y:S04]  /*11530*/  LDL.LU R22, [R1+0x44] ;  /* 0x0000440001167983 */ /* 0x000f280000300800 */
[----:B------:R-:W4:Y:S01]  /*11540*/  LDL.LU R23, [R1+0x4c] ;  /* 0x00004c0001177983 */ /* 0x000f220000300800 */
[----:B------:R-:W-:-:S15]  /*11550*/  HMMA.16816.F32 R8, R8, R4, RZ ;  /* 0x000000040808723c */ /* 0x000fde00000018ff */
[----:B------:R-:W-:-:S05]  /*11560*/  NOP ;  /* 0x0000000000007918 */ /* 0x000fca0000000000 */
[----:B----4-:R-:W-:Y:S01]  /*11570*/  HMMA.16816.F32 R20, R20, R2, R8 ;  /* 0x000000021414723c */ /* 0x010fe20000001808 */
[----:B------:R-:W4:-:S15]  /*11580*/  LDL.LU R8, [R1+0x24] ;  /* 0x0000240001087983 */ /* 0x000f1e0000300800 */
[----:B------:R-:W-:-:S03]  /*11590*/  NOP ;  /* 0x0000000000007918 */ /* 0x000fc60000000000 */
[----:B------:R-:W-:Y:S04]  /*115a0*/  STL.64 [R1+0x170], R20 ;  /* 0x0001701401007387 */ /* 0x000fe80000100a00 */
[----:B------:R-:W-:Y:S04]  /*115b0*/  STL.64 [R1+0x178], R22 ;  /* 0x0001781601007387 */ /* 0x000fe80000100a00 */
[----:B------:R-:W4:Y:S04]  /*115c0*/  LDL.LU R9, [R1+0x2c] ;  /* 0x00002c0001097983 */ /* 0x000f280000300800 */
[----:B------:R-:W4:Y:S01]  /*115d0*/  LDL.LU R10, [R1+0x34] ;  /* 0x00003400010a7983 */ /* 0x000f220000300800 */
[----:B--2---:R-:W-:Y:S01]  /*115e0*/  HMMA.16816.F32 R12, R12, R4, RZ ;  /* 0x000000040c0c723c */ /* 0x004fe200000018ff */
[----:B------:R-:W-:-:S02]  /*115f0*/  IMAD.MOV.U32 R11, RZ, RZ, R7 ;  /* 0x000000ffff0b7224 */ /* 0x000fc400078e0007 */
[----:B---3--:R-:W-:-:S15]  /*11600*/  LDSM.16.MT88.4 R20, [R29+UR8+0x80] ;  /* 0x000080081d14783b */ /* 0x008fde0008004200 */
[----:B------:R-:W-:Y:S02]  /*11610*/  NOP ;  /* 0x0000000000007918 */ /* 0x000fe40000000000 */
[----:B----4-:R-:W-:-:S15]  /*11620*/  HMMA.16816.F32 R12, R8, R2, R12 ;  /* 0x00000002080c723c */ /* 0x010fde000000180c */
[----:B------:R-:W-:-:S04]  /*11630*/  NOP ;  /* 0x0000000000007918 */ /* 0x000fc80000000000 */
[----:B------:R-:W-:Y:S04]  /*11640*/  STL.64 [R1+0x160], R12 ;  /* 0x0001600c01007387 */ /* 0x000fe80000100a00 */
[----:B------:R-:W-:Y:S04]  /*11650*/  STL.64 [R1+0x168], R14 ;  /* 0x0001680e01007387 */ /* 0x000fe80000100a00 */
[----:B------:R-:W0:Y:S01]  /*11660*/  LDSM.16.MT88.4 R12, [R29+UR8] ;  /* 0x000000081d0c783b */ /* 0x000e220008004200 */
[----:B------:R-:W-:-:S03]  /*11670*/  MOV R8, R24 ;  /* 0x0000001800087202 */ /* 0x000fc60000000f00 */
[----:B0-----:R-:W-:Y:S01]  /*11680*/  STL [R1+0xd4], R13 ;  /* 0x0000d40d01007387 */ /* 0x001fe20000100800 */
[----:B------:R-:W-:Y:S01]  /*11690*/  IMAD.MOV.U32 R24, RZ, RZ, R12 ;  /* 0x000000ffff187224 */ /* 0x000fe200078e000c */
[----:B------:R-:W-:Y:S02]  /*116a0*/  MOV R7, R15 ;  /* 0x0000000f00077202 */ /* 0x000fe40000000f00 */
[----:B------:R-:W-:Y:S04]  /*116b0*/  STL [R1+0xd8], R14 ;  /* 0x0000d80e01007387 */ /* 0x000fe80000100800 */
[----:B------:R-:W0:Y:S01]  /*116c0*/  LDSM.16.MT88.4 R12, [R29+UR8+0x2000] ;  /* 0x002000081d0c783b */ /* 0x000e220008004200 */
[----:B------:R-:W-:Y:S02]  /*116d0*/  IMAD.MOV.U32 R9, RZ, RZ, R26 ;  /* 0x000000ffff097224 */ /* 0x000fe400078e001a */
[----:B------:R-:W-:Y:S01]  /*116e0*/  IMAD.MOV.U32 R10, RZ, RZ, R6 ;  /* 0x000000ffff0a7224 */ /* 0x000fe200078e0006 */
[----:B------:R-:W-:Y:S01]  /*116f0*/  STL [R1+0x1bd4], R7 ;  /* 0x001bd40701007387 */ /* 0x000fe20000100800 */
[----:B------:R-:W-:-:S07]  /*11700*/  IMAD.MOV.U32 R11, RZ, RZ, R0 ;  /* 0x000000ffff0b7224 */ /* 0x000fce00078e0000 */
[----:B------:R-:W-:Y:S01]  /*11710*/  HMMA.16816.F32 R8, R8, R4, RZ ;  /* 0x000000040808723c */ /* 0x000fe200000018ff */
[----:B0-----:R-:W-:Y:S01]  /*11720*/  IMAD.MOV.U32 R26, RZ, RZ, R12 ;  /* 0x000000ffff1a7224 */ /* 0x001fe200078e000c */
[----:B------:R-:W-:Y:S01]  /*11730*/  STL [R1+0x108], R14 ;  /* 0x0001080e01007387 */ /* 0x000fe20000100800 */
[----:B------:R-:W-:Y:S02]  /*11740*/  IMAD.MOV.U32 R6, RZ, RZ, R13 ;  /* 0x000000ffff067224 */ /* 0x000fe400078e000d */
[----:B------:R-:W-:Y:S02]  /*11750*/  IMAD.MOV.U32 R0, RZ, RZ, R15 ;  /* 0x000000ffff007224 */ /* 0x000fe400078e000f */
[----:B------:R-:W0:Y:S04]  /*11760*/  LDSM.16.MT88.4 R12, [R29+UR8+0x2080] ;  /* 0x002080081d0c783b */ /* 0x000e280008004200 */
[----:B------:R-:W-:Y:S04]  /*11770*/  STL [R1+0x1bd8], R6 ;  /* 0x001bd80601007387 */ /* 0x000fe80000100800 */
[----:B------:R-:W-:Y:S04]  /*11780*/  STL [R1+0x1bd0], R0 ;  /* 0x001bd00001007387 */ /* 0x000fe80000100800 */
[----:B0-----:R0:W-:Y:S04]  /*11790*/  STL.64 [R1+0x120], R12 ;  /* 0x0001200c01007387 */ /* 0x0011e80000100a00 */
[----:B------:R-:W-:Y:S04]  /*117a0*/  STL.64 [R1+0xf0], R20 ;  /* 0x0000f01401007387 */ /* 0x000fe80000100a00 */
[----:B------:R-:W-:Y:S04]  /*117b0*/  STL.64 [R1+0xf8], R22 ;  /* 0x0000f81601007387 */ /* 0x000fe80000100a00 */
[----:B------:R-:W-:Y:S04]  /*117c0*/  STL [R1+0x12c], R15 ;  /* 0x00012c0f01007387 */ /* 0x000fe80000100800 */
[----:B------:R-:W-:Y:S04]  /*117d0*/  STL.64 [R1+0x1bf0], R10 ;  /* 0x001bf00a01007387 */ /* 0x000fe80000100a00 */
[----:B------:R-:W-:Y:S04]  /*117e0*/  STL.64 [R1+0x1be8], R8 ;  /* 0x001be80801007387 */ /* 0x000fe80000100a00 */
[----:B------:R-:W1:Y:S01]  /*117f0*/  LDSM.16.MT88.4 R8, [R29+UR8+0x100] ;  /* 0x000100081d08783b */ /* 0x000e620008004200 */
[----:B0-----:R-:W-:Y:S01]  /*11800*/  MOV R12, R25 ;  /* 0x00000019000c7202 */ /* 0x001fe20000000f00 */
[----:B------:R-:W-:-:S02]  /*11810*/  IMAD.MOV.U32 R13, RZ, RZ, R27 ;  /* 0x000000ffff0d7224 */ /* 0x000fc400078e001b */
[----:B------:R-:W2:Y:S01]  /*11820*/  LDL.LU R25, [R1+0x1bfc] ;  /* 0x001bfc0001197983 */ /* 0x000ea20000300800 */
[----:B------:R-:W-:Y:S02]  /*11830*/  IMAD.MOV.U32 R7, RZ, RZ, R14 ;  /* 0x000000ffff077224 */ /* 0x000fe400078e000e */
[----:B------:R-:W-:Y:S01]  /*11840*/  IMAD.MOV.U32 R14, RZ, RZ, R16 ;  /* 0x000000ffff0e7224 */ /* 0x000fe200078e0010 */
[----:B------:R-:W3:Y:S04]  /*11850*/  LDL.LU R27, [R1+0x1bf8] ;  /* 0x001bf800011b7983 */ /* 0x000ee80000300800 */
[----:B-1----:R-:W-:Y:S01]  /*11860*/  STL [R1+0xe4], R9 ;  /* 0x0000e40901007387 */ /* 0x002fe20000100800 */
[----:B------:R-:W-:-:S03]  /*11870*/  IMAD.MOV.U32 R16, RZ, RZ, R8 ;  /* 0x000000ffff107224 */ /* 0x000fc600078e0008 */
[----:B------:R-:W-:Y:S04]  /*11880*/  STL.64 [R1+0xe8], R10 ;  /* 0x0000e80a01007387 */ /* 0x000fe80000100a00 */
[----:B------:R-:W0:Y:S01]  /*11890*/  LDSM.16.MT88.4 R8, [R29+UR8+0x2100] ;  /* 0x002100081d08783b */ /* 0x000e220008004200 */
[----:B------:R-:W-:-:S03]  /*118a0*/  IMAD.MOV.U32 R15, RZ, RZ, R18 ;  /* 0x000000ffff0f7224 */ /* 0x000fc600078e0012 */
[----:B------:R-:W4:Y:S04]  /*118b0*/  LDL R6, [R1+0x324] ;  /* 0x0003240001067983 */ /* 0x000f280000100800 */
[----:B0-----:R-:W-:Y:S01]  /*118c0*/  STL [R1+0x114], R9 ;  /* 0x0001140901007387 */ /* 0x001fe20000100800 */
[----:B------:R-:W-:-:S03]  /*118d0*/  MOV R18, R8 ;  /* 0x0000000800127202 */ /* 0x000fc60000000f00 */
[----:B------:R-:W-:Y:S04]  /*118e0*/  STL.64 [R1+0x118], R10 ;  /* 0x0001180a01007387 */ /* 0x000fe80000100a00 */
[----:B------:R-:W0:Y:S04]  /*118f0*/  LDSM.16.MT88.4 R8, [R29+UR8+0x180] ;  /* 0x000180081d08783b */ /* 0x000e280008004200 */
[----:B------:R-:W5:Y:S04]  /*11900*/  LDL.LU R22, [R1+0x14] ;  /* 0x0000140001167983 */ /* 0x000f680000300800 */
[----:B------:R-:W5:Y:S04]  /*11910*/  LDL.LU R23, [R1+0x1c] ;  /* 0x00001c0001177983 */ /* 0x000f680000300800 */
[----:B0-----:R-:W-:Y:S04]  /*11920*/  STL.64 [R1+0xb0], R8 ;  /* 0x0000b00801007387 */ /* 0x001fe80000100a00 */
[----:B------:R-:W-:Y:S04]  /*11930*/  STL.64 [R1+0xb8], R10 ;  /* 0x0000b80a01007387 */ /* 0x000fe80000100a00 */
[----:B------:R-:W0:Y:S04]  /*11940*/  LDSM.16.MT88.4 R8, [R29+UR8+0x2180] ;  /* 0x002180081d08783b */ /* 0x000e280008004200 */
[----:B0-----:R-:W-:Y:S04]  /*11950*/  STL.64 [R1+0xc0], R8 ;  /* 0x0000c00801007387 */ /* 0x001fe80000100a00 */
[----:B------:R0:W-:Y:S04]  /*11960*/  STL.64 [R1+0xc8], R10 ;  /* 0x0000c80a01007387 */ /* 0x0001e80000100a00 */
[----:B0-----:R-:W5:Y:S04]  /*11970*/  LDL.LU.64 R10, [R1+0x1bf0] ;  /* 0x001bf000010a7983 */ /* 0x001f680000300a00 */
[----:B------:R-:W5:Y:S04]  /*11980*/  LDL.LU.64 R8, [R1+0x1be8] ;  /* 0x001be80001087983 */ /* 0x000f680000300a00 */
[----:B------:R-:W-:Y:S01]  /*11990*/  STL [R1+0x1b58], R29 ;  /* 0x001b581d01007387 */ /* 0x000fe20000100800 */
[----:B--2---:R-:W-:-:S02]  /*119a0*/  IMAD.MOV.U32 R20, RZ, RZ, R25 ;  /* 0x000000ffff147224 */ /* 0x004fc400078e0019 */
[----:B---3--:R-:W-:-:S07]  /*119b0*/  IMAD.MOV.U32 R21, RZ, RZ, R27 ;  /* 0x000000ffff157224 */ /* 0x008fce00078e001b */
[----:B-----5:R-:W-:Y:S01]  /*119c0*/  HMMA.16816.F32 R20, R20, R2, R8 ;  /* 0x000000021414723c */ /* 0x020fe20000001808 */
[----:B------:R-:W2:-:S15]  /*119d0*/  LDL.LU R8, [R1+0x4] ;  /* 0x0000040001087983 */ /* 0x000e9e0000300800 */
[----:B------:R-:W-:-:S03]  /*119e0*/  NOP ;  /* 0x0000000000007918 */ /* 0x000fc60000000000 */
[----:B------:R-:W-:Y:S04]  /*119f0*/  STL.64 [R1+0x140], R20 ;  /* 0x0001401401007387 */ /* 0x000fe80000100a00 */
[----:B------:R-:W-:Y:S04]  /*11a00*/  STL.64 [R1+0x148], R22 ;  /* 0x0001481601007387 */ /* 0x000fe80000100a00 */
[----:B----4-:R-:W0:Y:S01]  /*11a10*/  LDSM.16.MT88.4 R20, [R6+UR8] ;  /* 0x000000080614783b */ /* 0x010e220008004200 */
[----:B------:R-:W-:Y:S01]  /*11a20*/  IMAD.MOV.U32 R9, RZ, RZ, R28 ;  /* 0x000000ffff097224 */ /* 0x000fe200078e001c */
[----:B------:R-:W-:Y:S01]  /*11a30*/  HMMA.16816.F32 R12, R12, R4, RZ ;  /* 0x000000040c0c723c */ /* 0x000fe200000018ff */
[----:B------:R-:W-:Y:S01]  /*11a40*/  IMAD.MOV.U32 R10, RZ, RZ, R17 ;  /* 0x000000ffff0a7224 */ /* 0x000fe200078e0011 */
[----:B------:R-:W-:Y:S01]  /*11a50*/  MOV R11, R19 ;  /* 0x00000013000b7202 */ /* 0x000fe20000000f00 */
[----:B0-----:R-:W-:Y:S01]  /*11a60*/  STL [R1+0x50], R20 ;  /* 0x0000501401007387 */ /* 0x001fe20000100800 */
[----:B------:R-:W-:-:S03]  /*11a70*/  IMAD.MOV.U32 R28, RZ, RZ, R21 ;  /* 0x000000ffff1c7224 */ /* 0x000fc600078e0015 */
[----:B------:R-:W-:Y:S04]  /*11a80*/  STL.64 [R1+0x58], R22 ;  /* 0x0000581601007387 */ /* 0x000fe80000100a00 */
[----:B------:R-:W0:Y:S04]  /*11a90*/  LDSM.16.MT88.4 R20, [R6+UR8+0x2000] ;  /* 0x002000080614783b */ /* 0x000e280008004200 */
[----:B------:R-:W-:Y:S05]  /*11aa0*/  STL [R1+0x1bb4], R28 ;  /* 0x001bb41c01007387 */ /* 0x000fea0000100800 */
[----:B--2---:R-:W-:Y:S01]  /*11ab0*/  HMMA.16816.F32 R8, R8, R2, R12 ;  /* 0x000000020808723c */ /* 0x004fe2000000180c */
[----:B------:R-:W-:-:S15]  /*11ac0*/  LDSM.16.MT88.4 R12, [R6+UR8+0x80] ;  /* 0x00008008060c783b */ /* 0x000fde0008004200 */
[----:B------:R-:W-:-:S03]  /*11ad0*/  NOP ;  /* 0x0000000000007918 */ /* 0x000fc60000000000 */
[----:B------:R-:W-:Y:S01]  /*11ae0*/  STL.64 [R1+0x150], R8 ;  /* 0x0001500801007387 */ /* 0x000fe20000100a00 */
[----:B------:R-:W-:-:S03]  /*11af0*/  IMAD.MOV.U32 R29, RZ, RZ, R11 ;  /* 0x000000ffff1d7224 */ /* 0x000fc600078e000b */
[----:B0-----:R-:W-:Y:S04]  /*11b00*/  STL.64 [R1+0x80], R20 ;  /* 0x0000801401007387 */ /* 0x001fe80000100a00 */
[----:B------:R-:W-:Y:S04]  /*11b10*/  STL.64 [R1+0x88], R22 ;  /* 0x0000881601007387 */ /* 0x000fe80000100a00 */
[----:B------:R-:W-:Y:S04]  /*11b20*/  STL [R1+0x158], R10 ;  /* 0x0001580a01007387 */ /* 0x000fe80000100800 */
[----:B------:R-:W0:Y:S04]  /*11b30*/  LDSM.16.MT88.4 R8, [R6+UR8+0x2080] ;  /* 0x002080080608783b */ /* 0x000e280008004200 */
[----:B------:R-:W-:Y:S04]  /*11b40*/  STL [R1+0x1be0], R2 ;  /* 0x001be00201007387 */ /* 0x000fe80000100800 */
[----:B------:R-:W-:Y:S04]  /*11b50*/  STL [R1+0x1bdc], R3 ;  /* 0x001bdc0301007387 */ /* 0x000fe80000100800 */
[----:B------:R-:W-:Y:S04]  /*11b60*/  STL [R1+0x1b70], R29 ;  /* 0x001b701d01007387 */ /* 0x000fe80000100800 */
[----:B0-----:R-:W-:Y:S01]  /*11b70*/  STL [R1+0x34], R9 ;  /* 0x0000340901007387 */ /* 0x001fe20000100800 */
[----:B------:R-:W-:-:S03]  /*11b80*/  IMAD.MOV.U32 R0, RZ, RZ, R8 ;  /* 0x000000ffff007224 */ /* 0x000fc600078e0008 */
[----:B------:R-:W-:Y:S04]  /*11b90*/  STL.64 [R1+0x40], R12 ;  /* 0x0000400c01007387 */ /* 0x000fe80000100a00 */
[----:B------:R-:W-:Y:S04]  /*11ba0*/  STL.64 [R1+0x48], R14 ;  /* 0x0000480e01007387 */ /* 0x000fe80000100a00 */
[----:B------:R-:W-:Y:S04]  /*11bb0*/  STL.64 [R1+0x38], R10 ;  /* 0x0000380a01007387 */ /* 0x000fe80000100a00 */
[----:B------:R-:W0:Y:S04]  /*11bc0*/  LDSM.16.MT88.4 R8, [R6+UR8+0x100] ;  /* 0x000100080608783b */ /* 0x000e280008004200 */
[----:B------:R-:W2:Y:S04]  /*11bd0*/  LDL.LU R25, [R1+0xd8] ;  /* 0x0000d80001197983 */ /* 0x000ea80000300800 */
[----:B------:R-:W2:Y:S04]  /*11be0*/  LDL.LU R27, [R1+0x108] ;  /* 0x00010800011b7983 */ /* 0x000ea80000300800 */
[----:B------:R-:W-:Y:S04]  /*11bf0*/  LDSM.16.MT88.4 R12, [R6+UR8+0x180] ;  /* 0x00018008060c783b */ /* 0x000fe80008004200 */
[----:B0-----:R-:W-:Y:S01]  /*11c00*/  STL [R1+0x74], R9 ;  /* 0x0000740901007387 */ /* 0x001fe20000100800 */
[----:B------:R-:W-:Y:S01]  /*11c10*/  IMAD.MOV.U32 R20, RZ, RZ, R8 ;  /* 0x000000ffff147224 */ /* 0x000fe200078e0008 */
[----:B------:R-:W-:-:S02]  /*11c20*/  MOV R21, R10 ;  /* 0x0000000a00157202 */ /* 0x000fc40000000f00 */
[----:B------:R-:W-:Y:S04]  /*11c30*/  STL [R1+0x7c], R11 ;  /* 0x00007c0b01007387 */ /* 0x000fe80000100800 */
[----:B------:R-:W0:Y:S04]  /*11c40*/  LDSM.16.MT88.4 R8, [R6+UR8+0x2100] ;  /* 0x002100080608783b */ /* 0x000e280008004200 */
[----:B0-----:R0:W-:Y:S01]  /*11c50*/  STL [R1+0xa4], R9 ;  /* 0x0000a40901007387 */ /* 0x0011e20000100800 */
[----:B------:R-:W-:-:S03]  /*11c60*/  IMAD.MOV.U32 R22, RZ, RZ, R8 ;  /* 0x000000ffff167224 */ /* 0x000fc600078e0008 */
[----:B------:R1:W-:Y:S01]  /*11c70*/  STL [R1+0xac], R11 ;  /* 0x0000ac0b01007387 */ /* 0x0003e20000100800 */
[----:B------:R-:W-:-:S03]  /*11c80*/  IMAD.MOV.U32 R23, RZ, RZ, R10 ;  /* 0x000000ffff177224 */ /* 0x000fc600078e000a */
[----:B------:R-:W3:Y:S04]  /*11c90*/  LDL.LU R8, [R1+0xf0] ;  /* 0x0000f00001087983 */ /* 0x000ee80000300800 */
[----:B0-----:R-:W3:Y:S04]  /*11ca0*/  LDL.LU R9, [R1+0xf8] ;  /* 0x0000f80001097983 */ /* 0x001ee80000300800 */
[----:B------:R-:W3:Y:S01]  /*11cb0*/  LDL.LU R10, [R1+0x120] ;  /* 0x00012000010a7983 */ /* 0x000ee20000300800 */
[----:B------:R-:W-:Y:S01]  /*11cc0*/  IMAD.MOV.U32 R2, RZ, RZ, R12 ;  /* 0x000000ffff027224 */ /* 0x000fe200078e000c */
[----:B------:R-:W-:-:S02]  /*11cd0*/  MOV R3, R14 ;  /* 0x0000000e00037202 */ /* 0x000fc40000000f00 */
[----:B------:R-:W-:Y:S04]  /*11ce0*/  STL [R1+0x94], R13 ;  /* 0x0000940d01007387 */ /* 0x000fe80000100800 */
[----:B------:R-:W-:Y:S04]  /*11cf0*/  STL [R1+0x9c], R15 ;  /* 0x00009c0f01007387 */ /* 0x000fe80000100800 */
[----:B------:R-:W0:Y:S01]  /*11d00*/  LDSM.16.MT88.4 R12, [R6+UR8+0x2180] ;  /* 0x00218008060c783b */ /* 0x000e220008004200 */
[----:B-1----:R-:W-:-:S03]  /*11d10*/  IMAD.MOV.U32 R11, RZ, RZ, R7 ;  /* 0x000000ffff0b7224 */ /* 0x002fc600078e0007 */
[----:B0-----:R0:W-:Y:S04]  /*11d20*/  STL [R1+0x64], R13 ;  /* 0x0000640d01007387 */ /* 0x0011e80000100800 */
[----:B------:R-:W-:Y:S04]  /*11d30*/  STL [R1+0x6c], R15 ;  /* 0x00006c0f01007387 */ /* 0x000fe80000100800 */
[----:B------:R-:W4:Y:S01]  /*11d40*/  LDL.LU R17, [R1+0xe8] ;  /* 0x0000e80001117983 */ /* 0x000f220000300800 */
[----:B---3--:R-:W-:-:S15]  /*11d50*/  HMMA.16816.F32 R8, R8, R4, RZ ;  /* 0x000000040808723c */ /* 0x008fde00000018ff */
[----:B------:R-:W-:-:S04]  /*11d60*/  NOP ;  /* 0x0000000000007918 */ /* 0x000fc80000000000 */
[----:B------:R-:W-:Y:S04]  /*11d70*/  STL [R1+0x1bc4], R8 ;  /* 0x001bc40801007387 */ /* 0x000fe80000100800 */
[----:B------:R-:W-:Y:S04]  /*11d80*/  STL [R1+0x1bc0], R9 ;  /* 0x001bc00901007387 */ /* 0x000fe80000100800 */
[----:B------:R-:W-:Y:S04]  /*11d90*/  STL [R1+0x1bbc], R10 ;  /* 0x001bbc0a01007387 */ /* 0x000fe80000100800 */
[----:B------:R4:W-:Y:S04]  /*11da0*/  STL [R1+0x1bb8], R11 ;  /* 0x001bb80b01007387 */ /* 0x0009e80000100800 */
[----:B------:R-:W4:Y:S01]  /*11db0*/  LDL.LU R19, [R1+0x118] ;  /* 0x0001180001137983 */ /* 0x000f220000300800 */
[----:B------:R-:W-:-:S02]  /*11dc0*/  IMAD.MOV.U32 R6, RZ, RZ, R12 ;  /* 0x000000ffff067224 */ /* 0x000fc400078e000c */
[----:B------:R-:W-:Y:S01]  /*11dd0*/  IMAD.MOV.U32 R7, RZ, RZ, R14 ;  /* 0x000000ffff077224 */ /* 0x000fe200078e000e */
[----:B------:R-:W3:Y:S04]  /*11de0*/  LDL.LU R12, [R1+0xb0] ;  /* 0x0000b000010c7983 */ /* 0x000ee80000300800 */
[----:B0-----:R-:W3:Y:S04]  /*11df0*/  LDL.LU R13, [R1+0xb8] ;  /* 0x0000b800010d7983 */ /* 0x001ee80000300800 */
[----:B------:R-:W3:Y:S01]  /*11e00*/  LDL.LU R14, [R1+0xc0] ;  /* 0x0000c000010e7983 */ /* 0x000ee20000300800 */
[----:B----4-:R-:W-:-:S15]  /*11e10*/  HMMA.16816.F32 R8, R16, R4, RZ ;  /* 0x000000041008723c */ /* 0x010fde00000018ff */
[----:B------:R-:W-:-:S04]  /*11e20*/  NOP ;  /* 0x0000000000007918 */ /* 0x000fc80000000000 */
[----:B------:R-:W-:Y:S02]  /*11e30*/  IMAD.MOV.U32 R29, RZ, RZ, R11 ;  /* 0x000000ffff1d7224 */ /* 0x000fe400078e000b */
[----:B------:R-:W-:Y:S01]  /*11e40*/  IMAD.MOV.U32 R28, RZ, RZ, R10 ;  /* 0x000000ffff1c7224 */ /* 0x000fe200078e000a */
[----:B------:R0:W-:Y:S04]  /*11e50*/  STL.64 [R1+0x20], R8 ;  /* 0x0000200801007387 */ /* 0x0001e80000100a00 */
[----:B------:R-:W-:Y:S04]  /*11e60*/  STL [R1+0x1bcc], R29 ;  /* 0x001bcc1d01007387 */ /* 0x000fe80000100800 */
[----:B------:R-:W-:Y:S04]  /*11e70*/  STL [R1+0x1bc8], R28 ;  /* 0x001bc81c01007387 */ /* 0x000fe80000100800 */
[----:B------:R-:W3:Y:S04]  /*11e80*/  LDL.LU R15, [R1+0xc8] ;  /* 0x0000c800010f7983 */ /* 0x000ee80000300800 */
[----:B------:R-:W4:Y:S04]  /*11e90*/  LDL.LU R16, [R1+0x50] ;  /* 0x0000500001107983 */ /* 0x000f280000300800 */
[----:B------:R-:W4:Y:S04]  /*11ea0*/  LDL.LU R17, [R1+0x58] ;  /* 0x0000580001117983 */ /* 0x000f280000300800 */
[----:B------:R-:W4:Y:S01]  /*11eb0*/  LDL.LU R18, [R1+0x80] ;  /* 0x0000800001127983 */ /* 0x000f220000300800 */
[----:B---3--:R-:W-:-:S15]  /*11ec0*/  HMMA.16816.F32 R12, R12, R4, RZ ;  /* 0x000000040c0c723c */ /* 0x008fde00000018ff */
[----:B------:R-:W-:-:S04]  /*11ed0*/  NOP ;  /* 0x0000000000007918 */ /* 0x000fc80000000000 */
[----:B------:R1:W-:Y:S04]  /*11ee0*/  STL [R1+0x1c], R15 ;  /* 0x00001c0f01007387 */ /* 0x0003e80000100800 */
[----:B------:R-:W4:Y:S01]  /*11ef0*/  LDL.LU R19, [R1+0x88] ;  /* 0x0000880001137983 */ /* 0x000f220000300800 */
[----:B0-----:R-:W-:Y:S01]  /*11f00*/  MOV R9, R12 ;  /* 0x0000000c00097202 */ /* 0x001fe20000000f00 */
[----:B------:R-:W-:Y:S02]  /*11f10*/  IMAD.MOV.U32 R10, RZ, RZ, R13 ;  /* 0x000000ffff0a7224 */ /* 0x000fe400078e000d */
[----:B------:R-:W3:Y:S04]  /*11f20*/  LDL.LU R12, [R1+0x40] ;  /* 0x00004000010c7983 */ /* 0x000ee80000300800 */
[----:B------:R-:W3:Y:S04]  /*11f30*/  LDL.LU R13, [R1+0x48] ;  /* 0x00004800010d7983 */ /* 0x000ee80000300800 */
[----:B-1----:R-:W3:Y:S01]  /*11f40*/  LDL.LU R15, [R1+0x38] ;  /* 0x00003800010f7983 */ /* 0x002ee20000300800 */
[----:B------:R-:W-:-:S02]  /*11f50*/  IMAD.MOV.U32 R11, RZ, RZ, R14 ;  /* 0x000000ffff0b7224 */ /* 0x000fc400078e000e */
[----:B------:R-:W-:Y:S01]  /*11f60*/  IMAD.MOV.U32 R14, RZ, RZ, R0 ;  /* 0x000000ffff0e7224 */ /* 0x000fe200078e0000 */
[-C--:B--2---:R-:W-:Y:S08]  /*11f70*/  HMMA.16816.F32 R24, R24, R4.reuse, RZ ;  /* 0x000000041818723c */ /* 0x084ff000000018ff */
[-C--:B------:R-:W-:Y:S08]  /*11f80*/  HMMA.16816.F32 R20, R20, R4.reuse, RZ ;  /* 0x000000041414723c */ /* 0x080ff000000018ff */
[----:B----4-:R-:W-:-:S15]  /*11f90*/  HMMA.16816.F32 R16, R16, R4, RZ ;  /* 0x000000041010723c */ /* 0x010fde00000018ff */
[----:B------:R-:W-:-:S04]  /*11fa0*/  NOP ;  /* 0x0000000000007918 */ /* 0x000fc80000000000 */
[----:B------:R-:W-:Y:S01]  /*11fb0*/  IMAD.MOV.U32 R0, RZ, RZ, R16 ;  /* 0x000000ffff007224 */ /* 0x000fe200078e0010 */
[----:B------:R-:W-:Y:S01]  /*11fc0*/  MOV R29, R17 ;  /* 0x00000011001d7202 */ /* 0x000fe20000000f00 */
[----:B------:R-:W-:Y:S01]  /*11fd0*/  IMAD.MOV.U32 R28, RZ, RZ, R18 ;  /* 0x000000ffff1c7224 */ /* 0x000fe200078e0012 */
[----:B------:R-:W-:Y:S01]  /*11fe0*/  MOV R18, R6 ;  /* 0x0000000600127202 */ /* 0x000fe20000000f00 */
[----:B------:R-:W-:Y:S02]  /*11ff0*/  IMAD.MOV.U32 R8, RZ, RZ, R19 ;  /* 0x000000ffff087224 */ /* 0x000fe400078e0013 */
[----:B------:R-:W-:Y:S02]  /*12000*/  IMAD.MOV.U32 R16, RZ, RZ, R2 ;  /* 0x000000ffff107224 */ /* 0x000fe400078e0002 */
[----:B------:R-:W-:Y:S01]  /*12010*/  IMAD.MOV.U32 R17, RZ, RZ, R3 ;  /* 0x000000ffff117224 */ /* 0x000fe200078e0003 */
[----:B------:R-:W2:Y:S01]  /*12020*/  LDL.LU R2, [R1+0x1be0] ;  /* 0x001be00001027983 */ /* 0x000ea20000300800 */
[----:B------:R-:W-:-:S03]  /*12030*/  IMAD.MOV.U32 R19, RZ, RZ, R7 ;  /* 0x000000ffff137224 */ /* 0x000fc600078e0007 */
[----:B------:R-:W2:Y:S04]  /*12040*/  LDL.LU R3, [R1+0x1bdc] ;  /* 0x001bdc0001037983 */ /* 0x000ea80000300800 */
[-C--:B------:R-:W-:Y:S01]  /*12050*/  HMMA.16816.F32 R16, R16, R4.reuse, RZ ;  /* 0x000000041010723c */ /* 0x080fe200000018ff */
[----:B------:R-:W2:Y:S04]  /*12060*/  LDL.LU R6, [R1+0x1bd8] ;  /* 0x001bd80001067983 */ /* 0x000ea80000300800 */
[----:B------:R-:W4:Y:S03]  /*12070*/  LDL.LU R7, [R1+0x1bd4] ;  /* 0x001bd40001077983 */ /* 0x000f260000300800 */
[----:B---3--:R-:W-:Y:S11]  /*12080*/  HMMA.16816.F32 R12, R12, R4, RZ ;  /* 0x000000040c0c723c */ /* 0x008ff600000018ff */
[----:B------:R-:W-:Y:S04]  /*12090*/  STL.64 [R1+0x1ba8], R18 ;  /* 0x001ba81201007387 */ /* 0x000fe80000100a00 */
[----:B------:R0:W-:Y:S02]  /*120a0*/  STL.64 [R1+0x1ba0], R16 ;  /* 0x001ba01001007387 */ /* 0x0001e40000100a00 */
[----:B0-----:R-:W-:-:S02]  /*120b0*/  IMAD.MOV.U32 R16, RZ, RZ, R0 ;  /* 0x000000ffff107224 */ /* 0x001fc400078e0000 */
[----:B------:R-:W3:Y:S01]  /*120c0*/  LDL.LU R0, [R1+0x1bd0] ;  /* 0x001bd00001007983 */ /* 0x000ee20000300800 */
[----:B------:R-:W-:Y:S01]  /*120d0*/  IMAD.MOV.U32 R17, RZ, RZ, R29 ;  /* 0x000000ffff117224 */ /* 0x000fe200078e001d */
[----:B------:R-:W-:Y:S01]  /*120e0*/  MOV R19, R8 ;  /* 0x0000000800137202 */ /* 0x000fe20000000f00 */
[----:B------:R-:W-:Y:S01]  /*120f0*/  IMAD.MOV.U32 R18, RZ, RZ, R28 ;  /* 0x000000ffff127224 */ /* 0x000fe200078e001c */
[----:B------:R-:W5:Y:S04]  /*12100*/  LDL.LU R29, [R1+0x1bcc] ;  /* 0x001bcc00011d7983 */ /* 0x000f680000300800 */
[----:B------:R-:W2:Y:S04]  /*12110*/  LDL.LU R28, [R1+0x1bc8] ;  /* 0x001bc800011c7983 */ /* 0x000ea80000300800 */
[----:B------:R-:W2:Y:S04]  /*12120*/  LDL.LU R8, [R1+0x1bc4] ;  /* 0x001bc40001087983 */ /* 0x000ea80000300800 */
[----:B------:R-:W2:Y:S01]  /*12130*/  LDL.LU R4, [R1+0xd4] ;  /* 0x0000d40001047983 */ /* 0x000ea20000300800 */
[----:B----4-:R-:W-:-:S02]  /*12140*/  IMAD.MOV.U32 R5, RZ, RZ, R7 ;  /* 0x000000ffff057224 */ /* 0x010fc400078e0007 */
[----:B---3--:R-:W-:-:S07]  /*12150*/  IMAD.MOV.U32 R7, RZ, RZ, R0 ;  /* 0x000000ffff077224 */ /* 0x008fce00078e0000 */
[----:B--2---:R-:W-:-:S15]  /*12160*/  HMMA.16816.F32 R24, R4, R2, R24 ;  /* 0x000000020418723c */ /* 0x004fde0000001818 */
[----:B------:R-:W-:-:S04]  /*12170*/  NOP ;  /* 0x0000000000007918 */ /* 0x000fc80000000000 */
[----:B------:R0:W-:Y:S01]  /*12180*/  STL.64 [R1+0x130], R24 ;  /* 0x0001301801007387 */ /* 0x0001e20000100a00 */
[----:B------:R-:W-:-:S03]  /*12190*/  IMAD.MOV.U32 R0, RZ, RZ, R27 ;  /* 0x000000ffff007224 */ /* 0x000fc600078e001b */
[----:B------:R1:W-:Y:S01]  /*121a0*/  STL [R1+0x138], R26 ;  /* 0x0001381a01007387 */ /* 0x0003e20000100800 */
[----:B0-----:R-:W-:Y:S01]  /*121b0*/  IMAD.MOV.U32 R24, RZ, RZ, R9 ;  /* 0x000000ffff187224 */ /* 0x001fe200078e0009 */
[----:B------:R-:W-:Y:S02]  /*121c0*/  MOV R25, R10 ;  /* 0x0000000a00197202 */ /* 0x000fe40000000f00 */
[----:B------:R-:W2:Y:S01]  /*121d0*/  LDL.LU R9, [R1+0x1bc0] ;  /* 0x001bc00001097983 */ /* 0x000ea20000300800 */
[----:B-1----:R-:W-:-:S03]  /*121e0*/  IMAD.MOV.U32 R26, RZ, RZ, R11 ;  /* 0x000000ffff1a7224 */ /* 0x002fc600078e000b */
[----:B------:R-:W2:Y:S04]  /*121f0*/  LDL.LU R10, [R1+0x1bbc] ;  /* 0x001bbc00010a7983 */ /* 0x000ea80000300800 */
[----:B------:R-:W2:Y:S04]  /*12200*/  LDL.LU R11, [R1+0x1bb8] ;  /* 0x001bb800010b7983 */ /* 0x000ea80000300800 */
[----:B------:R-:W3:Y:S04]  /*12210*/  LDL.LU R27, [R1+0x1c] ;  /* 0x00001c00011b7983 */ /* 0x000ee80000300800 */
[----:B------:R-:W-:Y:S04]  /*12220*/  STL [R1+0x1b74], R0 ;  /* 0x001b740001007387 */ /* 0x000fe80000100800 */
[----:B------:R-:W2:Y:S04]  /*12230*/  LDL.LU R4, [R1+0xf4] ;  /* 0x0000f40001047983 */ /* 0x000ea80000300800 */
[----:B------:R-:W2:Y:S04]  /*12240*/  LDL.LU R5, [R1+0xfc] ;  /* 0x0000fc0001057983 */ /* 0x000ea80000300800 */
[----:B------:R-:W2:Y:S04]  /*12250*/  LDL.LU R6, [R1+0x124] ;  /* 0x0001240001067983 */ /* 0x000ea80000300800 */
[----:B------:R-:W2:Y:S02]  /*12260*/  LDL.LU R7, [R1+0x12c] ;  /* 0x00012c0001077983 */ /* 0x000ea40000300800 */
[----:B--2---:R-:W-:Y:S02]  /*12270*/  HMMA.16816.F32 R4, R4, R2, R8 ;  /* 0x000000020404723c */ /* 0x004fe40000001808 */
[----:B------:R-:W2:Y:S01]  /*12280*/  LDL.LU R8, [R1+0x20] ;  /* 0x0000200001087983 */ /* 0x000ea20000300800 */
[----:B------:R-:W-:-:S15]  /*12290*/  IMAD.MOV.U32 R10, RZ, RZ, R28 ;  /* 0x000000ffff0a7224 */ /* 0x000fde00078e001c */
[----:B------:R-:W-:Y:S01]  /*122a0*/  NOP ;  /* 0x0000000000007918 */ /* 0x000fe20000000000 */
[----:B------:R0:W-:Y:S04]  /*122b0*/  STL.64 [R1+0x120], R4 ;  /* 0x0001200401007387 */ /* 0x0001e80000100a00 */
[----:B------:R1:W-:Y:S04]  /*122c0*/  STL.64 [R1+0x128], R6 ;  /* 0x0001280601007387 */ /* 0x0003e80000100a00 */
[----:B------:R-:W2:Y:S04]  /*122d0*/  LDL.LU R9, [R1+0x24] ;  /* 0x0000240001097983 */ /* 0x000ea80000300800 */
[----:B------:R-:W4:Y:S04]  /*122e0*/  LDL.LU R28, [R1+0x1bb4] ;  /* 0x001bb400011c7983 */ /* 0x000f280000300800 */
[----:B0-----:R-:W2:Y:S04]  /*122f0*/  LDL.LU R4, [R1+0xe4] ;  /* 0x0000e40001047983 */ /* 0x001ea80000300800 */
[----:B------:R-:W2:Y:S04]  /*12300*/  LDL.LU R5, [R1+0xec] ;  /* 0x0000ec0001057983 */ /* 0x000ea80000300800 */
[----:B-1----:R-:W2:Y:S04]  /*12310*/  LDL.LU R6, [R1+0x114] ;  /* 0x0001140001067983 */ /* 0x002ea80000300800 */
[----:B------:R-:W2:Y:S01]  /*12320*/  LDL.LU R7, [R1+0x11c] ;  /* 0x00011c0001077983 */ /* 0x000ea20000300800 */
[----:B-----5:R-:W-:-:S07]  /*12330*/  IMAD.MOV.U32 R11, RZ, RZ, R29 ;  /* 0x000000ffff0b7224 */ /* 0x020fce00078e001d */
[----:B--2---:R-:W-:Y:S01]  /*12340*/  HMMA.16816.F32 R8, R4, R2, R8 ;  /* 0x000000020408723c */ /* 0x004fe20000001808 */
[----:B------:R-:W3:-:S15]  /*12350*/  LDL.LU R4, [R1+0xb4] ;  /* 0x0000b40001047983 */ /* 0x000ede0000300800 */
[----:B------:R-:W-:-:S03]  /*12360*/  NOP ;  /* 0x0000000000007918 */ /* 0x000fc60000000000 */
[----:B------:R-:W-:Y:S04]  /*12370*/  STL.64 [R1+0xd0], R8 ;  /* 0x0000d00801007387 */ /* 0x000fe80000100a00 */
[----:B------:R3:W-:Y:S04]  /*12380*/  STL.64 [R1+0xd8], R10 ;  /* 0x0000d80a01007387 */ /* 0x0007e80000100a00 */
[----:B------:R-:W3:Y:S04]  /*12390*/  LDL.LU R5, [R1+0xbc] ;  /* 0x0000bc0001057983 */ /* 0x000ee80000300800 */
[----:B------:R-:W3:Y:S04]  /*123a0*/  LDL.LU R6, [R1+0xc4] ;  /* 0x0000c40001067983 */ /* 0x000ee80000300800 */
[----:B------:R-:W3:Y:S02]  /*123b0*/  LDL.LU R7, [R1+0xcc] ;  /* 0x0000cc0001077983 */ /* 0x000ee40000300800 */
[----:B---3--:R-:W-:Y:S01]  /*123c0*/  HMMA.16816.F32 R8, R4, R2, R24 ;  /* 0x000000020408723c */ /* 0x008fe20000001818 */
[----:B----4-:R-:W-:-:S02]  /*123d0*/  IMAD.MOV.U32 R4, RZ, RZ, R28 ;  /* 0x000000ffff047224 */ /* 0x010fc400078e001c */
[----:B------:R-:W2:-:S15]  /*123e0*/  LDL.LU R28, [R1+0x1bb0] ;  /* 0x001bb000011c7983 */ /* 0x000e9e0000300800 */
[----:B------:R-:W-:Y:S01]  /*123f0*/  NOP ;  /* 0x0000000000007918 */ /* 0x000fe20000000000 */
[----:B------:R-:W-:Y:S04]  /*12400*/  STL.64 [R1+0xc0], R8 ;  /* 0x0000c00801007387 */ /* 0x000fe80000100a00 */
[----:B------:R-:W-:Y:S04]  /*12410*/  STL.64 [R1+0xc8], R10 ;  /* 0x0000c80a01007387 */ /* 0x000fe80000100a00 */
[----:B------:R-:W3:Y:S04]  /*12420*/  LDL.LU R5, [R1+0x5c] ;  /* 0x00005c0001057983 */ /* 0x000ee80000300800 */
[----:B------:R-:W3:Y:S04]  /*12430*/  LDL.LU R6, [R1+0x84] ;  /* 0x0000840001067983 */ /* 0x000ee80000300800 */
[----:B------:R-:W3:Y:S04]  /*12440*/  LDL.LU R7, [R1+0x8c] ;  /* 0x00008c0001077983 */ /* 0x000ee80000300800 */
[----:B--2---:R-:W0:Y:S01]  /*12450*/  LDSM.16.MT88.4 R8, [R28+UR8+0x4000] ;  /* 0x004000081c08783b */ /* 0x004e220008004200 */
[----:B---3--:R-:W-:Y:S03]  /*12460*/  HMMA.16816.F32 R24, R4, R2, R16 ;  /* 0x000000020418723c */ /* 0x008fe60000001810 */
[----:B------:R-:W1:Y:S04]  /*12470*/  LDSM.16.MT88.4 R4, [R28+UR8+0x6000] ;  /* 0x006000081c04783b */ /* 0x000e680008004200 */
[----:B------:R-:W2:-:S12]  /*12480*/  LDSM.16.MT88.4 R16, [R28+UR8+0x4080] ;  /* 0x004080081c10783b */ /* 0x000e980008004200 */
[----:B------:R-:W-:Y:S04]  /*12490*/  STL [R1+0x1b10], R27 ;  /* 0x001b101b01007387 */ /* 0x000fe80000100800 */
[----:B------:R-:W-:Y:S04]  /*124a0*/  STL [R1+0x1b40], R26 ;  /* 0x001b401a01007387 */ /* 0x000fe80000100800 */
[----:B------:R-:W-:Y:S04]  /*124b0*/  STL.64 [R1+0x1b38], R24 ;  /* 0x001b381801007387 */ /* 0x000fe80000100a00 */
[----:B0-----:R-:W-:Y:S04]  /*124c0*/  STL.64 [R1+0x2c0], R8 ;  /* 0x0002c00801007387 */ /* 0x001fe80000100a00 */
[----:B------:R0:W-:Y:S04]  /*124d0*/  STL.64 [R1+0x2c8], R10 ;  /* 0x0002c80a01007387 */ /* 0x0001e80000100a00 */
[----:B-1----:R1:W-:Y:S01]  /*124e0*/  STL [R1+0x2d4], R5 ;  /* 0x0002d40501007387 */ /* 0x0023e20000100800 */
[----:B------:R-:W-:-:S03]  /*124f0*/  MOV R29, R4 ;  /* 0x00000004001d7202 */ /* 0x000fc60000000f00 */
[----:B------:R3:W-:Y:S01]  /*12500*/  STL [R1+0x2dc], R7 ;  /* 0x0002dc0701007387 */ /* 0x0007e20000100800 */
[----:B0-----:R-:W-:-:S03]  /*12510*/  IMAD.MOV.U32 R11, RZ, RZ, R6 ;  /* 0x000000ffff0b7224 */ /* 0x001fc600078e0006 */
[----:B------:R-:W4:Y:S04]  /*12520*/  LDL.LU R4, [R1+0x44] ;  /* 0x0000440001047983 */ /* 0x000f280000300800 */
[----:B-1----:R-:W4:Y:S04]  /*12530*/  LDL.LU R5, [R1+0x4c] ;  /* 0x00004c0001057983 */ /* 0x002f280000300800 */
[----:B------:R-:W4:Y:S04]  /*12540*/  LDL.LU R6, [R1+0x34] ;  /* 0x0000340001067983 */ /* 0x000f280000300800 */
[----:B---3--:R-:W4:Y:S01]  /*12550*/  LDL.LU R7, [R1+0x3c] ;  /* 0x00003c0001077983 */ /* 0x008f220000300800 */
[----:B--2---:R-:W-:-:S02]  /*12560*/  IMAD.MOV.U32 R8, RZ, RZ, R16 ;  /* 0x000000ffff087224 */ /* 0x004fc400078e0010 */
[----:B------:R-:W-:Y:S01]  /*12570*/  IMAD.MOV.U32 R9, RZ, RZ, R18 ;  /* 0x000000ffff097224 */ /* 0x000fe200078e0012 */
[----:B------:R-:W-:Y:S04]  /*12580*/  STL [R1+0x2b4], R17 ;  /* 0x0002b41101007387 */ /* 0x000fe80000100800 */
[----:B------:R-:W-:Y:S04]  /*12590*/  STL [R1+0x2bc], R19 ;  /* 0x0002bc1301007387 */ /* 0x000fe80000100800 */
[----:B------:R-:W0:Y:S01]  /*125a0*/  LDSM.16.MT88.4 R16, [R28+UR8+0x6080] ;  /* 0x006080081c10783b */ /* 0x000e220008004200 */
[----:B----4-:R-:W-:-:S15]  /*125b0*/  HMMA.16816.F32 R12, R4, R2, R12 ;  /* 0x00000002040c723c */ /* 0x010fde000000180c */
[----:B------:R-:W-:-:S04]  /*125c0*/  NOP ;  /* 0x0000000000007918 */ /* 0x000fc80000000000 */
[----:B------:R-:W-:Y:S04]  /*125d0*/  STL.64 [R1+0x1af8], R14 ;  /* 0x001af80e01007387 */ /* 0x000fe80000100a00 */
[----:B------:R-:W-:Y:S04]  /*125e0*/  STL.64 [R1+0x1af0], R12 ;  /* 0x001af00c01007387 */ /* 0x000fe80000100a00 */
[----:B0-----:R-:W-:Y:S04]  /*125f0*/  STL [R1+0x2a4], R17 ;  /* 0x0002a41101007387 */ /* 0x001fe80000100800 */
[----:B------:R-:W-:Y:S04]  /*12600*/  STL [R1+0x2ac], R19 ;  /* 0x0002ac1301007387 */ /* 0x000fe80000100800 */
[----:B------:R-:W2:Y:S04]  /*12610*/  LDL.LU R4, [R1+0x74] ;  /* 0x0000740001047983 */ /* 0x000ea80000300800 */
[----:B------:R-:W2:Y:S04]  /*12620*/  LDL.LU R5, [R1+0x7c] ;  /* 0x00007c0001057983 */ /* 0x000ea80000300800 */
[----:B------:R-:W2:Y:S04]  /*12630*/  LDL.LU R6, [R1+0xa4] ;  /* 0x0000a40001067983 */ /* 0x000ea80000300800 */
[----:B------:R-:W2:Y:S04]  /*12640*/  LDL.LU R7, [R1+0xac] ;  /* 0x0000ac0001077983 */ /* 0x000ea80000300800 */
[----:B------:R-:W0:Y:S01]  /*12650*/  LDSM.16.MT88.4 R12, [R28+UR8+0x4100] ;  /* 0x004100081c0c783b */ /* 0x000e220008004200 */
[----:B------:R-:W-:Y:S01]  /*12660*/  IMAD.MOV.U32 R10, RZ, RZ, R16 ;  /* 0x000000ffff0a7224 */ /* 0x000fe200078e0010 */
[----:B------:R-:W-:-:S02]  /*12670*/  MOV R0, R18 ;  /* 0x0000001200007202 */ /* 0x000fc40000000f00 */
[----:B------:R-:W1:Y:S04]  /*12680*/  LDSM.16.MT88.4 R16, [R28+UR8+0x6100] ;  /* 0x006100081c10783b */ /* 0x000e680008004200 */
[----:B------:R-:W3:Y:S04]  /*12690*/  LDL R27, [R1+0x32c] ;  /* 0x00032c00011b7983 */ /* 0x000ee80000100800 */
[----:B0-----:R0:W-:Y:S01]  /*126a0*/  STL.64 [R1+0x290], R12 ;  /* 0x0002900c01007387 */ /* 0x0011e20000100a00 */
[----:B------:R-:W-:-:S03]  /*126b0*/  IMAD.MOV.U32 R26, RZ, RZ, R14 ;  /* 0x000000ffff1a7224 */ /* 0x000fc600078e000e */
[----:B------:R4:W-:Y:S04]  /*126c0*/  STL [R1+0x29c], R15 ;  /* 0x00029c0f01007387 */ /* 0x0009e80000100800 */
[----:B0-----:R-:W5:Y:S04]  /*126d0*/  LDL.LU R12, [R1+0x1b0] ;  /* 0x0001b000010c7983 */ /* 0x001f680000300800 */
[----:B------:R-:W5:Y:S04]  /*126e0*/  LDL.LU R13, [R1+0x1b4] ;  /* 0x0001b400010d7983 */ /* 0x000f680000300800 */
[----:B------:R-:W5:Y:S04]  /*126f0*/  LDL.LU R14, [R1+0x1b8] ;  /* 0x0001b800010e7983 */ /* 0x000f680000300800 */
[----:B----4-:R-:W5:Y:S01]  /*12700*/  LDL.LU R15, [R1+0x1bc] ;  /* 0x0001bc00010f7983 */ /* 0x010f620000300800 */
[----:B-1----:R-:W-:-:S02]  /*12710*/  IMAD.MOV.U32 R25, RZ, RZ, R16 ;  /* 0x000000ffff197224 */ /* 0x002fc400078e0010 */
[----:B------:R-:W-:Y:S01]  /*12720*/  IMAD.MOV.U32 R24, RZ, RZ, R18 ;  /* 0x000000ffff187224 */ /* 0x000fe200078e0012 */
[----:B--2---:R-:W-:-:S15]  /*12730*/  HMMA.16816.F32 R20, R4, R2, R20 ;  /* 0x000000020414723c */ /* 0x004fde0000001814 */
[----:B------:R-:W-:-:S04]  /*12740*/  NOP ;  /* 0x0000000000007918 */ /* 0x000fc80000000000 */
[----:B------:R-:W-:Y:S04]  /*12750*/  STL [R1+0x1b9c], R20 ;  /* 0x001b9c1401007387 */ /* 0x000fe80000100800 */
[----:B------:R-:W-:Y:S04]  /*12760*/  STL [R1+0x1b98], R21 ;  /* 0x001b981501007387 */ /* 0x000fe80000100800 */
[----:B------:R-:W-:Y:S04]  /*12770*/  STL [R1+0x1aec], R22 ;  /* 0x001aec1601007387 */ /* 0x000fe80000100800 */
[----:B------:R-:W-:Y:S04]  /*12780*/  STL [R1+0x1ae8], R23 ;  /* 0x001ae81701007387 */ /* 0x000fe80000100800 */
[----:B------:R-:W-:Y:S04]  /*12790*/  STL [R1+0x284], R17 ;  /* 0x0002841101007387 */ /* 0x000fe80000100800 */
[----:B------:R-:W-:Y:S04]  /*127a0*/  STL [R1+0x28c], R19 ;  /* 0x00028c1301007387 */ /* 0x000fe80000100800 */
[----:B------:R-:W0:Y:S04]  /*127b0*/  LDSM.16.MT88.4 R16, [R28+UR8+0x4180] ;  /* 0x004180081c10783b */ /* 0x000e280008004200 */
[----:B------:R-:W2:Y:S04]  /*127c0*/  LDL.LU R4, [R1+0x94] ;  /* 0x0000940001047983 */ /* 0x000ea80000300800 */
[----:B------:R-:W2:Y:S04]  /*127d0*/  LDL.LU R5, [R1+0x9c] ;  /* 0x00009c0001057983 */ /* 0x000ea80000300800 */
[----:B------:R-:W2:Y:S04]  /*127e0*/  LDL.LU R6, [R1+0x64] ;  /* 0x0000640001067983 */ /* 0x000ea80000300800 */
[----:B------:R-:W2:Y:S04]  /*127f0*/  LDL.LU R7, [R1+0x6c] ;  /* 0x00006c0001077983 */ /* 0x000ea80000300800 */
[----:B0-----:R-:W-:Y:S01]  /*12800*/  STL [R1+0x274], R17 ;  /* 0x0002741101007387 */ /* 0x001fe20000100800 */
[----:B------:R-:W-:Y:S01]  /*12810*/  MOV R21, R18 ;  /* 0x0000001200157202 */ /* 0x000fe20000000f00 */
[----:B------:R-:W-:-:S02]  /*12820*/  IMAD.MOV.U32 R20, RZ, RZ, R16 ;  /* 0x000000ffff147224 */ /* 0x000fc400078e0010 */
[----:B------:R0:W-:Y:S04]  /*12830*/  STL [R1+0x27c], R19 ;  /* 0x00027c1301007387 */ /* 0x0001e80000100800 */
[----:B0-----:R-:W2:Y:S04]  /*12840*/  LDL.LU.64 R18, [R1+0x1ba8] ;  /* 0x001ba80001127983 */ /* 0x001ea80000300a00 */
[----:B------:R-:W2:Y:S02]  /*12850*/  LDL.LU.64 R16, [R1+0x1ba0] ;  /* 0x001ba00001107983 */ /* 0x000ea40000300a00 */
[----:B--2---:R-:W-:Y:S02]  /*12860*/  HMMA.16816.F32 R16, R4, R2, R16 ;  /* 0x000000020410723c */ /* 0x004fe40000001810 */
[----:B------:R-:W0:Y:S04]  /*12870*/  LDSM.16.MT88.4 R4, [R28+UR8+0x6180] ;  /* 0x006180081c04783b */ /* 0x000e280008004200 */
[----:B------:R-:W2:Y:S04]  /*12880*/  LDL R2, [R1+0x2e8] ;  /* 0x0002e80001027983 */ /* 0x000ea80000100800 */
[----:B------:R-:W4:Y:S09]  /*12890*/  LDL R3, [R1+0x2ec] ;  /* 0x0002ec0001037983 */ /* 0x000f320000100800 */
[----:B------:R1:W-:Y:S04]  /*128a0*/  STL [R1+0x1ae4], R16 ;  /* 0x001ae41001007387 */ /* 0x0003e80000100800 */
[----:B------:R1:W-:Y:S04]  /*128b0*/  STL [R1+0x1ae0], R17 ;  /* 0x001ae01101007387 */ /* 0x0003e80000100800 */
[----:B------:R0:W-:Y:S04]  /*128c0*/  STL [R1+0x1adc], R18 ;  /* 0x001adc1201007387 */ /* 0x0001e80000100800 */
[----:B------:R0:W-:Y:S04]  /*128d0*/  STL [R1+0x1ad8], R19 ;  /* 0x001ad81301007387 */ /* 0x0001e80000100800 */
[----:B-1----:R-:W3:Y:S04]  /*128e0*/  LDL.LU R16, [R1+0x1a0] ;  /* 0x0001a00001107983 */ /* 0x002ee80000300800 */
[----:B------:R-:W3:Y:S04]  /*128f0*/  LDL.LU R17, [R1+0x1a4] ;  /* 0x0001a40001117983 */ /* 0x000ee80000300800 */
[----:B0-----:R-:W3:Y:S01]  /*12900*/  LDL.LU R18, [R1+0x1a8] ;  /* 0x0001a80001127983 */ /* 0x001ee20000300800 */
[----:B------:R-:W-:-:S03]  /*12910*/  IMAD.MOV.U32 R23, RZ, RZ, R4 ;  /* 0x000000ffff177224 */ /* 0x000fc600078e0004 */
[----:B------:R-:W3:Y:S04]  /*12920*/  LDL.LU R19, [R1+0x1ac] ;  /* 0x0001ac0001137983 */ /* 0x000ee80000300800 */
[----:B------:R0:W-:Y:S04]  /*12930*/  STL [R1+0x1f4], R5 ;  /* 0x0001f40501007387 */ /* 0x0001e80000100800 */
[----:B------:R1:W-:Y:S04]  /*12940*/  STL [R1+0x1fc], R7 ;  /* 0x0001fc0701007387 */ /* 0x0003e80000100800 */
[----:B------:R-:W-:Y:S04]  /*12950*/  STL [R1+0x1ac8], R28 ;  /* 0x001ac81c01007387 */ /* 0x000fe80000100800 */
[----:B------:R-:W5:Y:S04]  /*12960*/  LDL.LU R4, [R1+0x2c0] ;  /* 0x0002c00001047983 */ /* 0x000f680000300800 */
[----:B0-----:R-:W5:Y:S01]  /*12970*/  LDL.LU R5, [R1+0x2c8] ;  /* 0x0002c80001057983 */ /* 0x001f620000300800 */
[----:B------:R-:W-:-:S02]  /*12980*/  IMAD.MOV.U32 R22, RZ, RZ, R6 ;  /* 0x000000ffff167224 */ /* 0x000fc400078e0006 */
[----:B------:R-:W-:Y:S02]  /*12990*/  IMAD.MOV.U32 R6, RZ, RZ, R29 ;  /* 0x000000ffff067224 */ /* 0x000fe400078e001d */
[----:B-1----:R-:W-:Y:S01]  /*129a0*/  IMAD.MOV.U32 R7, RZ, RZ, R11 ;  /* 0x000000ffff077224 */ /* 0x002fe200078e000b */
[----:B------:R-:W-:Y:S02]  /*129b0*/  MOV R11, R0 ;  /* 0x00000000000b7202 */ /* 0x000fe40000000f00 */
[----:B--2---:R-:W-:Y:S02]  /*129c0*/  F2FP.F16.E4M3.UNPACK_B R2, R2 ;  /* 0x00000002ff02723e */ /* 0x004fe400020006ff */
[----:B----4-:R-:W-:-:S07]  /*129d0*/  F2FP.F16.E4M3.UNPACK_B R3, R3 ;  /* 0x00000003ff03723e */ /* 0x010fce00020006ff */
[----:B-----5:R-:W-:-:S15]  /*129e0*/  HMMA.16816.F32 R4, R4, R2, R12 ;  /* 0x000000020404723c */ /* 0x020fde000000180c */
[----:B------:R-:W-:-:S04]  /*129f0*/  NOP ;  /* 0x0000000000007918 */ /* 0x000fc80000000000 */
[----:B------:R-:W-:Y:S04]  /*12a00*/  STL [R1+0x1ad4], R7 ;  /* 0x001ad40701007387 */ /* 0x000fe80000100800 */
[----:B------:R-:W-:Y:S04]  /*12a10*/  STL [R1+0x1b80], R6 ;  /* 0x001b800601007387 */ /* 0x000fe80000100800 */
[----:B------:R3:W-:Y:S04]  /*12a20*/  STL.64 [R1+0x1b78], R4 ;  /* 0x001b780401007387 */ /* 0x0007e80000100a00 */
[----:B------:R-:W2:Y:S04]  /*12a30*/  LDL.LU R12, [R1+0x190] ;  /* 0x00019000010c7983 */ /* 0x000ea80000300800 */
[----:B------:R-:W2:Y:S01]  /*12a40*/  LDL.LU R13, [R1+0x194] ;  /* 0x00019400010d7983 */ /* 0x000ea20000300800 */
[----:B---3--:R-:W-:Y:S03]  /*12a50*/  HMMA.16816.F32 R4, R8, R2, R16 ;  /* 0x000000020804723c */ /* 0x008fe60000001810 */
[----:B------:R-:W2:Y:S04]  /*12a60*/  LDL.LU R14, [R1+0x198] ;  /* 0x00019800010e7983 */ /* 0x000ea80000300800 */
[----:B------:R-:W2:-:S12]  /*12a70*/  LDL.LU R15, [R1+0x19c] ;  /* 0x00019c00010f7983 */ /* 0x000e980000300800 */
[----:B------:R-:W-:Y:S02]  /*12a80*/  IMAD.MOV.U32 R16, RZ, RZ, R4 ;  /* 0x000000ffff107224 */ /* 0x000fe400078e0004 */
[----:B------:R-:W-:Y:S02]  /*12a90*/  IMAD.MOV.U32 R17, RZ, RZ, R5 ;  /* 0x000000ffff117224 */ /* 0x000fe400078e0005 */
[----:B------:R-:W-:Y:S02]  /*12aa0*/  IMAD.MOV.U32 R18, RZ, RZ, R6 ;  /* 0x000000ffff127224 */ /* 0x000fe400078e0006 */
[----:B------:R-:W-:Y:S02]  /*12ab0*/  IMAD.MOV.U32 R19, RZ, RZ, R7 ;  /* 0x000000ffff137224 */ /* 0x000fe400078e0007 */
[----:B------:R-:W0:Y:S04]  /*12ac0*/  LDSM.16.MT88.4 R4, [R27+UR8+0x4000] ;  /* 0x004000081b04783b */ /* 0x000e280008004200 */
[----:B------:R-:W-:Y:S04]  /*12ad0*/  STL.64 [R1+0x1b08], R18 ;  /* 0x001b081201007387 */ /* 0x000fe80000100a00 */
[----:B------:R-:W-:Y:S04]  /*12ae0*/  STL.64 [R1+0x1b00], R16 ;  /* 0x001b001001007387 */ /* 0x000fe80000100a00 */
[----:B0-----:R0:W-:Y:S01]  /*12af0*/  STL [R1+0x94], R5 ;  /* 0x0000940501007387 */ /* 0x0011e20000100800 */
[----:B------:R-:W-:-:S03]  /*12b00*/  MOV R0, R4 ;  /* 0x0000000400007202 */ /* 0x000fc60000000f00 */
[----:B------:R1:W-:Y:S01]  /*12b10*/  STL [R1+0x9c], R7 ;  /* 0x00009c0701007387 */ /* 0x0003e20000100800 */
[----:B------:R-:W-:-:S03]  /*12b20*/  IMAD.MOV.U32 R29, RZ, RZ, R6 ;  /* 0x000000ffff1d7224 */ /* 0x000fc600078e0006 */
[----:B------:R-:W2:Y:S04]  /*12b30*/  LDL.LU R8, [R1+0x290] ;  /* 0x0002900001087983 */ /* 0x000ea80000300800 */
[----:B------:R-:W3:Y:S04]  /*12b40*/  LDL.LU R4, [R1+0x180] ;  /* 0x0001800001047983 */ /* 0x000ee80000300800 */
[----:B0-----:R-:W3:Y:S04]  /*12b50*/  LDL.LU R5, [R1+0x184] ;  /* 0x0001840001057983 */ /* 0x001ee80000300800 */
[----:B------:R-:W4:Y:S04]  /*12b60*/  LDL.LU R6, [R1+0x188] ;  /* 0x0001880001067983 */ /* 0x000f280000300800 */
[----:B-1----:R-:W4:Y:S04]  /*12b70*/  LDL.LU R7, [R1+0x18c] ;  /* 0x00018c0001077983 */ /* 0x002f280000300800 */
[----:B----4-:R-:W-:Y:S04]  /*12b80*/  STL.64 [R1+0x1b90], R6 ;  /* 0x001b900601007387 */ /* 0x010fe80000100a00 */
[----:B---3--:R-:W-:Y:S04]  /*12b90*/  STL.64 [R1+0x1b88], R4 ;  /* 0x001b880401007387 */ /* 0x008fe80000100a00 */
[----:B------:R-:W3:Y:S04]  /*12ba0*/  LDL.LU R16, [R1+0x160] ;  /* 0x0001600001107983 */ /* 0x000ee80000300800 */
[----:B------:R-:W3:Y:S04]  /*12bb0*/  LDL.LU R17, [R1+0x164] ;  /* 0x0001640001117983 */ /* 0x000ee80000300800 */
[----:B------:R-:W4:Y:S04]  /*12bc0*/  LDL.LU R18, [R1+0x168] ;  /* 0x0001680001127983 */ /* 0x000f280000300800 */
[----:B------:R-:W4:Y:S04]  /*12bd0*/  LDL.LU R19, [R1+0x16c] ;  /* 0x00016c0001137983 */ /* 0x000f280000300800 */
[----:B------:R-:W0:Y:S01]  /*12be0*/  LDSM.16.MT88.4 R4, [R27+UR8+0x6000] ;  /* 0x006000081b04783b */ /* 0x000e220008004200 */
[----:B------:R-:W-:-:S02]  /*12bf0*/  IMAD.MOV.U32 R9, RZ, RZ, R26 ;  /* 0x000000ffff097224 */ /* 0x000fc400078e001a */
[----:B------:R-:W-:Y:S02]  /*12c00*/  IMAD.MOV.U32 R10, RZ, RZ, R25 ;  /* 0x000000ffff0a7224 */ /* 0x000fe400078e0019 */
[----:B------:R-:W-:Y:S01]  /*12c10*/  IMAD.MOV.U32 R11, RZ, RZ, R24 ;  /* 0x000000ffff0b7224 */ /* 0x000fe200078e0018 */
[----:B0-----:R-:W-:Y:S01]  /*12c20*/  MOV R28, R4 ;  /* 0x00000004001c7202 */ /* 0x001fe20000000f00 */
[----:B------:R-:W-:Y:S01]  /*12c30*/  IMAD.MOV.U32 R26, RZ, RZ, R6 ;  /* 0x000000ffff1a7224 */ /* 0x000fe200078e0006 */
[----:B----4-:R-:W-:Y:S04]  /*12c40*/  STL.64 [R1+0x1b68], R18 ;  /* 0x001b681201007387 */ /* 0x010fe80000100a00 */
[----:B---3--:R0:W-:Y:S04]  /*12c50*/  STL.64 [R1+0x1b60], R16 ;  /* 0x001b601001007387 */ /* 0x0081e80000100a00 */
[----:B0-----:R-:W3:Y:S04]  /*12c60*/  LDL.LU R16, [R1+0x170] ;  /* 0x0001700001107983 */ /* 0x001ee80000300800 */
[----:B------:R-:W3:Y:S04]  /*12c70*/  LDL.LU R17, [R1+0x174] ;  /* 0x0001740001117983 */ /* 0x000ee80000300800 */
[----:B------:R-:W3:Y:S04]  /*12c80*/  LDL.LU R18, [R1+0x178] ;  /* 0x0001780001127983 */ /* 0x000ee80000300800 */
[----:B------:R-:W3:Y:S04]  /*12c90*/  LDL.LU R19, [R1+0x17c] ;  /* 0x00017c0001137983 */ /* 0x000ee80000300800 */
[----:B------:R-:W-:Y:S04]  /*12ca0*/  STL [R1+0x114], R5 ;  /* 0x0001140501007387 */ /* 0x000fe80000100800 */
[----:B------:R2:W-:Y:S02]  /*12cb0*/  STL [R1+0x11c], R7 ;  /* 0x00011c0701007387 */ /* 0x0005e40000100800 */
[----:B--2---:R-:W-:Y:S02]  /*12cc0*/  HMMA.16816.F32 R4, R8, R2, R12 ;  /* 0x000000020804723c */ /* 0x004fe4000000180c */
[----:B------:R-:W2:-:S15]  /*12cd0*/  LDL.LU R12, [R1+0x140] ;  /* 0x00014000010c7983 */ /* 0x000e9e0000300800 */
[----:B------:R-:W-:Y:S02]  /*12ce0*/  NOP ;  /* 0x0000000000007918 */ /* 0x000fe40000000000 */
[----:B------:R-:W-:Y:S04]  /*12cf0*/  STL.64 [R1+0x30], R4 ;  /* 0x0000300401007387 */ /* 0x000fe80000100a00 */
[----:B------:R-:W-:Y:S04]  /*12d00*/  STL.64 [R1+0x38], R6 ;  /* 0x0000380601007387 */ /* 0x000fe80000100a00 */
[----:B------:R-:W0:Y:S04]  /*12d10*/  LDSM.16.MT88.4 R4, [R27+UR8+0x4080] ;  /* 0x004080081b04783b */ /* 0x000e280008004200 */
[----:B------:R-:W2:Y:S04]  /*12d20*/  LDL.LU R13, [R1+0x144] ;  /* 0x00014400010d7983 */ /* 0x000ea80000300800 */
[----:B------:R-:W2:Y:S04]  /*12d30*/  LDL.LU R14, [R1+0x148] ;  /* 0x00014800010e7983 */ /* 0x000ea80000300800 */
[----:B------:R-:W2:Y:S04]  /*12d40*/  LDL.LU R15, [R1+0x14c] ;  /* 0x00014c00010f7983 */ /* 0x000ea80000300800 */
[----:B0-----:R-:W-:Y:S01]  /*12d50*/  STL [R1+0x104], R5 ;  /* 0x0001040501007387 */ /* 0x001fe20000100800 */
[----:B------:R-:W-:-:S02]  /*12d60*/  IMAD.MOV.U32 R25, RZ, RZ, R4 ;  /* 0x000000ffff197224 */ /* 0x000fc400078e0004 */
[----:B------:R-:W-:Y:S01]  /*12d70*/  IMAD.MOV.U32 R24, RZ, RZ, R6 ;  /* 0x000000ffff187224 */ /* 0x000fe200078e0006 */
[----:B------:R-:W-:Y:S04]  /*12d80*/  STL [R1+0x10c], R7 ;  /* 0x00010c0701007387 */ /* 0x000fe80000100800 */
[----:B------:R-:W0:Y:S01]  /*12d90*/  LDSM.16.MT88.4 R4, [R27+UR8+0x6080] ;  /* 0x006080081b04783b */ /* 0x000e220008004200 */
[----:B------:R-:W-:Y:S01]  /*12da0*/  IMAD.MOV.U32 R8, RZ, RZ, R20 ;  /* 0x000000ffff087224 */ /* 0x000fe200078e0014 */
[----:B------:R-:W-:Y:S02]  /*12db0*/  MOV R9, R21 ;  /* 0x0000001500097202 */ /* 0x000fe40000000f00 */
[----:B------:R-:W4:Y:S01]  /*12dc0*/  LDL.LU R20, [R1+0x1b9c] ;  /* 0x001b9c0001147983 */ /* 0x000f220000300800 */
[----:B------:R-:W-:-:S03]  /*12dd0*/  IMAD.MOV.U32 R11, RZ, RZ, R22 ;  /* 0x000000ffff0b7224 */ /* 0x000fc600078e0016 */
[----:B------:R-:W4:Y:S01]  /*12de0*/  LDL.LU R21, [R1+0x1b98] ;  /* 0x001b980001157983 */ /* 0x000f220000300800 */
[----:B------:R-:W-:-:S03]  /*12df0*/  IMAD.MOV.U32 R10, RZ, RZ, R23 ;  /* 0x000000ffff0a7224 */ /* 0x000fc600078e0017 */
[----:B0-----:R-:W-:Y:S01]  /*12e00*/  STL [R1+0x1e4], R5 ;  /* 0x0001e40501007387 */ /* 0x001fe20000100800 */
[----:B------:R-:W-:Y:S02]  /*12e10*/  IMAD.MOV.U32 R22, RZ, RZ, R6 ;  /* 0x000000ffff167224 */ /* 0x000fe400078e0006 */
[----:B------:R-:W-:Y:S01]  /*12e20*/  IMAD.MOV.U32 R23, RZ, RZ, R4 ;  /* 0x000000ffff177224 */ /* 0x000fe200078e0004 */
[----:B------:R0:W-:Y:S04]  /*12e30*/  STL [R1+0x1ec], R7 ;  /* 0x0001ec0701007387 */ /* 0x0001e80000100800 */
[----:B0-----:R-:W5:Y:S04]  /*12e40*/  LDL.LU.64 R6, [R1+0x1b90] ;  /* 0x001b900001067983 */ /* 0x001f680000300a00 */
[----:B------:R-:W5:Y:S02]  /*12e50*/  LDL.LU.64 R4, [R1+0x1b88] ;  /* 0x001b880001047983 */ /* 0x000f640000300a00 */
[----:B-----5:R-:W-:Y:S02]  /*12e60*/  HMMA.16816.F32 R8, R8, R2, R4 ;  /* 0x000000020808723c */ /* 0x020fe40000001804 */
[----:B------:R-:W5:Y:S04]  /*12e70*/  LDL.LU R6, [R1+0x1b80] ;  /* 0x001b800001067983 */ /* 0x000f680000300800 */
[----:B------:R-:W2:-:S13]  /*12e80*/  LDL.LU.64 R4, [R1+0x1b78] ;  /* 0x001b780001047983 */ /* 0x000e9a0000300a00 */
[----:B------:R-:W-:Y:S01]  /*12e90*/  STL [R1+0x24], R9 ;  /* 0x0000240901007387 */ /* 0x000fe20000100800 */
[----:B------:R-:W-:-:S03]  /*12ea0*/  MOV R7, R8 ;  /* 0x0000000800077202 */ /* 0x000fc60000000f00 */
[----:B------:R-:W-:Y:S04]  /*12eb0*/  STL.64 [R1+0x28], R10 ;  /* 0x0000280a01007387 */ /* 0x000fe80000100a00 */
[----:B------:R-:W0:Y:S04]  /*12ec0*/  LDSM.16.MT88.4 R8, [R27+UR8+0x4100] ;  /* 0x004100081b08783b */ /* 0x000e280008004200 */
[----:B-----5:R1:W-:Y:S04]  /*12ed0*/  STL.64 [R1+0x1b20], R6 ;  /* 0x001b200601007387 */ /* 0x0203e80000100a00 */
[----:B--2---:R-:W-:Y:S04]  /*12ee0*/  STL.64 [R1+0x1b18], R4 ;  /* 0x001b180401007387 */ /* 0x004fe80000100a00 */
[----:B0-----:R-:W-:Y:S01]  /*12ef0*/  STL [R1+0x1d4], R9 ;  /* 0x0001d40901007387 */ /* 0x001fe20000100800 */
[----:B-1----:R-:W-:-:S03]  /*12f00*/  IMAD.MOV.U32 R7, RZ, RZ, R8 ;  /* 0x000000ffff077224 */ /* 0x002fc600078e0008 */
[----:B------:R-:W-:Y:S01]  /*12f10*/  STL [R1+0x1dc], R11 ;  /* 0x0001dc0b01007387 */ /* 0x000fe20000100800 */
[----:B------:R-:W-:-:S03]  /*12f20*/  IMAD.MOV.U32 R6, RZ, RZ, R10 ;  /* 0x000000ffff067224 */ /* 0x000fc600078e000a */
[----:B------:R-:W0:Y:S04]  /*12f30*/  LDSM.16.MT88.4 R8, [R27+UR8+0x6100] ;  /* 0x006100081b08783b */ /* 0x000e280008004200 */
[----:B0-----:R0:W-:Y:S01]  /*12f40*/  STL [R1+0x234], R9 ;  /* 0x0002340901007387 */ /* 0x0011e20000100800 */
[----:B------:R-:W-:Y:S01]  /*12f50*/  IMAD.MOV.U32 R5, RZ, RZ, R8 ;  /* 0x000000ffff057224 */ /* 0x000fe200078e0008 */
[----:B------:R-:W-:Y:S01]  /*12f60*/  MOV R8, R0 ;  /* 0x0000000000087202 */ /* 0x000fe20000000f00 */
[----:B------:R-:W-:Y:S01]  /*12f70*/  IMAD.MOV.U32 R4, RZ, RZ, R10 ;  /* 0x000000ffff047224 */ /* 0x000fe200078e000a */
[----:B------:R1:W-:Y:S01]  /*12f80*/  STL [R1+0x23c], R11 ;  /* 0x00023c0b01007387 */ /* 0x0003e20000100800 */
[----:B------:R-:W-:-:S03]  /*12f90*/  IMAD.MOV.U32 R10, RZ, RZ, R28 ;  /* 0x000000ffff0a7224 */ /* 0x000fc600078e001c */
[----:B------:R-:W2:Y:S01]  /*12fa0*/  LDL.LU R0, [R1+0x1b74] ;  /* 0x001b740001007983 */ /* 0x000ea20000300800 */
[----:B0-----:R-:W-:-:S03]  /*12fb0*/  IMAD.MOV.U32 R9, RZ, RZ, R29 ;  /* 0x000000ffff097224 */ /* 0x001fc600078e001d */
[----:B------:R-:W5:Y:S01]  /*12fc0*/  LDL.LU R29, [R1+0x1b70] ;  /* 0x001b7000011d7983 */ /* 0x000f620000300800 */
[----:B-1----:R-:W-:-:S07]  /*12fd0*/  IMAD.MOV.U32 R11, RZ, RZ, R26 ;  /* 0x000000ffff0b7224 */ /* 0x002fce00078e001a */
[----:B---3--:R-:W-:Y:S01]  /*12fe0*/  HMMA.16816.F32 R8, R8, R2, R16 ;  /* 0x000000020808723c */ /* 0x008fe20000001810 */
[----:B------:R-:W3:Y:S04]  /*12ff0*/  LDL.LU.64 R18, [R1+0x1b68] ;  /* 0x001b680001127983 */ /* 0x000ee80000300a00 */
[----:B------:R-:W3:-:S14]  /*13000*/  LDL.LU.64 R16, [R1+0x1b60] ;  /* 0x001b600001107983 */ /* 0x000edc0000300a00 */
[----:B------:R0:W-:Y:S04]  /*13010*/  STL.64 [R1], R8 ;  /* 0x0000000801007387 */ /* 0x0001e80000100a00 */
[----:B------:R1:W-:Y:S01]  /*13020*/  STL.64 [R1+0x8], R10 ;  /* 0x0000080a01007387 */ /* 0x0003e20000100a00 */
[----:B0-----:R-:W-:Y:S01]  /*13030*/  IMAD.MOV.U32 R8, RZ, RZ, R25 ;  /* 0x000000ffff087224 */ /* 0x001fe200078e0019 */
[----:B------:R-:W-:Y:S01]  /*13040*/  MOV R9, R24 ;  /* 0x0000001800097202 */ /* 0x000fe20000000f00 */
[----:B-1----:R-:W-:Y:S02]  /*13050*/  IMAD.MOV.U32 R10, RZ, RZ, R23 ;  /* 0x000000ffff0a7224 */ /* 0x002fe400078e0017 */
[----:B------:R-:W-:-:S07]  /*13060*/  IMAD.MOV.U32 R11, RZ, RZ, R22 ;  /* 0x000000ffff0b7224 */ /* 0x000fce00078e0016 */
[----:B---3--:R-:W-:Y:S01]  /*13070*/  HMMA.16816.F32 R8, R8, R2, R16 ;  /* 0x000000020808723c */ /* 0x008fe20000001810 */
[----:B------:R-:W3:-:S15]  /*13080*/  LDL.LU R16, [R1+0x150] ;  /* 0x0001500001107983 */ /* 0x000ede0000300800 */
[----:B------:R-:W-:-:S03]  /*13090*/  NOP ;  /* 0x0000000000007918 */ /* 0x000fc60000000000 */
[----:B------:R0:W-:Y:S04]  /*130a0*/  STL.64 [R1+0x40], R8 ;  /* 0x0000400801007387 */ /* 0x0001e80000100a00 */
[----:B------:R1:W-:Y:S04]  /*130b0*/  STL.64 [R1+0x48], R10 ;  /* 0x0000480a01007387 */ /* 0x0003e80000100a00 */
[----:B------:R-:W3:Y:S04]  /*130c0*/  LDL.LU R17, [R1+0x154] ;  /* 0x0001540001117983 */ /* 0x000ee80000300800 */
[----:B------:R-:W2:Y:S01]  /*130d0*/  LDL.LU R18, [R1+0x158] ;  /* 0x0001580001127983 */ /* 0x000ea20000300800 */
[----:B-----5:R-:W-:-:S03]  /*130e0*/  IMAD.MOV.U32 R19, RZ, RZ, R29 ;  /* 0x000000ffff137224 */ /* 0x020fc600078e001d */
[----:B------:R-:W5:Y:S01]  /*130f0*/  LDL.LU R29, [R1+0x1b58] ;  /* 0x001b5800011d7983 */ /* 0x000f620000300800 */
[----:B0-----:R-:W-:Y:S01]  /*13100*/  IMAD.MOV.U32 R8, RZ, RZ, R7 ;  /* 0x000000ffff087224 */ /* 0x001fe200078e0007 */
[----:B------:R-:W-:Y:S01]  /*13110*/  MOV R9, R6 ;  /* 0x0000000600097202 */ /* 0x000fe20000000f00 */
[----:B-1----:R-:W-:Y:S02]  /*13120*/  IMAD.MOV.U32 R10, RZ, RZ, R5 ;  /* 0x000000ffff0a7224 */ /* 0x002fe400078e0005 */
[----:B------:R-:W-:Y:S02]  /*13130*/  IMAD.MOV.U32 R11, RZ, RZ, R4 ;  /* 0x000000ffff0b7224 */ /* 0x000fe400078e0004 */
[----:B------:R-:W0:Y:S05]  /*13140*/  LDSM.16.MT88.4 R4, [R27+UR8+0x4180] ;  /* 0x004180081b04783b */ /* 0x000e2a0008004200 */
[----:B------:R-:W-:Y:S01]  /*13150*/  HMMA.16816.F32 R8, R8, R2, R12 ;  /* 0x000000020808723c */ /* 0x000fe2000000180c */
[----:B--2---:R-:W-:Y:S04]  /*13160*/  STL.64 [R1+0x1b50], R18 ;  /* 0x001b501201007387 */ /* 0x004fe80000100a00 */
[----:B---3--:R-:W-:Y:S04]  /*13170*/  STL.64 [R1+0x1b48], R16 ;  /* 0x001b481001007387 */ /* 0x008fe80000100a00 */
[----:B------:R-:W1:Y:S04]  /*13180*/  LDSM.16.MT88.4 R16, [R27+UR8+0x6180] ;  /* 0x006180081b10783b */ /* 0x000e680008004200 */
[----:B------:R-:W2:Y:S06]  /*13190*/  LDL R15, [R1+0x324] ;  /* 0x00032400010f7983 */ /* 0x000eac0000100800 */
[----:B------:R3:W-:Y:S04]  /*131a0*/  STL.64 [R1+0x60], R8 ;  /* 0x0000600801007387 */ /* 0x0007e80000100a00 */
[----:B------:R-:W-:Y:S04]  /*131b0*/  STL.64 [R1+0x68], R10 ;  /* 0x0000680a01007387 */ /* 0x000fe80000100a00 */
[----:B0-----:R-:W-:Y:S04]  /*131c0*/  STL [R1+0x84], R5 ;  /* 0x0000840501007387 */ /* 0x001fe80000100800 */
[----:B------:R0:W-:Y:S01]  /*131d0*/  STL [R1+0x8c], R7 ;  /* 0x00008c0701007387 */ /* 0x0001e20000100800 */
[----:B---3--:R-:W-:-:S03]  /*131e0*/  IMAD.MOV.U32 R9, RZ, RZ, R6 ;  /* 0x000000ffff097224 */ /* 0x008fc600078e0006 */
[----:B-1----:R-:W-:Y:S01]  /*131f0*/  STL [R1+0xf4], R17 ;  /* 0x0000f41101007387 */ /* 0x002fe20000100800 */
[----:B0-----:R-:W-:Y:S01]  /*13200*/  MOV R7, R16 ;  /* 0x0000001000077202 */ /* 0x001fe20000000f00 */
[----:B------:R-:W-:Y:S02]  /*13210*/  IMAD.MOV.U32 R6, RZ, RZ, R18 ;  /* 0x000000ffff067224 */ /* 0x000fe400078e0012 */
[----:B------:R-:W-:Y:S04]  /*13220*/  STL [R1+0xfc], R19 ;  /* 0x0000fc1301007387 */ /* 0x000fe80000100800 */
[----:B-----5:R-:W0:Y:S01]  /*13230*/  LDSM.16.MT88.4 R16, [R29+UR8+0x4000] ;  /* 0x004000081d10783b */ /* 0x020e220008004200 */
[----:B------:R-:W-:-:S03]  /*13240*/  IMAD.MOV.U32 R8, RZ, RZ, R4 ;  /* 0x000000ffff087224 */ /* 0x000fc600078e0004 */
[----:B------:R-:W3:Y:S04]  /*13250*/  LDL.LU R24, [R1+0x130] ;  /* 0x0001300001187983 */ /* 0x000ee80000300800 */
[----:B------:R-:W3:Y:S04]  /*13260*/  LDL.LU R25, [R1+0x134] ;  /* 0x0001340001197983 */ /* 0x000ee80000300800 */
[----:B------:R-:W3:Y:S04]  /*13270*/  LDL.LU R26, [R1+0x138] ;  /* 0x00013800011a7983 */ /* 0x000ee80000300800 */
[----:B0-----:R-:W-:Y:S01]  /*13280*/  STL [R1+0xe4], R17 ;  /* 0x0000e41101007387 */ /* 0x001fe20000100800 */
[----:B------:R-:W-:-:S02]  /*13290*/  IMAD.MOV.U32 R5, RZ, RZ, R16 ;  /* 0x000000ffff057224 */ /* 0x000fc400078e0010 */
[----:B------:R-:W-:Y:S01]  /*132a0*/  IMAD.MOV.U32 R4, RZ, RZ, R18 ;  /* 0x000000ffff047224 */ /* 0x000fe200078e0012 */
[----:B------:R-:W-:Y:S04]  /*132b0*/  STL [R1+0xec], R19 ;  /* 0x0000ec1301007387 */ /* 0x000fe80000100800 */
[----:B------:R-:W0:Y:S04]  /*132c0*/  LDSM.16.MT88.4 R16, [R29+UR8+0x6000] ;  /* 0x006000081d10783b */ /* 0x000e280008004200 */
[----:B0-----:R-:W-:Y:S01]  /*132d0*/  STL [R1+0x1c4], R17 ;  /* 0x0001c41101007387 */ /* 0x001fe20000100800 */
[----:B------:R-:W-:Y:S01]  /*132e0*/  MOV R28, R16 ;  /* 0x00000010001c7202 */ /* 0x000fe20000000f00 */
[----:B------:R-:W-:-:S02]  /*132f0*/  IMAD.MOV.U32 R23, RZ, RZ, R18 ;  /* 0x000000ffff177224 */ /* 0x000fc400078e0012 */
[----:B------:R-:W-:Y:S04]  /*13300*/  STL [R1+0x1cc], R19 ;  /* 0x0001cc1301007387 */ /* 0x000fe80000100800 */
[----:B------:R-:W0:Y:S04]  /*13310*/  LDSM.16.MT88.4 R16, [R29+UR8+0x4080] ;  /* 0x004080081d10783b */ /* 0x000e280008004200 */
[----:B0-----:R-:W-:Y:S01]  /*13320*/  STL [R1+0x224], R17 ;  /* 0x0002241101007387 */ /* 0x001fe20000100800 */
[----:B------:R-:W-:Y:S02]  /*13330*/  IMAD.MOV.U32 R22, RZ, RZ, R16 ;  /* 0x000000ffff167224 */ /* 0x000fe400078e0010 */
[----:B------:R-:W-:Y:S01]  /*13340*/  IMAD.MOV.U32 R14, RZ, RZ, R18 ;  /* 0x000000ffff0e7224 */ /* 0x000fe200078e0012 */
[----:B------:R-:W-:Y:S04]  /*13350*/  STL [R1+0x22c], R19 ;  /* 0x00022c1301007387 */ /* 0x000fe80000100800 */
[----:B------:R-:W0:Y:S01]  /*13360*/  LDSM.16.MT88.4 R16, [R29+UR8+0x6080] ;  /* 0x006080081d10783b */ /* 0x000e220008004200 */
[----:B------:R-:W-:Y:S01]  /*13370*/  IMAD.MOV.U32 R27, RZ, RZ, R0 ;  /* 0x000000ffff1b7224 */ /* 0x000fe200078e0000 */
[----:B0-----:R-:W-:-:S02]  /*13380*/  MOV R12, R18 ;  /* 0x00000012000c7202 */ /* 0x001fc40000000f00 */
[----:B------:R0:W-:Y:S01]  /*13390*/  STL [R1+0x244], R17 ;  /* 0x0002441101007387 */ /* 0x0001e20000100800 */
[----:B------:R-:W-:Y:S02]  /*133a0*/  IMAD.MOV.U32 R0, RZ, RZ, R19 ;  /* 0x000000ffff007224 */ /* 0x000fe400078e0013 */
[----:B------:R-:W-:Y:S01]  /*133b0*/  IMAD.MOV.U32 R13, RZ, RZ, R16 ;  /* 0x000000ffff0d7224 */ /* 0x000fe200078e0010 */
[----:B------:R-:W5:Y:S04]  /*133c0*/  LDL.LU.64 R18, [R1+0x1b50] ;  /* 0x001b500001127983 */ /* 0x000f680000300a00 */
[----:B0-----:R-:W5:Y:S01]  /*133d0*/  LDL.LU.64 R16, [R1+0x1b48] ;  /* 0x001b480001107983 */ /* 0x001f620000300a00 */
[----:B------:R-:W-:Y:S02]  /*133e0*/  IMAD.MOV.U32 R10, RZ, RZ, R7 ;  /* 0x000000ffff0a7224 */ /* 0x000fe400078e0007 */
[----:B------:R-:W-:Y:S01]  /*133f0*/  IMAD.MOV.U32 R11, RZ, RZ, R6 ;  /* 0x000000ffff0b7224 */ /* 0x000fe200078e0006 */
[----:B------:R-:W-:Y:S06]  /*13400*/  STL [R1+0x1acc], R0 ;  /* 0x001acc0001007387 */ /* 0x000fec0000100800 */
[----:B-----5:R-:W-:Y:S01]  /*13410*/  HMMA.16816.F32 R16, R8, R2, R16 ;  /* 0x000000020810723c */ /* 0x020fe20000001810 */
[----:B------:R-:W-:Y:S01]  /*13420*/  MOV R9, R4 ;  /* 0x0000000400097202 */ /* 0x000fe20000000f00 */
[----:B------:R-:W-:-:S15]  /*13430*/  IMAD.MOV.U32 R8, RZ, RZ, R5 ;  /* 0x000000ffff087224 */ /* 0x000fde00078e0005 */
[----:B------:R-:W-:Y:S02]  /*13440*/  NOP ;  /* 0x0000000000007918 */ /* 0x000fe40000000000 */
[----:B------:R-:W-:Y:S04]  /*13450*/  STL.64 [R1+0x50], R16 ;  /* 0x0000501001007387 */ /* 0x000fe80000100a00 */
[----:B------:R-:W-:Y:S04]  /*13460*/  STL.64 [R1+0x58], R18 ;  /* 0x0000581201007387 */ /* 0x000fe80000100a00 */
[----:B------:R-:W5:Y:S04]  /*13470*/  LDL.LU R4, [R1+0xd0] ;  /* 0x0000d00001047983 */ /* 0x000f680000300800 */
[----:B------:R-:W5:Y:S04]  /*13480*/  LDL.LU R5, [R1+0xd4] ;  /* 0x0000d40001057983 */ /* 0x000f680000300800 */
[----:B------:R-:W2:Y:S04]  /*13490*/  LDL.LU R6, [R1+0xd8] ;  /* 0x0000d80001067983 */ /* 0x000ea80000300800 */
[----:B------:R-:W2:Y:S01]  /*134a0*/  LDL.LU R7, [R1+0xdc] ;  /* 0x0000dc0001077983 */ /* 0x000ea20000300800 */
[----:B------:R-:W-:-:S02]  /*134b0*/  IMAD.MOV.U32 R10, RZ, RZ, R28 ;  /* 0x000000ffff0a7224 */ /* 0x000fc400078e001c */
[----:B------:R-:W-:-:S07]  /*134c0*/  IMAD.MOV.U32 R11, RZ, RZ, R23 ;  /* 0x000000ffff0b7224 */ /* 0x000fce00078e0017 */
[----:B---3--:R-:W-:Y:S01]  /*134d0*/  HMMA.16816.F32 R8, R8, R2, R24 ;  /* 0x000000020808723c */ /* 0x008fe20000001818 */
[----:B--2---:R-:W-:Y:S04]  /*134e0*/  STL.64 [R1+0x1b30], R6 ;  /* 0x001b300601007387 */ /* 0x004fe80000100a00 */
[----:B-----5:R0:W-:Y:S04]  /*134f0*/  STL.64 [R1+0x1b28], R4 ;  /* 0x001b280401007387 */ /* 0x0201e80000100a00 */
[----:B0-----:R-:W2:Y:S04]  /*13500*/  LDL.LU R4, [R1+0x120] ;  /* 0x0001200001047983 */ /* 0x001ea80000300800 */
[----:B------:R-:W2:Y:S04]  /*13510*/  LDL.LU R5, [R1+0x124] ;  /* 0x0001240001057983 */ /* 0x000ea80000300800 */
[----:B------:R-:W2:Y:S04]  /*13520*/  LDL.LU R6, [R1+0x128] ;  /* 0x0001280001067983 */ /* 0x000ea80000300800 */
[----:B------:R-:W2:Y:S04]  /*13530*/  LDL.LU R7, [R1+0x12c] ;  /* 0x00012c0001077983 */ /* 0x000ea80000300800 */
[----:B------:R-:W3:Y:S04]  /*13540*/  LDL.LU R16, [R1+0xc0] ;  /* 0x0000c00001107983 */ /* 0x000ee80000300800 */
[----:B------:R-:W3:Y:S04]  /*13550*/  LDL.LU R17, [R1+0xc4] ;  /* 0x0000c40001117983 */ /* 0x000ee80000300800 */
[----:B------:R-:W3:Y:S04]  /*13560*/  LDL.LU R18, [R1+0xc8] ;  /* 0x0000c80001127983 */ /* 0x000ee80000300800 */
[----:B------:R-:W3:Y:S04]  /*13570*/  LDL.LU R19, [R1+0xcc] ;  /* 0x0000cc0001137983 */ /* 0x000ee80000300800 */
[----:B------:R-:W5:Y:S04]  /*13580*/  LDL.LU R26, [R1+0x1b40] ;  /* 0x001b4000011a7983 */ /* 0x000f680000300800 */
[----:B------:R-:W5:Y:S04]  /*13590*/  LDL.LU.64 R24, [R1+0x1b38] ;  /* 0x001b380001187983 */ /* 0x000f680000300a00 */
[----:B------:R0:W-:Y:S04]  /*135a0*/  STL.64 [R1+0x70], R8 ;  /* 0x0000700801007387 */ /* 0x0001e80000100a00 */
[----:B------:R1:W-:Y:S01]  /*135b0*/  STL.64 [R1+0x78], R10 ;  /* 0x0000780a01007387 */ /* 0x0003e20000100a00 */
[----:B0-----:R-:W-:-:S02]  /*135c0*/  IMAD.MOV.U32 R8, RZ, RZ, R22 ;  /* 0x000000ffff087224 */ /* 0x001fc400078e0016 */
[----:B------:R-:W-:Y:S01]  /*135d0*/  IMAD.MOV.U32 R9, RZ, RZ, R14 ;  /* 0x000000ffff097224 */ /* 0x000fe200078e000e */
[----:B-1----:R-:W-:Y:S01]  /*135e0*/  MOV R10, R13 ;  /* 0x0000000d000a7202 */ /* 0x002fe20000000f00 */
[----:B------:R-:W-:-:S07]  /*135f0*/  IMAD.MOV.U32 R11, RZ, RZ, R12 ;  /* 0x000000ffff0b7224 */ /* 0x000fce00078e000c */
[----:B--2---:R-:W-:-:S15]  /*13600*/  HMMA.16816.F32 R4, R8, R2, R4 ;  /* 0x000000020804723c */ /* 0x004fde0000001804 */
[----:B------:R-:W-:-:S04]  /*13610*/  NOP ;  /* 0x0000000000007918 */ /* 0x000fc80000000000 */
[----:B------:R-:W-:Y:S01]  /*13620*/  STL [R1+0xb0], R4 ;  /* 0x0000b00401007387 */ /* 0x000fe20000100800 */
[----:B------:R-:W-:-:S03]  /*13630*/  IMAD.MOV.U32 R0, RZ, RZ, R5 ;  /* 0x000000ffff007224 */ /* 0x000fc600078e0005 */
[----:B------:R-:W-:Y:S04]  /*13640*/  STL.64 [R1+0xb8], R6 ;  /* 0x0000b80601007387 */ /* 0x000fe80000100a00 */
[----:B------:R-:W0:Y:S04]  /*13650*/  LDSM.16.MT88.4 R4, [R29+UR8+0x4100] ;  /* 0x004100081d04783b */ /* 0x000e280008004200 */
[----:B------:R-:W-:Y:S04]  /*13660*/  STL [R1+0x1ad0], R0 ;  /* 0x001ad00001007387 */ /* 0x000fe80000100800 */
        /* <DEDUP_REMOVED lines=14> */
[----:B------:R-:W0:Y:S04]  /*13750*/  LDSM.16.MT88.4 R4, [R29+UR8+0x6180] ;  /* 0x006180081d04783b */ /* 0x000e280008004200 */
[----:B0-----:R-:W-:Y:S01]  /*13760*/  STL [R1+0x1b4], R5 ;  /* 0x0001b40501007387 */ /* 0x001fe20000100800 */
[----:B------:R-:W-:Y:S01]  /*13770*/  IMAD.MOV.U32 R23, RZ, RZ, R4 ;  /* 0x000000ffff177224 */ /* 0x000fe200078e0004 */
[----:B------:R-:W-:-:S02]  /*13780*/  MOV R22, R6 ;  /* 0x0000000600167202 */ /* 0x000fc40000000f00 */
[----:B------:R-:W-:Y:S04]  /*13790*/  STL [R1+0x1bc], R7 ;  /* 0x0001bc0701007387 */ /* 0x000fe80000100800 */
        /* <DEDUP_REMOVED lines=8> */
[----:B------:R-:W-:-:S02]  /*13820*/  IMAD.MOV.U32 R0, RZ, RZ, R6 ;  /* 0x000000ffff007224 */ /* 0x000fc400078e0006 */
[----:B------:R-:W-:Y:S01]  /*13830*/  IMAD.MOV.U32 R12, RZ, RZ, R4 ;  /* 0x000000ffff0c7224 */ /* 0x000fe200078e0004 */
[----:B------:R0:W-:Y:S04]  /*13840*/  STL [R1+0x26c], R7 ;  /* 0x00026c0701007387 */ /* 0x0001e80000100800 */
[----:B0-----:R-:W2:Y:S04]  /*13850*/  LDL.LU.64 R6, [R1+0x1b30] ;  /* 0x001b300001067983 */ /* 0x001ea80000300a00 */
[----:B------:R-:W2:Y:S02]  /*13860*/  LDL.LU.64 R4, [R1+0x1b28] ;  /* 0x001b280001047983 */ /* 0x000ea40000300a00 */
[----:B--2---:R-:W-:Y:S02]  /*13870*/  HMMA.16816.F32 R8, R8, R2, R4 ;  /* 0x000000020808723c */ /* 0x004fe40000001804 */
[----:B------:R-:W2:Y:S04]  /*13880*/  LDL.LU.64 R6, [R1+0x1b20] ;  /* 0x001b200001067983 */ /* 0x000ea80000300a00 */
[----:B------:R-:W2:-:S13]  /*13890*/  LDL.LU.64 R4, [R1+0x1b18] ;  /* 0x001b180001047983 */ /* 0x000e9a0000300a00 */
[----:B------:R0:W-:Y:S04]  /*138a0*/  STL.64 [R1+0x130], R8 ;  /* 0x0001300801007387 */ /* 0x0001e80000100a00 */
[----:B------:R1:W-:Y:S01]  /*138b0*/  STL.64 [R1+0x138], R10 ;  /* 0x0001380a01007387 */ /* 0x0003e20000100a00 */
[----:B0-----:R-:W-:-:S03]  /*138c0*/  MOV R8, R27 ;  /* 0x0000001b00087202 */ /* 0x001fc60000000f00 */
[----:B------:R-:W5:Y:S01]  /*138d0*/  LDL.LU R27, [R1+0x1b10] ;  /* 0x001b1000011b7983 */ /* 0x000f620000300800 */
[----:B------:R-:W-:Y:S02]  /*138e0*/  IMAD.MOV.U32 R9, RZ, RZ, R28 ;  /* 0x000000ffff097224 */ /* 0x000fe400078e001c */
[----:B-1----:R-:W-:Y:S02]  /*138f0*/  IMAD.MOV.U32 R10, RZ, RZ, R23 ;  /* 0x000000ffff0a7224 */ /* 0x002fe400078e0017 */
[----:B------:R-:W-:-:S07]  /*13900*/  IMAD.MOV.U32 R11, RZ, RZ, R22 ;  /* 0x000000ffff0b7224 */ /* 0x000fce00078e0016 */
[----:B---3--:R-:W-:Y:S01]  /*13910*/  HMMA.16816.F32 R16, R8, R2, R16 ;  /* 0x000000020810723c */ /* 0x008fe20000001810 */
[----:B------:R-:W-:Y:S01]  /*13920*/  IMAD.MOV.U32 R8, RZ, RZ, R14 ;  /* 0x000000ffff087224 */ /* 0x000fe200078e000e */
[----:B------:R-:W-:Y:S01]  /*13930*/  MOV R9, R13 ;  /* 0x0000000d00097202 */ /* 0x000fe20000000f00 */
[----:B------:R-:W-:Y:S02]  /*13940*/  IMAD.MOV.U32 R10, RZ, RZ, R12 ;  /* 0x000000ffff0a7224 */ /* 0x000fe400078e000c */
[----:B------:R-:W-:-:S14]  /*13950*/  IMAD.MOV.U32 R11, RZ, RZ, R0 ;  /* 0x000000ffff0b7224 */ /* 0x000fdc00078e0000 */
[----:B------:R-:W-:Y:S04]  /*13960*/  STL.64 [R1+0x120], R16 ;  /* 0x0001201001007387 */ /* 0x000fe80000100a00 */
[----:B------:R5:W-:Y:S02]  /*13970*/  STL.64 [R1+0x128], R18 ;  /* 0x0001281201007387 */ /* 0x000be40000100a00 */
[----:B-----5:R-:W-:-:S15]  /*13980*/  HMMA.16816.F32 R16, R8, R2, R24 ;  /* 0x000000020810723c */ /* 0x020fde0000001818 */
[----:B------:R-:W-:-:S04]  /*13990*/  NOP ;  /* 0x0000000000007918 */ /* 0x000fc80000000000 */
[----:B------:R-:W-:Y:S01]  /*139a0*/  STL [R1+0xd4], R17 ;  /* 0x0000d41101007387 */ /* 0x000fe20000100800 */
[----:B------:R-:W-:-:S03]  /*139b0*/  IMAD.MOV.U32 R0, RZ, RZ, R16 ;  /* 0x000000ffff007224 */ /* 0x000fc600078e0010 */
[----:B------:R-:W-:Y:S04]  /*139c0*/  STL.64 [R1+0xd8], R18 ;  /* 0x0000d81201007387 */ /* 0x000fe80000100a00 */
[----:B------:R-:W0:Y:S04]  /*139d0*/  LDSM.16.MT88.4 R16, [R15+UR8+0x4080] ;  /* 0x004080080f10783b */ /* 0x000e280008004200 */
[----:B0-----:R-:W-:Y:S01]  /*139e0*/  STL [R1+0x144], R17 ;  /* 0x0001441101007387 */ /* 0x001fe20000100800 */
[----:B------:R-:W-:Y:S01]  /*139f0*/  IMAD.MOV.U32 R8, RZ, RZ, R16 ;  /* 0x000000ffff087224 */ /* 0x000fe200078e0010 */
[----:B------:R-:W-:-:S02]  /*13a00*/  MOV R9, R18 ;  /* 0x0000001200097202 */ /* 0x000fc40000000f00 */
        /* <DEDUP_REMOVED lines=17> */
[----:B------:R-:W1:Y:S04]  /*13b20*/  LDSM.16.MT88.4 R12, [R15+UR8+0x6180] ;  /* 0x006180080f0c783b */ /* 0x000e680008004200 */
[----:B0-----:R-:W-:Y:S01]  /*13b30*/  STL [R1+0x204], R17 ;  /* 0x0002041101007387 */ /* 0x001fe20000100800 */
[----:B------:R-:W-:-:S02]  /*13b40*/  IMAD.MOV.U32 R25, RZ, RZ, R18 ;  /* 0x000000ffff197224 */ /* 0x000fc400078e0012 */
[----:B------:R-:W-:Y:S01]  /*13b50*/  IMAD.MOV.U32 R24, RZ, RZ, R16 ;  /* 0x000000ffff187224 */ /* 0x000fe200078e0010 */
[----:B------:R0:W-:Y:S01]  /*13b60*/  STL [R1+0x20c], R19 ;  /* 0x00020c1301007387 */ /* 0x0001e20000100800 */
[----:B-1----:R-:W-:Y:S01]  /*13b70*/  MOV R27, R14 ;  /* 0x0000000e001b7202 */ /* 0x002fe20000000f00 */
[----:B------:R-:W-:Y:S02]  /*13b80*/  IMAD.MOV.U32 R26, RZ, RZ, R12 ;  /* 0x000000ffff1a7224 */ /* 0x000fe400078e000c */
[----:B0-----:R-:W3:Y:S04]  /*13b90*/  LDL.LU.64 R18, [R1+0x1b08] ;  /* 0x001b080001127983 */ /* 0x001ee80000300a00 */
[----:B------:R-:W5:Y:S04]  /*13ba0*/  LDL.LU.64 R16, [R1+0x1b00] ;  /* 0x001b000001107983 */ /* 0x000f680000300a00 */
[----:B------:R-:W-:Y:S04]  /*13bb0*/  STL [R1+0x254], R13 ;  /* 0x0002540d01007387 */ /* 0x000fe80000100800 */
[----:B------:R0:W-:Y:S04]  /*13bc0*/  STL [R1+0x25c], R15 ;  /* 0x00025c0f01007387 */ /* 0x0001e80000100800 */
[----:B0-----:R-:W2:Y:S04]  /*13bd0*/  LDL.LU.64 R14, [R1+0x1af8] ;  /* 0x001af800010e7983 */ /* 0x001ea80000300a00 */
[----:B------:R-:W2:Y:S02]  /*13be0*/  LDL.LU.64 R12, [R1+0x1af0] ;  /* 0x001af000010c7983 */ /* 0x000ea40000300a00 */
[----:B--2---:R-:W-:Y:S01]  /*13bf0*/  HMMA.16816.F32 R12, R8, R2, R12 ;  /* 0x00000002080c723c */ /* 0x004fe2000000180c */
[----:B------:R-:W-:-:S02]  /*13c00*/  IMAD.MOV.U32 R8, RZ, RZ, R22 ;  /* 0x000000ffff087224 */ /* 0x000fc400078e0016 */
[----:B------:R-:W4:Y:S01]  /*13c10*/  LDL.LU R22, [R1+0x1aec] ;  /* 0x001aec0001167983 */ /* 0x000f220000300800 */
[----:B------:R-:W-:-:S15]  /*13c20*/  IMAD.MOV.U32 R9, RZ, RZ, R23 ;  /* 0x000000ffff097224 */ /* 0x000fde00078e0017 */
[----:B------:R5:W-:Y:S04]  /*13c30*/  STL.64 [R1+0xc0], R12 ;  /* 0x0000c00c01007387 */ /* 0x000be80000100a00 */
[----:B------:R3:W-:Y:S04]  /*13c40*/  STL.64 [R1+0xc8], R14 ;  /* 0x0000c80e01007387 */ /* 0x0007e80000100a00 */
[----:B------:R-:W4:Y:S01]  /*13c50*/  LDL.LU R23, [R1+0x1ae8] ;  /* 0x001ae80001177983 */ /* 0x000f220000300800 */
[----:B-----5:R-:W-:-:S03]  /*13c60*/  IMAD.MOV.U32 R12, RZ, RZ, R16 ;  /* 0x000000ffff0c7224 */ /* 0x020fc600078e0010 */
[----:B------:R-:W2:Y:S01]  /*13c70*/  LDL.LU R16, [R1+0x1ae4] ;  /* 0x001ae40001107983 */ /* 0x000ea20000300800 */
[----:B------:R-:W-:Y:S01]  /*13c80*/  IMAD.MOV.U32 R13, RZ, RZ, R17 ;  /* 0x000000ffff0d7224 */ /* 0x000fe200078e0011 */
[----:B---3--:R-:W-:Y:S01]  /*13c90*/  MOV R14, R18 ;  /* 0x00000012000e7202 */ /* 0x008fe20000000f00 */
[----:B------:R-:W-:Y:S01]  /*13ca0*/  IMAD.MOV.U32 R15, RZ, RZ, R19 ;  /* 0x000000ffff0f7224 */ /* 0x000fe200078e0013 */
[----:B------:R-:W2:Y:S04]  /*13cb0*/  LDL.LU R17, [R1+0x1ae0] ;  /* 0x001ae00001117983 */ /* 0x000ea80000300800 */
[----:B------:R-:W2:Y:S04]  /*13cc0*/  LDL.LU R18, [R1+0x1adc] ;  /* 0x001adc0001127983 */ /* 0x000ea80000300800 */
[----:B------:R-:W2:Y:S01]  /*13cd0*/  LDL.LU R19, [R1+0x1ad8] ;  /* 0x001ad80001137983 */ /* 0x000ea20000300800 */
[----:B------:R-:W-:-:S02]  /*13ce0*/  IMAD.MOV.U32 R10, RZ, RZ, R29 ;  /* 0x000000ffff0a7224 */ /* 0x000fc400078e001d */
[----:B------:R-:W-:-:S07]  /*13cf0*/  IMAD.MOV.U32 R11, RZ, RZ, R28 ;  /* 0x000000ffff0b7224 */ /* 0x000fce00078e001c */
[-C--:B----4-:R-:W-:Y:S08]  /*13d00*/  HMMA.16816.F32 R20, R8, R2.reuse, R20 ;  /* 0x000000020814723c */ /* 0x090ff00000001814 */
[----:B--2---:R-:W-:Y:S11]  /*13d10*/  HMMA.16816.F32 R24, R24, R2, R16 ;  /* 0x000000021818723c */ /* 0x004ff60000001810 */
[----:B------:R-:W-:Y:S01]  /*13d20*/  IMAD.MOV.U32 R28, RZ, RZ, R22 ;  /* 0x000000ffff1c7224 */ /* 0x000fe200078e0016 */
[----:B------:R-:W-:Y:S01]  /*13d30*/  STL.64 [R1+0xa0], R20 ;  /* 0x0000a01401007387 */ /* 0x000fe20000100a00 */
[----:B------:R-:W-:-:S03]  /*13d40*/  MOV R29, R23 ;  /* 0x00000017001d7202 */ /* 0x000fc60000000f00 */
[----:B------:R-:W2:Y:S04]  /*13d50*/  LDL.LU R22, [R1+0x2e8] ;  /* 0x0002e80001167983 */ /* 0x000ea80000300800 */
[----:B------:R-:W3:Y:S04]  /*13d60*/  LDL.LU R23, [R1+0x2ec] ;  /* 0x0002ec0001177983 */ /* 0x000ee80000300800 */
[----:B------:R-:W-:Y:S04]  /*13d70*/  STL.64 [R1+0x1ac0], R26 ;  /* 0x001ac01a01007387 */ /* 0x000fe80000100a00 */
[----:B------:R0:W-:Y:S04]  /*13d80*/  STL.64 [R1+0x1ab8], R24 ;  /* 0x001ab81801007387 */ /* 0x0001e80000100a00 */
[----:B------:R-:W4:Y:S04]  /*13d90*/  LDL.LU R8, [R1+0x2c4] ;  /* 0x0002c40001087983 */ /* 0x000f280000300800 */
[----:B------:R-:W4:Y:S01]  /*13da0*/  LDL.LU R9, [R1+0x2cc] ;  /* 0x0002cc0001097983 */ /* 0x000f220000300800 */
[----:B0-----:R-:W-:-:S03]  /*13db0*/  IMAD.MOV.U32 R24, RZ, RZ, R7 ;  /* 0x000000ffff187224 */ /* 0x001fc600078e0007 */
[----:B------:R-:W4:Y:S04]  /*13dc0*/  LDL.LU R7, [R1+0x1ad4] ;  /* 0x001ad40001077983 */ /* 0x000f280000300800 */
[----:B------:R-:W5:Y:S04]  /*13dd0*/  LDL.LU R25, [R1+0x24] ;  /* 0x0000240001197983 */ /* 0x000f680000300800 */
[----:B------:R-:W5:Y:S04]  /*13de0*/  LDL.LU R26, [R1+0x28] ;  /* 0x00002800011a7983 */ /* 0x000f680000300800 */
[----:B------:R-:W5:Y:S04]  /*13df0*/  LDL.LU R27, [R1+0x2c] ;  /* 0x00002c00011b7983 */ /* 0x000f680000300800 */
[----:B------:R-:W4:Y:S04]  /*13e00*/  LDL.LU R10, [R1+0x2d4] ;  /* 0x0002d400010a7983 */ /* 0x000f280000300800 */
[----:B------:R-:W4:Y:S01]  /*13e10*/  LDL.LU R11, [R1+0x2dc] ;  /* 0x0002dc00010b7983 */ /* 0x000f220000300800 */
[----:B--2---:R-:W-:-:S02]  /*13e20*/  F2FP.F16.E4M3.UNPACK_B R2, R22.H1 ;  /* 0x00000016ff02723e */ /* 0x004fc400030006ff */
[----:B---3--:R-:W-:-:S07]  /*13e30*/  F2FP.F16.E4M3.UNPACK_B R3, R23.H1 ;  /* 0x00000017ff03723e */ /* 0x008fce00030006ff */
[-C--:B----4-:R-:W-:Y:S01]  /*13e40*/  HMMA.16816.F32 R4, R8, R2.reuse, R4 ;  /* 0x000000020804723c */ /* 0x090fe20000001804 */
[----:B------:R-:W2:Y:S04]  /*13e50*/  LDL.LU R8, [R1+0x2b4] ;  /* 0x0002b40001087983 */ /* 0x000ea80000300800 */
[----:B------:R-:W2:Y:S04]  /*13e60*/  LDL.LU R9, [R1+0x2bc] ;  /* 0x0002bc0001097983 */ /* 0x000ea80000300800 */
[----:B------:R-:W3:Y:S04]  /*13e70*/  LDL.LU R20, [R1] ;  /* 0x0000000001147983 */ /* 0x000ee80000300800 */
[----:B------:R-:W3:Y:S04]  /*13e80*/  LDL.LU R21, [R1+0x4] ;  /* 0x0000040001157983 */ /* 0x000ee80000300800 */
[----:B------:R-:W3:Y:S04]  /*13e90*/  LDL.LU R22, [R1+0x8] ;  /* 0x0000080001167983 */ /* 0x000ee80000300800 */
[----:B------:R-:W3:Y:S04]  /*13ea0*/  LDL.LU R23, [R1+0xc] ;  /* 0x00000c0001177983 */ /* 0x000ee80000300800 */
[----:B------:R-:W2:Y:S04]  /*13eb0*/  LDL.LU R10, [R1+0x2a4] ;  /* 0x0002a400010a7983 */ /* 0x000ea80000300800 */
[----:B------:R-:W2:Y:S04]  /*13ec0*/  LDL.LU R11, [R1+0x2ac] ;  /* 0x0002ac00010b7983 */ /* 0x000ea80000300800 */
[----:B------:R-:W4:Y:S04]  /*13ed0*/  LDL.LU R16, [R1+0x40] ;  /* 0x0000400001107983 */ /* 0x000f280000300800 */
[----:B------:R-:W4:Y:S04]  /*13ee0*/  LDL.LU R17, [R1+0x44] ;  /* 0x0000440001117983 */ /* 0x000f280000300800 */
[----:B------:R-:W4:Y:S04]  /*13ef0*/  LDL.LU R18, [R1+0x48] ;  /* 0x0000480001127983 */ /* 0x000f280000300800 */
[----:B------:R-:W4:Y:S01]  /*13f00*/  LDL.LU R19, [R1+0x4c] ;  /* 0x00004c0001137983 */ /* 0x000f220000300800 */
[----:B--2---:R-:W-:-:S15]  /*13f10*/  HMMA.16816.F32 R8, R8, R2, R12 ;  /* 0x000000020808723c */ /* 0x004fde000000180c */
[----:B------:R-:W-:-:S04]  /*13f20*/  NOP ;  /* 0x0000000000007918 */ /* 0x000fc80000000000 */
[----:B------:R-:W-:Y:S04]  /*13f30*/  STL.64 [R1+0x1aa0], R10 ;  /* 0x001aa00a01007387 */ /* 0x000fe80000100a00 */
[----:B------:R0:W-:Y:S04]  /*13f40*/  STL.64 [R1+0x1a98], R8 ;  /* 0x001a980801007387 */ /* 0x0001e80000100a00 */
[----:B0-----:R-:W2:Y:S04]  /*13f50*/  LDL.LU R8, [R1+0x30] ;  /* 0x0000300001087983 */ /* 0x001ea80000300800 */
[----:B------:R-:W2:Y:S04]  /*13f60*/  LDL.LU R9, [R1+0x34] ;  /* 0x0000340001097983 */ /* 0x000ea80000300800 */
[----:B------:R-:W2:Y:S04]  /*13f70*/  LDL.LU R10, [R1+0x38] ;  /* 0x00003800010a7983 */ /* 0x000ea80000300800 */
[----:B------:R-:W2:Y:S04]  /*13f80*/  LDL.LU R11, [R1+0x3c] ;  /* 0x00003c00010b7983 */ /* 0x000ea80000300800 */
[----:B------:R-:W2:Y:S04]  /*13f90*/  LDL.LU R12, [R1+0x294] ;  /* 0x00029400010c7983 */ /* 0x000ea80000300800 */
[----:B------:R-:W2:Y:S04]  /*13fa0*/  LDL.LU R13, [R1+0x29c] ;  /* 0x00029c00010d7983 */ /* 0x000ea80000300800 */
[----:B------:R-:W2:Y:S04]  /*13fb0*/  LDL.LU R14, [R1+0x284] ;  /* 0x00028400010e7983 */ /* 0x000ea80000300800 */
[----:B------:R-:W2:Y:S02]  /*13fc0*/  LDL.LU R15, [R1+0x28c] ;  /* 0x00028c00010f7983 */ /* 0x000ea40000300800 */
[----:B--2---:R-:W-:Y:S02]  /*13fd0*/  HMMA.16816.F32 R12, R12, R2, R8 ;  /* 0x000000020c0c723c */ /* 0x004fe40000001808 */
[----:B------:R-:W2:-:S15]  /*13fe0*/  LDL.LU R8, [R1+0x60] ;  /* 0x0000600001087983 */ /* 0x000e9e0000300800 */
[----:B------:R-:W-:Y:S02]  /*13ff0*/  NOP ;  /* 0x0000000000007918 */ /* 0x000fe40000000000 */
[----:B------:R0:W-:Y:S04]  /*14000*/  STL.64 [R1+0x2c0], R12 ;  /* 0x0002c00c01007387 */ /* 0x0001e80000100a00 */
[----:B------:R1:W-:Y:S04]  /*14010*/  STL.64 [R1+0x2c8], R14 ;  /* 0x0002c80e01007387 */ /* 0x0003e80000100a00 */
[----:B------:R-:W2:Y:S04]  /*14020*/  LDL.LU R9, [R1+0x64] ;  /* 0x0000640001097983 */ /* 0x000ea80000300800 */
[----:B------:R-:W2:Y:S04]  /*14030*/  LDL.LU R10, [R1+0x68] ;  /* 0x00006800010a7983 */ /* 0x000ea80000300800 */
[----:B------:R-:W2:Y:S04]  /*14040*/  LDL.LU R11, [R1+0x6c] ;  /* 0x00006c00010b7983 */ /* 0x000ea80000300800 */
[----:B0-----:R-:W5:Y:S04]  /*14050*/  LDL.LU R12, [R1+0x274] ;  /* 0x00027400010c7983 */ /* 0x001f680000300800 */
[----:B------:R-:W5:Y:S04]  /*14060*/  LDL.LU R13, [R1+0x27c] ;  /* 0x00027c00010d7983 */ /* 0x000f680000300800 */
[----:B-1----:R-:W5:Y:S04]  /*14070*/  LDL.LU R14, [R1+0x1f4] ;  /* 0x0001f400010e7983 */ /* 0x002f680000300800 */
[----:B------:R-:W5:Y:S02]  /*14080*/  LDL.LU R15, [R1+0x1fc] ;  /* 0x0001fc00010f7983 */ /* 0x000f640000300800 */
[----:B-----5:R-:W-:Y:S02]  /*14090*/  HMMA.16816.F32 R12, R12, R2, R24 ;  /* 0x000000020c0c723c */ /* 0x020fe40000001818 */
[----:B------:R-:W5:-:S15]  /*140a0*/  LDL.LU R24, [R1+0x50] ;  /* 0x0000500001187983 */ /* 0x000f5e0000300800 */
[----:B------:R-:W-:Y:S02]  /*140b0*/  NOP ;  /* 0x0000000000007918 */ /* 0x000fe40000000000 */
[----:B------:R0:W-:Y:S04]  /*140c0*/  STL.64 [R1+0x1f0], R12 ;  /* 0x0001f00c01007387 */ /* 0x0001e80000100a00 */
[----:B------:R1:W-:Y:S04]  /*140d0*/  STL.64 [R1+0x1f8], R14 ;  /* 0x0001f80e01007387 */ /* 0x0003e80000100a00 */
[----:B------:R-:W5:Y:S04]  /*140e0*/  LDL.LU R25, [R1+0x54] ;  /* 0x0000540001197983 */ /* 0x000f680000300800 */
[----:B------:R-:W5:Y:S04]  /*140f0*/  LDL.LU R26, [R1+0x58] ;  /* 0x00005800011a7983 */ /* 0x000f680000300800 */
[----:B------:R-:W5:Y:S04]  /*14100*/  LDL.LU R27, [R1+0x5c] ;  /* 0x00005c00011b7983 */ /* 0x000f680000300800 */
[----:B0-----:R-:W3:Y:S04]  /*14110*/  LDL.LU R12, [R1+0x94] ;  /* 0x00009400010c7983 */ /* 0x001ee80000300800 */
[----:B------:R-:W3:Y:S04]  /*14120*/  LDL.LU R13, [R1+0x9c] ;  /* 0x00009c00010d7983 */ /* 0x000ee80000300800 */
[----:B-1----:R-:W3:Y:S04]  /*14130*/  LDL.LU R14, [R1+0x114] ;  /* 0x00011400010e7983 */ /* 0x002ee80000300800 */
[----:B------:R-:W3:Y:S02]  /*14140*/  LDL.LU R15, [R1+0x11c] ;  /* 0x00011c00010f7983 */ /* 0x000ee40000300800 */
[----:B---3--:R-:W-:Y:S02]  /*14150*/  HMMA.16816.F32 R12, R12, R2, R20 ;  /* 0x000000020c0c723c */ /* 0x008fe40000001814 */
[----:B------:R-:W3:-:S15]  /*14160*/  LDL.LU R20, [R1+0x70] ;  /* 0x0000700001147983 */ /* 0x000ede0000300800 */
[----:B------:R-:W-:Y:S02]  /*14170*/  NOP ;  /* 0x0000000000007918 */ /* 0x000fe40000000000 */
[----:B------:R0:W-:Y:S04]  /*14180*/  STL.64 [R1+0x20], R12 ;  /* 0x0000200c01007387 */ /* 0x0001e80000100a00 */
[----:B------:R1:W-:Y:S04]  /*14190*/  STL.64 [R1+0x28], R14 ;  /* 0x0000280e01007387 */ /* 0x0003e80000100a00 */
[----:B------:R-:W3:Y:S04]  /*141a0*/  LDL.LU R21, [R1+0x74] ;  /* 0x0000740001157983 */ /* 0x000ee80000300800 */
[----:B------:R-:W3:Y:S04]  /*141b0*/  LDL.LU R22, [R1+0x78] ;  /* 0x0000780001167983 */ /* 0x000ee80000300800 */
[----:B------:R-:W3:Y:S04]  /*141c0*/  LDL.LU R23, [R1+0x7c] ;  /* 0x00007c0001177983 */ /* 0x000ee80000300800 */
[----:B0-----:R-:W4:Y:S04]  /*141d0*/  LDL.LU R12, [R1+0x104] ;  /* 0x00010400010c7983 */ /* 0x001f280000300800 */
[----:B------:R-:W4:Y:S04]  /*141e0*/  LDL.LU R13, [R1+0x10c] ;  /* 0x00010c00010d7983 */ /* 0x000f280000300800 */
[----:B-1----:R-:W4:Y:S04]  /*141f0*/  LDL.LU R14, [R1+0x1e4] ;  /* 0x0001e400010e7983 */ /* 0x002f280000300800 */
[----:B------:R-:W4:Y:S02]  /*14200*/  LDL.LU R15, [R1+0x1ec] ;  /* 0x0001ec00010f7983 */ /* 0x000f240000300800 */
[----:B----4-:R-:W-:-:S15]  /*14210*/  HMMA.16816.F32 R12, R12, R2, R16 ;  /* 0x000000020c0c723c */ /* 0x010fde0000001810 */
[----:B------:R-:W-:-:S04]  /*14220*/  NOP ;  /* 0x0000000000007918 */ /* 0x000fc80000000000 */
[----:B------:R-:W-:Y:S04]  /*14230*/  STL [R1+0x1a8c], R12 ;  /* 0x001a8c0c01007387 */ /* 0x000fe80000100800 */
[----:B------:R-:W-:Y:S04]  /*14240*/  STL [R1+0x1a88], R13 ;  /* 0x001a880d01007387 */ /* 0x000fe80000100800 */
[----:B------:R-:W-:Y:S04]  /*14250*/  STL [R1+0x1a84], R14 ;  /* 0x001a840e01007387 */ /* 0x000fe80000100800 */
[----:B------:R-:W-:Y:S04]  /*14260*/  STL [R1+0x1a80], R15 ;  /* 0x001a800f01007387 */ /* 0x000fe80000100800 */
[----:B------:R-:W2:Y:S04]  /*14270*/  LDL.LU R16, [R1+0x1d4] ;  /* 0x0001d40001107983 */ /* 0x000ea80000300800 */
[----:B------:R-:W2:Y:S04]  /*14280*/  LDL.LU R17, [R1+0x1dc] ;  /* 0x0001dc0001117983 */ /* 0x000ea80000300800 */
[----:B------:R-:W2:Y:S04]  /*14290*/  LDL.LU R18, [R1+0x234] ;  /* 0x0002340001127983 */ /* 0x000ea80000300800 */
[----:B------:R-:W2:Y:S02]  /*142a0*/  LDL.LU R19, [R1+0x23c] ;  /* 0x00023c0001137983 */ /* 0x000ea40000300800 */
[----:B--2---:R-:W-:Y:S02]  /*142b0*/  HMMA.16816.F32 R8, R16, R2, R8 ;  /* 0x000000021008723c */ /* 0x004fe40000001808 */
[----:B------:R-:W5:-:S15]  /*142c0*/  LDL.LU R16, [R1+0x84] ;  /* 0x0000840001107983 */ /* 0x000f5e0000300800 */
[----:B------:R-:W-:Y:S02]  /*142d0*/  NOP ;  /* 0x0000000000007918 */ /* 0x000fe40000000000 */
[----:B------:R0:W-:Y:S04]  /*142e0*/  STL.64 [R1+0x90], R8 ;  /* 0x0000900801007387 */ /* 0x0001e80000100a00 */
[----:B------:R1:W-:Y:S04]  /*142f0*/  STL.64 [R1+0x98], R10 ;  /* 0x0000980a01007387 */ /* 0x0003e80000100a00 */
[----:B------:R-:W5:Y:S04]  /*14300*/  LDL.LU R17, [R1+0x8c] ;  /* 0x00008c0001117983 */ /* 0x000f680000300800 */
[----:B------:R-:W5:Y:S04]  /*14310*/  LDL.LU R18, [R1+0xf4] ;  /* 0x0000f40001127983 */ /* 0x000f680000300800 */
[----:B------:R-:W5:Y:S04]  /*14320*/  LDL.LU R19, [R1+0xfc] ;  /* 0x0000fc0001137983 */ /* 0x000f680000300800 */
[----:B0-----:R-:W2:Y:S04]  /*14330*/  LDL.LU R8, [R1+0x130] ;  /* 0x0001300001087983 */ /* 0x001ea80000300800 */
[----:B------:R-:W2:Y:S04]  /*14340*/  LDL.LU R9, [R1+0x134] ;  /* 0x0001340001097983 */ /* 0x000ea80000300800 */
[----:B-1----:R-:W2:Y:S04]  /*14350*/  LDL.LU R10, [R1+0x138] ;  /* 0x00013800010a7983 */ /* 0x002ea80000300800 */
[----:B------:R-:W2:Y:S01]  /*14360*/  LDL.LU R11, [R1+0x13c] ;  /* 0x00013c00010b7983 */ /* 0x000ea20000300800 */
[----:B-----5:R-:W-:Y:S03]  /*14370*/  HMMA.16816.F32 R12, R16, R2, R24 ;  /* 0x00000002100c723c */ /* 0x020fe60000001818 */
[----:B------:R-:W3:-:S15]  /*14380*/  LDL.LU R16, [R1+0xe4] ;  /* 0x0000e40001107983 */ /* 0x000ede0000300800 */
[----:B------:R-:W-:Y:S01]  /*14390*/  NOP ;  /* 0x0000000000007918 */ /* 0x000fe20000000000 */
[----:B------:R0:W-:Y:S04]  /*143a0*/  STL.64 [R1+0x30], R12 ;  /* 0x0000300c01007387 */ /* 0x0001e80000100a00 */
[----:B------:R1:W-:Y:S04]  /*143b0*/  STL.64 [R1+0x38], R14 ;  /* 0x0000380e01007387 */ /* 0x0003e80000100a00 */
[----:B------:R-:W3:Y:S04]  /*143c0*/  LDL.LU R17, [R1+0xec] ;  /* 0x0000ec0001117983 */ /* 0x000ee80000300800 */
[----:B------:R-:W3:Y:S04]  /*143d0*/  LDL.LU R18, [R1+0x1c4] ;  /* 0x0001c40001127983 */ /* 0x000ee80000300800 */
[----:B------:R-:W3:Y:S04]  /*143e0*/  LDL.LU R19, [R1+0x1cc] ;  /* 0x0001cc0001137983 */ /* 0x000ee80000300800 */
[----:B------:R-:W4:Y:S04]  /*143f0*/  LDL.LU R24, [R1+0x120] ;  /* 0x0001200001187983 */ /* 0x000f280000300800 */
[----:B------:R-:W4:Y:S04]  /*14400*/  LDL.LU R25, [R1+0x124] ;  /* 0x0001240001197983 */ /* 0x000f280000300800 */
[----:B------:R-:W4:Y:S04]  /*14410*/  LDL.LU R26, [R1+0x128] ;  /* 0x00012800011a7983 */ /* 0x000f280000300800 */
[----:B------:R-:W4:Y:S01]  /*14420*/  LDL.LU R27, [R1+0x12c] ;  /* 0x00012c00011b7983 */ /* 0x000f220000300800 */
[----:B---3--:R-:W-:Y:S01]  /*14430*/  HMMA.16816.F32 R16, R16, R2, R20 ;  /* 0x000000021010723c */ /* 0x008fe20000001814 */
[----:B------:R-:W-:-:S15]  /*14440*/  MOV R20, R0 ;  /* 0x0000000000147202 */ /* 0x000fde0000000f00 */
[----:B------:R-:W-:-:S03]  /*14450*/  NOP ;  /* 0x0000000000007918 */ /* 0x000fc60000000000 */
[----:B------:R-:W-:Y:S04]  /*14460*/  STL [R1+0x10], R16 ;  /* 0x0000101001007387 */ /* 0x000fe80000100800 */
[----:B------:R-:W3:Y:S01]  /*14470*/  LDL.LU R0, [R1+0x1ad0] ;  /* 0x001ad00001007983 */ /* 0x000ee20000300800 */
[----:B0-----:R-:W-:Y:S02]  /*14480*/  IMAD.MOV.U32 R13, RZ, RZ, R18 ;  /* 0x000000ffff0d7224 */ /* 0x001fe400078e0012 */
[----:B------:R-:W-:Y:S01]  /*14490*/  IMAD.MOV.U32 R12, RZ, RZ, R17 ;  /* 0x000000ffff0c7224 */ /* 0x000fe200078e0011 */
[----:B------:R-:W5:Y:S01]  /*144a0*/  LDL.LU R21, [R1+0xd4] ;  /* 0x0000d40001157983 */ /* 0x000f620000300800 */
[----:B-1----:R-:W-:-:S03]  /*144b0*/  IMAD.MOV.U32 R14, RZ, RZ, R19 ;  /* 0x000000ffff0e7224 */ /* 0x002fc600078e0013 */
[----:B------:R-:W5:Y:S04]  /*144c0*/  LDL.LU R22, [R1+0xd8] ;  /* 0x0000d80001167983 */ /* 0x000f680000300800 */
[----:B------:R-:W5:Y:S04]  /*144d0*/  LDL.LU R23, [R1+0xdc] ;  /* 0x0000dc0001177983 */ /* 0x000f680000300800 */
[----:B------:R-:W-:Y:S04]  /*144e0*/  STL [R1+0x1ab0], R13 ;  /* 0x001ab00d01007387 */ /* 0x000fe80000100800 */
[----:B------:R0:W-:Y:S04]  /*144f0*/  STL [R1+0x1aac], R12 ;  /* 0x001aac0c01007387 */ /* 0x0001e80000100800 */
[----:B------:R1:W-:Y:S04]  /*14500*/  STL [R1+0x1a94], R14 ;  /* 0x001a940e01007387 */ /* 0x0003e80000100800 */
[----:B0-----:R-:W2:Y:S01]  /*14510*/  LDL.LU R12, [R1+0xb0] ;  /* 0x0000b000010c7983 */ /* 0x001ea20000300800 */
[----:B---3--:R-:W-:-:S03]  /*14520*/  IMAD.MOV.U32 R13, RZ, RZ, R0 ;  /* 0x000000ffff0d7224 */ /* 0x008fc600078e0000 */
[----:B------:R-:W3:Y:S04]  /*14530*/  LDL.LU R0, [R1+0x1acc] ;  /* 0x001acc0001007983 */ /* 0x000ee80000300800 */
[----:B-1----:R-:W2:Y:S04]  /*14540*/  LDL.LU R14, [R1+0xb8] ;  /* 0x0000b800010e7983 */ /* 0x002ea80000300800 */
[----:B------:R-:W2:Y:S04]  /*14550*/  LDL.LU R15, [R1+0xbc] ;  /* 0x0000bc00010f7983 */ /* 0x000ea80000300800 */
[----:B------:R-:W2:Y:S04]  /*14560*/  LDL.LU R16, [R1+0x224] ;  /* 0x0002240001107983 */ /* 0x000ea80000300800 */
[----:B------:R-:W2:Y:S04]  /*14570*/  LDL.LU R17, [R1+0x22c] ;  /* 0x00022c0001117983 */ /* 0x000ea80000300800 */
[----:B------:R-:W2:Y:S01]  /*14580*/  LDL.LU R18, [R1+0x244] ;  /* 0x0002440001127983 */ /* 0x000ea20000300800 */
[----:B---3--:R-:W-:-:S03]  /*14590*/  IMAD.MOV.U32 R19, RZ, RZ, R0 ;  /* 0x000000ffff137224 */ /* 0x008fc600078e0000 */
[----:B------:R-:W3:Y:S04]  /*145a0*/  LDL R0, [R1+0xb38] ;  /* 0x000b380001007983 */ /* 0x000ee80000100800 */
[----:B--2---:R-:W-:Y:S01]  /*145b0*/  HMMA.16816.F32 R12, R16, R2, R12 ;  /* 0x00000002100c723c */ /* 0x004fe2000000180c */
[----:B------:R-:W2:-:S15]  /*145c0*/  LDL.LU R16, [R1+0x174] ;  /* 0x0001740001107983 */ /* 0x000e9e0000300800 */
[----:B------:R-:W-:-:S03]  /*145d0*/  NOP ;  /* 0x0000000000007918 */ /* 0x000fc60000000000 */
[----:B------:R-:W-:Y:S04]  /*145e0*/  STL.64 [R1], R12 ;  /* 0x0000000c01007387 */ /* 0x000fe80000100a00 */
[----:B------:R2:W-:Y:S04]  /*145f0*/  STL.64 [R1+0x8], R14 ;  /* 0x0000080e01007387 */ /* 0x0005e80000100a00 */
[----:B------:R-:W2:Y:S04]  /*14600*/  LDL.LU R17, [R1+0x17c] ;  /* 0x00017c0001117983 */ /* 0x000ea80000300800 */
[----:B------:R-:W2:Y:S04]  /*14610*/  LDL.LU R18, [R1+0x194] ;  /* 0x0001940001127983 */ /* 0x000ea80000300800 */
[----:B------:R-:W2:Y:S02]  /*14620*/  LDL.LU R19, [R1+0x19c] ;  /* 0x00019c0001137983 */ /* 0x000ea40000300800 */
[----:B--2---:R-:W-:Y:S02]  /*14630*/  HMMA.16816.F32 R12, R16, R2, R8 ;  /* 0x00000002100c723c */ /* 0x004fe40000001808 */
[----:B------:R-:W2:-:S15]  /*14640*/  LDL.LU R8, [R1+0xc0] ;  /* 0x0000c00001087983 */ /* 0x000e9e0000300800 */
[----:B------:R-:W-:Y:S02]  /*14650*/  NOP ;  /* 0x0000000000007918 */ /* 0x000fe40000000000 */
[----:B------:R-:W-:Y:S04]  /*14660*/  STL.64 [R1+0x40], R12 ;  /* 0x0000400c01007387 */ /* 0x000fe80000100a00 */
[----:B------:R4:W-:Y:S04]  /*14670*/  STL.64 [R1+0x48], R14 ;  /* 0x0000480e01007387 */ /* 0x0009e80000100a00 */
[----:B------:R-:W2:Y:S04]  /*14680*/  LDL.LU R9, [R1+0xc4] ;  /* 0x0000c40001097983 */ /* 0x000ea80000300800 */
[----:B------:R-:W2:Y:S04]  /*14690*/  LDL.LU R10, [R1+0xc8] ;  /* 0x0000c800010a7983 */ /* 0x000ea80000300800 */
[----:B------:R-:W2:Y:S04]  /*146a0*/  LDL.LU R11, [R1+0xcc] ;  /* 0x0000cc00010b7983 */ /* 0x000ea80000300800 */
[----:B------:R-:W4:Y:S04]  /*146b0*/  LDL.LU R16, [R1+0x184] ;  /* 0x0001840001107983 */ /* 0x000f280000300800 */
[----:B------:R-:W4:Y:S04]  /*146c0*/  LDL.LU R17, [R1+0x18c] ;  /* 0x00018c0001117983 */ /* 0x000f280000300800 */
[----:B------:R-:W4:Y:S04]  /*146d0*/  LDL.LU R18, [R1+0x1b4] ;  /* 0x0001b40001127983 */ /* 0x000f280000300800 */
[----:B------:R-:W4:Y:S02]  /*146e0*/  LDL.LU R19, [R1+0x1bc] ;  /* 0x0001bc0001137983 */ /* 0x000f240000300800 */
[----:B----4-:R-:W-:Y:S02]  /*146f0*/  HMMA.16816.F32 R12, R16, R2, R24 ;  /* 0x00000002100c723c */ /* 0x010fe40000001818 */
[----:B------:R-:W5:-:S15]  /*14700*/  LDL.LU R16, [R1+0x214] ;  /* 0x0002140001107983 */ /* 0x000f5e0000300800 */
[----:B------:R-:W-:Y:S02]  /*14710*/  NOP ;  /* 0x0000000000007918 */ /* 0x000fe40000000000 */
[----:B------:R-:W-:Y:S04]  /*14720*/  STL.64 [R1+0x170], R12 ;  /* 0x0001700c01007387 */ /* 0x000fe80000100a00 */
[----:B------:R-:W-:Y:S04]  /*14730*/  STL.64 [R1+0x178], R14 ;  /* 0x0001780e01007387 */ /* 0x000fe80000100a00 */
[----:B------:R-:W5:Y:S04]  /*14740*/  LDL.LU R17, [R1+0x21c] ;  /* 0x00021c0001117983 */ /* 0x000f680000300800 */
[----:B------:R-:W5:Y:S04]  /*14750*/  LDL.LU R18, [R1+0x264] ;  /* 0x0002640001127983 */ /* 0x000f680000300800 */
[----:B------:R-:W5:Y:S01]  /*14760*/  LDL.LU R19, [R1+0x26c] ;  /* 0x00026c0001137983 */ /* 0x000f620000300800 */
[----:B------:R-:W-:-:S03]  /*14770*/  IMAD.MOV.U32 R26, RZ, RZ, R28 ;  /* 0x000000ffff1a7224 */ /* 0x000fc600078e001c */
[----:B------:R-:W4:Y:S04]  /*14780*/  LDL.LU R24, [R1+0xa0] ;  /* 0x0000a00001187983 */ /* 0x000f280000300800 */
[----:B------:R-:W4:Y:S04]  /*14790*/  LDL.LU R25, [R1+0xa4] ;  /* 0x0000a40001197983 */ /* 0x000f280000300800 */
[----:B------:R-:W2:Y:S01]  /*147a0*/  LDL.LU R28, [R1+0x1ac8] ;  /* 0x001ac800011c7983 */ /* 0x000ea20000300800 */
[----:B------:R-:W-:Y:S01]  /*147b0*/  IMAD.MOV.U32 R27, RZ, RZ, R29 ;  /* 0x000000ffff1b7224 */ /* 0x000fe200078e001d */
[----:B-----5:R-:W-:Y:S02]  /*147c0*/  HMMA.16816.F32 R16, R16, R2, R20 ;  /* 0x000000021010723c */ /* 0x020fe40000001814 */
[----:B---3--:R-:W0:-:S15]  /*147d0*/  LDSM.16.M88.4 R20, [R0+UR8+0x40000] ;  /* 0x040000080014783b */ /* 0x008e1e0008000200 */
[----:B------:R-:W-:Y:S02]  /*147e0*/  NOP ;  /* 0x0000000000007918 */ /* 0x000fe40000000000 */
[----:B------:R-:W-:Y:S04]  /*147f0*/  STL.64 [R1+0x1a78], R18 ;  /* 0x001a781201007387 */ /* 0x000fe80000100a00 */
[----:B------:R-:W-:Y:S04]  /*14800*/  STL.64 [R1+0x1a70], R16 ;  /* 0x001a701001007387 */ /* 0x000fe80000100a00 */
[----:B--2---:R-:W1:Y:S04]  /*14810*/  LDSM.16.MT88.4 R16, [R28+UR8+0x8000] ;  /* 0x008000081c10783b */ /* 0x004e680008004200 */
[----:B0-----:R-:W-:Y:S01]  /*14820*/  STL.64 [R1+0x310], R20 ;  /* 0x0003101401007387 */ /* 0x001fe20000100a00 */
[----:B------:R-:W-:Y:S01]  /*14830*/  MOV R13, R20 ;  /* 0x00000014000d7202 */ /* 0x000fe20000000f00 */
[----:B------:R-:W-:-:S02]  /*14840*/  IMAD.MOV.U32 R12, RZ, RZ, R21 ;  /* 0x000000ffff0c7224 */ /* 0x000fc400078e0015 */
[----:B------:R-:W-:Y:S04]  /*14850*/  STL.64 [R1+0x318], R22 ;  /* 0x0003181601007387 */ /* 0x000fe80000100a00 */
[----:B------:R-:W0:Y:S04]  /*14860*/  LDSM.16.MT88.4 R20, [R28+UR8+0xa000] ;  /* 0x00a000081c14783b */ /* 0x000e280008004200 */
[----:B------:R2:W-:Y:S04]  /*14870*/  STL [R1+0x16dc], R0 ;  /* 0x0016dc0001007387 */ /* 0x0005e80000100800 */
[----:B--2---:R-:W2:Y:S04]  /*14880*/  LDL R0, [R1+0x32c] ;  /* 0x00032c0001007983 */ /* 0x004ea80000100800 */
[----:B-1----:R1:W-:Y:S01]  /*14890*/  STL [R1+0x2a4], R17 ;  /* 0x0002a41101007387 */ /* 0x0023e20000100800 */
[----:B------:R-:W-:-:S03]  /*148a0*/  IMAD.MOV.U32 R29, RZ, RZ, R16 ;  /* 0x000000ffff1d7224 */ /* 0x000fc600078e0010 */
[----:B------:R-:W-:Y:S04]  /*148b0*/  STL [R1+0x2ac], R19 ;  /* 0x0002ac1301007387 */ /* 0x000fe80000100800 */
[----:B0-----:R0:W-:Y:S01]  /*148c0*/  STL [R1+0x2b4], R21 ;  /* 0x0002b41501007387 */ /* 0x0011e20000100800 */
[----:B-1----:R-:W-:-:S03]  /*148d0*/  IMAD.MOV.U32 R17, RZ, RZ, R20 ;  /* 0x000000ffff117224 */ /* 0x002fc600078e0014 */
[----:B------:R1:W-:Y:S01]  /*148e0*/  STL [R1+0x2bc], R23 ;  /* 0x0002bc1701007387 */ /* 0x0003e20000100800 */
[----:B------:R-:W-:-:S03]  /*148f0*/  IMAD.MOV.U32 R16, RZ, RZ, R22 ;  /* 0x000000ffff107224 */ /* 0x000fc600078e0016 */
[----:B------:R-:W3:Y:S04]  /*14900*/  LDL.LU R20, [R1+0x144] ;  /* 0x0001440001147983 */ /* 0x000ee80000300800 */
[----:B0-----:R-:W3:Y:S04]  /*14910*/  LDL.LU R21, [R1+0x14c] ;  /* 0x00014c0001157983 */ /* 0x001ee80000300800 */
[----:B------:R-:W3:Y:S04]  /*14920*/  LDL.LU R22, [R1+0x154] ;  /* 0x0001540001167983 */ /* 0x000ee80000300800 */
[----:B-1----:R-:W3:Y:S02]  /*14930*/  LDL.LU R23, [R1+0x15c] ;  /* 0x00015c0001177983 */ /* 0x002ee40000300800 */
[----:B---3--:R-:W-:Y:S02]  /*14940*/  HMMA.16816.F32 R8, R20, R2, R8 ;  /* 0x000000021408723c */ /* 0x008fe40000001808 */
[----:B------:R-:W0:-:S15]  /*14950*/  LDSM.16.MT88.4 R20, [R28+UR8+0x8080] ;  /* 0x008080081c14783b */ /* 0x000e1e0008004200 */
[----:B------:R-:W-:Y:S02]  /*14960*/  NOP ;  /* 0x0000000000007918 */ /* 0x000fe40000000000 */
[----:B------:R-:W-:Y:S04]  /*14970*/  STL.64 [R1+0x70], R8 ;  /* 0x0000700801007387 */ /* 0x000fe80000100a00 */
[----:B------:R1:W-:Y:S04]  /*14980*/  STL.64 [R1+0x78], R10 ;  /* 0x0000780a01007387 */ /* 0x0003e80000100a00 */
[----:B0-----:R-:W-:Y:S01]  /*14990*/  STL [R1+0x284], R21 ;  /* 0x0002841501007387 */ /* 0x001fe20000100800 */
[----:B-1----:R-:W-:Y:S01]  /*149a0*/  MOV R11, R20 ;  /* 0x00000014000b7202 */ /* 0x002fe20000000f00 */
[----:B------:R-:W-:-:S02]  /*149b0*/  IMAD.MOV.U32 R10, RZ, RZ, R22 ;  /* 0x000000ffff0a7224 */ /* 0x000fc400078e0016 */
[----:B------:R-:W-:Y:S04]  /*149c0*/  STL [R1+0x28c], R23 ;  /* 0x00028c1701007387 */ /* 0x000fe80000100800 */
[----:B------:R-:W0:Y:S04]  /*149d0*/  LDSM.16.MT88.4 R20, [R28+UR8+0xa080] ;  /* 0x00a080081c14783b */ /* 0x000e280008004200 */
[----:B0-----:R0:W-:Y:S01]  /*149e0*/  STL [R1+0x294], R21 ;  /* 0x0002941501007387 */ /* 0x0011e20000100800 */
[----:B------:R-:W-:-:S03]  /*149f0*/  IMAD.MOV.U32 R9, RZ, RZ, R20 ;  /* 0x000000ffff097224 */ /* 0x000fc600078e0014 */
[----:B------:R1:W-:Y:S01]  /*14a00*/  STL [R1+0x29c], R23 ;  /* 0x00029c1701007387 */ /* 0x0003e20000100800 */
[----:B------:R-:W-:-:S03]  /*14a10*/  IMAD.MOV.U32 R8, RZ, RZ, R22 ;  /* 0x000000ffff087224 */ /* 0x000fc600078e0016 */
[----:B------:R-:W-:Y:S04]  /*14a20*/  STL [R1+0x1a90], R28 ;  /* 0x001a901c01007387 */ /* 0x000fe80000100800 */
[----:B------:R-:W4:Y:S04]  /*14a30*/  LDL.LU R20, [R1+0x164] ;  /* 0x0001640001147983 */ /* 0x000f280000300800 */
[----:B0-----:R-:W4:Y:S04]  /*14a40*/  LDL.LU R21, [R1+0x16c] ;  /* 0x00016c0001157983 */ /* 0x001f280000300800 */
[----:B------:R-:W4:Y:S04]  /*14a50*/  LDL.LU R22, [R1+0x1a4] ;  /* 0x0001a40001167983 */ /* 0x000f280000300800 */
[----:B-1----:R-:W4:Y:S02]  /*14a60*/  LDL.LU R23, [R1+0x1ac] ;  /* 0x0001ac0001177983 */ /* 0x002f240000300800 */
[----:B----4-:R-:W-:Y:S02]  /*14a70*/  HMMA.16816.F32 R24, R20, R2, R24 ;  /* 0x000000021418723c */ /* 0x010fe40000001818 */
[----:B------:R-:W3:-:S15]  /*14a80*/  LDL.LU R20, [R1+0x204] ;  /* 0x0002040001147983 */ /* 0x000ede0000300800 */
[----:B------:R-:W-:Y:S02]  /*14a90*/  NOP ;  /* 0x0000000000007918 */ /* 0x000fe40000000000 */
[----:B------:R-:W-:Y:S04]  /*14aa0*/  STL.64 [R1+0x110], R24 ;  /* 0x0001101801007387 */ /* 0x000fe80000100a00 */
[----:B------:R-:W-:Y:S04]  /*14ab0*/  STL.64 [R1+0x118], R26 ;  /* 0x0001181a01007387 */ /* 0x000fe80000100a00 */
[----:B--2---:R-:W0:Y:S04]  /*14ac0*/  LDSM.16.MT88.4 R24, [R0+UR8+0x8000] ;  /* 0x008000080018783b */ /* 0x004e280008004200 */
[----:B------:R-:W3:Y:S04]  /*14ad0*/  LDL.LU R21, [R1+0x20c] ;  /* 0x00020c0001157983 */ /* 0x000ee80000300800 */
[----:B------:R-:W3:Y:S04]  /*14ae0*/  LDL.LU R22, [R1+0x254] ;  /* 0x0002540001167983 */ /* 0x000ee80000300800 */
[----:B------:R-:W3:Y:S04]  /*14af0*/  LDL.LU R23, [R1+0x25c] ;  /* 0x00025c0001177983 */ /* 0x000ee80000300800 */
[----:B0-----:R-:W-:Y:S01]  /*14b00*/  STL [R1+0x234], R25 ;  /* 0x0002341901007387 */ /* 0x001fe20000100800 */
[----:B------:R-:W-:-:S03]  /*14b10*/  IMAD.MOV.U32 R14, RZ, RZ, R24 ;  /* 0x000000ffff0e7224 */ /* 0x000fc600078e0018 */
[----:B------:R-:W-:Y:S04]  /*14b20*/  STL.64 [R1+0x238], R26 ;  /* 0x0002381a01007387 */ /* 0x000fe80000100a00 */
[----:B------:R-:W0:Y:S04]  /*14b30*/  LDSM.16.MT88.4 R24, [R0+UR8+0xa000] ;  /* 0x00a000080018783b */ /* 0x000e280008004200 */
[----:B0-----:R-:W-:Y:S01]  /*14b40*/  STL [R1+0x274], R25 ;  /* 0x0002741901007387 */ /* 0x001fe20000100800 */
[----:B------:R-:W-:Y:S01]  /*14b50*/  IMAD.MOV.U32 R19, RZ, RZ, R26 ;  /* 0x000000ffff137224 */ /* 0x000fe200078e001a */
[----:B------:R-:W-:-:S02]  /*14b60*/  MOV R28, R24 ;  /* 0x00000018001c7202 */ /* 0x000fc40000000f00 */
[----:B------:R0:W-:Y:S04]  /*14b70*/  STL [R1+0x27c], R27 ;  /* 0x00027c1b01007387 */ /* 0x0001e80000100800 */
[----:B0-----:R-:W3:Y:S04]  /*14b80*/  LDL.LU.64 R26, [R1+0x1ac0] ;  /* 0x001ac000011a7983 */ /* 0x001ee80000300a00 */
[----:B------:R-:W3:Y:S02]  /*14b90*/  LDL.LU.64 R24, [R1+0x1ab8] ;  /* 0x001ab80001187983 */ /* 0x000ee40000300a00 */
[----:B---3--:R-:W-:Y:S02]  /*14ba0*/  HMMA.16816.F32 R20, R20, R2, R24 ;  /* 0x000000021414723c */ /* 0x008fe40000001818 */
[----:B------:R-:W0:-:S15]  /*14bb0*/  LDSM.16.MT88.4 R24, [R0+UR8+0x8080] ;  /* 0x008080080018783b */ /* 0x000e1e0008004200 */
[----:B------:R-:W-:Y:S02]  /*14bc0*/  NOP ;  /* 0x0000000000007918 */ /* 0x000fe40000000000 */
[----:B------:R-:W-:Y:S04]  /*14bd0*/  STL.64 [R1+0xd0], R20 ;  /* 0x0000d01401007387 */ /* 0x000fe80000100a00 */
[----:B------:R-:W-:Y:S04]  /*14be0*/  STL.64 [R1+0xd8], R22 ;  /* 0x0000d81601007387 */ /* 0x000fe80000100a00 */
[----:B------:R-:W1:Y:S01]  /*14bf0*/  LDSM.16.MT88.4 R20, [R0+UR8+0xa080] ;  /* 0x00a080080014783b */ /* 0x000e620008004200 */
[----:B------:R-:W-:Y:S02]  /*14c00*/  F2FP.F16.E4M3.UNPACK_B R2, R13 ;  /* 0x0000000dff02723e */ /* 0x000fe400020006ff */
[----:B------:R-:W-:Y:S01]  /*14c10*/  F2FP.F16.E4M3.UNPACK_B R3, R12 ;  /* 0x0000000cff03723e */ /* 0x000fe200020006ff */
[----:B0-----:R-:W-:Y:S04]  /*14c20*/  STL [R1+0x224], R25 ;  /* 0x0002241901007387 */ /* 0x001fe80000100800 */
[----:B------:R0:W-:Y:S02]  /*14c30*/  STL [R1+0x22c], R27 ;  /* 0x00022c1b01007387 */ /* 0x0001e40000100800 */
[----:B0-----:R-:W-:-:S02]  /*14c40*/  IMAD.MOV.U32 R27, RZ, RZ, R26 ;  /* 0x000000ffff1b7224 */ /* 0x001fc400078e001a */
[----:B-1----:R0:W-:Y:S01]  /*14c50*/  STL [R1+0x264], R21 ;  /* 0x0002641501007387 */ /* 0x0021e20000100800 */
[----:B------:R-:W-:-:S03]  /*14c60*/  IMAD.MOV.U32 R26, RZ, RZ, R20 ;  /* 0x000000ffff1a7224 */ /* 0x000fc600078e0014 */
[----:B------:R1:W-:Y:S01]  /*14c70*/  STL [R1+0x26c], R23 ;  /* 0x00026c1701007387 */ /* 0x0003e20000100800 */
[----:B------:R-:W-:-:S03]  /*14c80*/  IMAD.MOV.U32 R20, RZ, RZ, R29 ;  /* 0x000000ffff147224 */ /* 0x000fc600078e001d */
[----:B------:R-:W2:Y:S04]  /*14c90*/  LDL.LU R13, [R1+0x1ab0] ;  /* 0x001ab000010d7983 */ /* 0x000ea80000300800 */
[----:B------:R-:W3:Y:S04]  /*14ca0*/  LDL.LU R12, [R1+0x1aac] ;  /* 0x001aac00010c7983 */ /* 0x000ee80000300800 */
[----:B------:R-:W4:Y:S01]  /*14cb0*/  LDL.LU R29, [R1+0x1aa8] ;  /* 0x001aa800011d7983 */ /* 0x000f220000300800 */
[----:B------:R-:W-:Y:S01]  /*14cc0*/  MOV R25, R22 ;  /* 0x0000001600197202 */ /* 0x000fe20000000f00 */
[----:B0-----:R-:W-:-:S02]  /*14cd0*/  IMAD.MOV.U32 R21, RZ, RZ, R18 ;  /* 0x000000ffff157224 */ /* 0x001fc400078e0012 */
[----:B------:R-:W-:Y:S02]  /*14ce0*/  IMAD.MOV.U32 R22, RZ, RZ, R17 ;  /* 0x000000ffff167224 */ /* 0x000fe400078e0011 */
[----:B-1----:R-:W-:-:S07]  /*14cf0*/  IMAD.MOV.U32 R23, RZ, RZ, R16 ;  /* 0x000000ffff177224 */ /* 0x002fce00078e0010 */
[----:B------:R-:W-:Y:S01]  /*14d00*/  HMMA.16816.F32 R4, R20, R2, R4 ;  /* 0x000000021404723c */ /* 0x000fe20000001804 */
[----:B------:R-:W5:-:S15]  /*14d10*/  LDL.LU R20, [R1+0x20] ;  /* 0x0000200001147983 */ /* 0x000f5e0000300800 */
[----:B------:R-:W-:-:S03]  /*14d20*/  NOP ;  /* 0x0000000000007918 */ /* 0x000fc60000000000 */
[----:B------:R-:W-:Y:S04]  /*14d30*/  STL.64 [R1+0x100], R4 ;  /* 0x0001000401007387 */ /* 0x000fe80000100a00 */
[----:B------:R-:W-:Y:S01]  /*14d40*/  STL.64 [R1+0x108], R6 ;  /* 0x0001080601007387 */ /* 0x000fe20000100a00 */
[----:B------:R-:W-:-:S03]  /*14d50*/  IMAD.MOV.U32 R15, RZ, RZ, R24 ;  /* 0x000000ffff0f7224 */ /* 0x000fc600078e0018 */
[----:B------:R-:W5:Y:S04]  /*14d60*/  LDL.LU R21, [R1+0x24] ;  /* 0x0000240001157983 */ /* 0x000f680000300800 */
[----:B------:R-:W5:Y:S04]  /*14d70*/  LDL.LU R22, [R1+0x28] ;  /* 0x0000280001167983 */ /* 0x000f680000300800 */
[----:B------:R-:W5:Y:S04]  /*14d80*/  LDL.LU R23, [R1+0x2c] ;  /* 0x00002c0001177983 */ /* 0x000f680000300800 */
[----:B----4-:R-:W0:Y:S04]  /*14d90*/  LDSM.16.MT88.4 R4, [R29+UR8+0x8000] ;  /* 0x008000081d04783b */ /* 0x010e280008004200 */
[----:B0-----:R0:W-:Y:S01]  /*14da0*/  STL [R1+0x204], R5 ;  /* 0x0002040501007387 */ /* 0x0011e20000100800 */
[----:B------:R-:W-:Y:S01]  /*14db0*/  MOV R24, R4 ;  /* 0x0000000400187202 */ /* 0x000fe20000000f00 */
[----:B------:R-:W-:-:S02]  /*14dc0*/  IMAD.MOV.U32 R18, RZ, RZ, R6 ;  /* 0x000000ffff127224 */ /* 0x000fc400078e0006 */
[----:B------:R1:W-:Y:S01]  /*14dd0*/  STL [R1+0x20c], R7 ;  /* 0x00020c0701007387 */ /* 0x0003e20000100800 */
[----:B------:R-:W-:Y:S02]  /*14de0*/  IMAD.MOV.U32 R4, RZ, RZ, R11 ;  /* 0x000000ffff047224 */ /* 0x000fe400078e000b */
[----:B------:R-:W-:Y:S02]  /*14df0*/  IMAD.MOV.U32 R6, RZ, RZ, R9 ;  /* 0x000000ffff067224 */ /* 0x000fe400078e0009 */
[----:B0-----:R-:W-:Y:S01]  /*14e00*/  IMAD.MOV.U32 R5, RZ, RZ, R10 ;  /* 0x000000ffff057224 */ /* 0x001fe200078e000a */
[----:B-1----:R-:W-:Y:S02]  /*14e10*/  MOV R7, R8 ;  /* 0x0000000800077202 */ /* 0x002fe40000000f00 */
[----:B------:R-:W0:Y:S04]  /*14e20*/  LDSM.16.MT88.4 R8, [R29+UR8+0xa000] ;  /* 0x00a000081d08783b */ /* 0x000e280008004200 */
[----:B0-----:R-:W-:Y:S01]  /*14e30*/  STL [R1+0x244], R9 ;  /* 0x0002440901007387 */ /* 0x001fe20000100800 */
[----:B------:R-:W-:-:S02]  /*14e40*/  IMAD.MOV.U32 R16, RZ, RZ, R10 ;  /* 0x000000ffff107224 */ /* 0x000fc400078e000a */
[----:B------:R-:W-:Y:S01]  /*14e50*/  IMAD.MOV.U32 R17, RZ, RZ, R8 ;  /* 0x000000ffff117224 */ /* 0x000fe200078e0008 */
[----:B------:R0:W-:Y:S04]  /*14e60*/  STL [R1+0x24c], R11 ;  /* 0x00024c0b01007387 */ /* 0x0001e80000100800 */
[----:B0-----:R-:W4:Y:S04]  /*14e70*/  LDL.LU.64 R10, [R1+0x1aa0] ;  /* 0x001aa000010a7983 */ /* 0x001f280000300a00 */
[----:B------:R-:W4:Y:S02]  /*14e80*/  LDL.LU.64 R8, [R1+0x1a98] ;  /* 0x001a980001087983 */ /* 0x000f240000300a00 */
[----:B----4-:R-:W-:Y:S01]  /*14e90*/  HMMA.16816.F32 R8, R4, R2, R8 ;  /* 0x000000020408723c */ /* 0x010fe20000001808 */
[----:B------:R-:W-:-:S02]  /*14ea0*/  IMAD.MOV.U32 R4, RZ, RZ, R14 ;  /* 0x000000ffff047224 */ /* 0x000fc400078e000e */
[----:B------:R-:W4:-:S15]  /*14eb0*/  LDL.LU R14, [R1+0x1a94] ;  /* 0x001a9400010e7983 */ /* 0x000f1e0000300800 */
[----:B------:R-:W-:Y:S01]  /*14ec0*/  NOP ;  /* 0x0000000000007918 */ /* 0x000fe20000000000 */
[----:B------:R3:W-:Y:S04]  /*14ed0*/  STL.64 [R1+0xf0], R8 ;  /* 0x0000f00801007387 */ /* 0x0007e80000100a00 */
[----:B------:R2:W-:Y:S04]  /*14ee0*/  STL.64 [R1+0xf8], R10 ;  /* 0x0000f80a01007387 */ /* 0x0005e80000100a00 */
[----:B------:R-:W5:Y:S01]  /*14ef0*/  LDL.LU R5, [R1+0x238] ;  /* 0x0002380001057983 */ /* 0x000f620000300800 */
[----:B------:R-:W-:Y:S01]  /*14f00*/  IMAD.MOV.U32 R6, RZ, RZ, R28 ;  /* 0x000000ffff067224 */ /* 0x000fe200078e001c */
[----:B------:R-:W-:-:S02]  /*14f10*/  MOV R7, R19 ;  /* 0x0000001300077202 */ /* 0x000fc40000000f00 */
[----:B------:R-:W5:Y:S01]  /*14f20*/  LDL.LU R28, [R1+0x1a90] ;  /* 0x001a9000011c7983 */ /* 0x000f620000300800 */
[----:B---3--:R-:W-:-:S03]  /*14f30*/  IMAD.MOV.U32 R9, RZ, RZ, R12 ;  /* 0x000000ffff097224 */ /* 0x008fc600078e000c */
[----:B------:R-:W3:Y:S01]  /*14f40*/  LDL.LU R8, [R1+0x10] ;  /* 0x0000100001087983 */ /* 0x000ee20000300800 */
[----:B--2---:R-:W-:-:S03]  /*14f50*/  IMAD.MOV.U32 R10, RZ, RZ, R13 ;  /* 0x000000ffff0a7224 */ /* 0x004fc600078e000d */
[----:B------:R-:W2:Y:S04]  /*14f60*/  LDL.LU R12, [R1+0x1a8c] ;  /* 0x001a8c00010c7983 */ /* 0x000ea80000300800 */
[----:B------:R-:W2:Y:S01]  /*14f70*/  LDL.LU R13, [R1+0x1a88] ;  /* 0x001a8800010d7983 */ /* 0x000ea20000300800 */
[----:B----4-:R-:W-:-:S03]  /*14f80*/  IMAD.MOV.U32 R11, RZ, RZ, R14 ;  /* 0x000000ffff0b7224 */ /* 0x010fc600078e000e */
[----:B------:R-:W2:Y:S04]  /*14f90*/  LDL.LU R14, [R1+0x1a84] ;  /* 0x001a8400010e7983 */ /* 0x000ea80000300800 */
[----:B------:R-:W4:Y:S01]  /*14fa0*/  LDL R19, [R1+0x324] ;  /* 0x0003240001137983 */ /* 0x000f220000100800 */
[----:B-----5:R-:W-:-:S15]  /*14fb0*/  HMMA.16816.F32 R4, R4, R2, R20 ;  /* 0x000000020404723c */ /* 0x020fde0000001814 */
[----:B------:R-:W-:-:S04]  /*14fc0*/  NOP ;  /* 0x0000000000007918 */ /* 0x000fc80000000000 */
[----:B------:R-:W-:Y:S01]  /*14fd0*/  IMAD.MOV.U32 R23, RZ, RZ, R4 ;  /* 0x000000ffff177224 */ /* 0x000fe200078e0004 */
[----:B------:R-:W-:Y:S01]  /*14fe0*/  MOV R22, R5 ;  /* 0x0000000500167202 */ /* 0x000fe20000000f00 */
[----:B------:R-:W-:Y:S02]  /*14ff0*/  IMAD.MOV.U32 R21, RZ, RZ, R6 ;  /* 0x000000ffff157224 */ /* 0x000fe400078e0006 */
[----:B------:R-:W-:Y:S02]  /*15000*/  IMAD.MOV.U32 R20, RZ, RZ, R7 ;  /* 0x000000ffff147224 */ /* 0x000fe400078e0007 */
[----:B------:R-:W-:Y:S01]  /*15010*/  STL.64 [R1+0x1a58], R22 ;  /* 0x001a581601007387 */ /* 0x000fe20000100a00 */
[----:B------:R-:W-:-:S03]  /*15020*/  IMAD.MOV.U32 R4, RZ, RZ, R15 ;  /* 0x000000ffff047224 */ /* 0x000fc600078e000f */
[----:B------:R0:W-:Y:S04]  /*15030*/  STL.64 [R1+0x1a50], R20 ;  /* 0x001a501401007387 */ /* 0x0001e80000100a00 */
[----:B------:R-:W2:Y:S01]  /*15040*/  LDL.LU R15, [R1+0x1a80] ;  /* 0x001a8000010f7983 */ /* 0x000ea20000300800 */
[----:B------:R-:W-:Y:S01]  /*15050*/  IMAD.MOV.U32 R5, RZ, RZ, R27 ;  /* 0x000000ffff057224 */ /* 0x000fe200078e001b */
[----:B------:R-:W-:Y:S01]  /*15060*/  MOV R6, R26 ;  /* 0x0000001a00067202 */ /* 0x000fe20000000f00 */
[----:B------:R-:W-:Y:S01]  /*15070*/  IMAD.MOV.U32 R7, RZ, RZ, R25 ;  /* 0x000000ffff077224 */ /* 0x000fe200078e0019 */
[----:B0-----:R-:W5:Y:S04]  /*15080*/  LDL.LU R20, [R1] ;  /* 0x0000000001147983 */ /* 0x001f680000300800 */
[----:B------:R-:W5:Y:S04]  /*15090*/  LDL.LU R21, [R1+0x4] ;  /* 0x0000040001157983 */ /* 0x000f680000300800 */
[----:B------:R-:W5:Y:S04]  /*150a0*/  LDL.LU R22, [R1+0x8] ;  /* 0x0000080001167983 */ /* 0x000f680000300800 */
[----:B------:R-:W5:Y:S01]  /*150b0*/  LDL.LU R23, [R1+0xc] ;  /* 0x00000c0001177983 */ /* 0x000f620000300800 */
[----:B------:R-:W-:-:S02]  /*150c0*/  IMAD.MOV.U32 R25, RZ, RZ, R18 ;  /* 0x000000ffff197224 */ /* 0x000fc400078e0012 */
[----:B------:R-:W-:Y:S02]  /*150d0*/  IMAD.MOV.U32 R26, RZ, RZ, R17 ;  /* 0x000000ffff1a7224 */ /* 0x000fe400078e0011 */
[----:B------:R-:W-:-:S07]  /*150e0*/  IMAD.MOV.U32 R27, RZ, RZ, R16 ;  /* 0x000000ffff1b7224 */ /* 0x000fce00078e0010 */
[-C--:B---3--:R-:W-:Y:S08]  /*150f0*/  HMMA.16816.F32 R24, R24, R2.reuse, R8 ;  /* 0x000000021818723c */ /* 0x088ff00000001808 */
[----:B--2---:R-:W-:-:S15]  /*15100*/  HMMA.16816.F32 R12, R4, R2, R12 ;  /* 0x00000002040c723c */ /* 0x004fde000000180c */
[----:B------:R-:W-:-:S04]  /*15110*/  NOP ;  /* 0x0000000000007918 */ /* 0x000fc80000000000 */
[----:B------:R-:W-:Y:S04]  /*15120*/  STL.64 [R1+0x19e8], R14 ;  /* 0x0019e80e01007387 */ /* 0x000fe80000100a00 */
[----:B------:R-:W-:Y:S04]  /*15130*/  STL.64 [R1+0x19e0], R12 ;  /* 0x0019e00c01007387 */ /* 0x000fe80000100a00 */
[----:B------:R-:W0:Y:S04]  /*15140*/  LDSM.16.MT88.4 R12, [R29+UR8+0x8080] ;  /* 0x008080081d0c783b */ /* 0x000e280008004200 */
[----:B0-----:R-:W-:Y:S01]  /*15150*/  STL [R1+0x134], R13 ;  /* 0x0001340d01007387 */ /* 0x001fe20000100800 */
[----:B------:R-:W-:-:S02]  /*15160*/  IMAD.MOV.U32 R4, RZ, RZ, R12 ;  /* 0x000000ffff047224 */ /* 0x000fc400078e000c */
[----:B------:R-:W-:Y:S01]  /*15170*/  IMAD.MOV.U32 R5, RZ, RZ, R14 ;  /* 0x000000ffff057224 */ /* 0x000fe200078e000e */
[----:B------:R-:W-:Y:S04]  /*15180*/  STL [R1+0x13c], R15 ;  /* 0x00013c0f01007387 */ /* 0x000fe80000100800 */
[----:B------:R-:W0:Y:S04]  /*15190*/  LDSM.16.MT88.4 R12, [R29+UR8+0xa080] ;  /* 0x00a080081d0c783b */ /* 0x000e280008004200 */
[----:B0-----:R0:W-:Y:S01]  /*151a0*/  STL [R1+0x144], R13 ;  /* 0x0001440d01007387 */ /* 0x0011e20000100800 */
[----:B------:R-:W-:Y:S01]  /*151b0*/  IMAD.MOV.U32 R6, RZ, RZ, R12 ;  /* 0x000000ffff067224 */ /* 0x000fe200078e000c */
[----:B------:R-:W-:-:S02]  /*151c0*/  MOV R7, R14 ;  /* 0x0000000e00077202 */ /* 0x000fc40000000f00 */
[----:B------:R1:W-:Y:S04]  /*151d0*/  STL [R1+0x14c], R15 ;  /* 0x00014c0f01007387 */ /* 0x0003e80000100800 */
[----:B------:R-:W2:Y:S04]  /*151e0*/  LDL.LU R12, [R1+0x2c0] ;  /* 0x0002c000010c7983 */ /* 0x000ea80000300800 */
[----:B0-----:R-:W2:Y:S04]  /*151f0*/  LDL.LU R13, [R1+0x2c4] ;  /* 0x0002c400010d7983 */ /* 0x001ea80000300800 */
[----:B------:R-:W2:Y:S04]  /*15200*/  LDL.LU R14, [R1+0x2c8] ;  /* 0x0002c800010e7983 */ /* 0x000ea80000300800 */
[----:B-1----:R-:W2:Y:S04]  /*15210*/  LDL.LU R15, [R1+0x2cc] ;  /* 0x0002cc00010f7983 */ /* 0x002ea80000300800 */
[----:B------:R-:W-:Y:S04]  /*15220*/  STL.64 [R1+0x19f8], R26 ;  /* 0x0019f81a01007387 */ /* 0x000fe80000100a00 */
[----:B------:R-:W-:Y:S04]  /*15230*/  STL.64 [R1+0x19f0], R24 ;  /* 0x0019f01801007387 */ /* 0x000fe80000100a00 */
[----:B----4-:R-:W0:Y:S04]  /*15240*/  LDSM.16.MT88.4 R24, [R19+UR8+0x8000] ;  /* 0x008000081318783b */ /* 0x010e280008004200 */
[----:B------:R-:W1:Y:S04]  /*15250*/  LDSM.16.MT88.4 R16, [R19+UR8+0xa000] ;  /* 0x00a000081310783b */ /* 0x000e680008004200 */
[----:B0-----:R-:W-:Y:S04]  /*15260*/  STL [R1+0xb4], R25 ;  /* 0x0000b41901007387 */ /* 0x001fe80000100800 */
[----:B------:R-:W-:Y:S01]  /*15270*/  STL [R1+0xbc], R27 ;  /* 0x0000bc1b01007387 */ /* 0x000fe20000100800 */
[----:B-1----:R-:W-:-:S02]  /*15280*/  IMAD.MOV.U32 R10, RZ, RZ, R16 ;  /* 0x000000ffff0a7224 */ /* 0x002fc400078e0010 */
[----:B------:R-:W-:Y:S01]  /*15290*/  IMAD.MOV.U32 R11, RZ, RZ, R18 ;  /* 0x000000ffff0b7224 */ /* 0x000fe200078e0012 */
[----:B------:R-:W-:Y:S04]  /*152a0*/  STL [R1+0x124], R17 ;  /* 0x0001241101007387 */ /* 0x000fe80000100800 */
[----:B------:R-:W-:Y:S04]  /*152b0*/  STL [R1+0x12c], R19 ;  /* 0x00012c1301007387 */ /* 0x000fe80000100800 */
[----:B------:R-:W0:Y:S01]  /*152c0*/  LDSM.16.MT88.4 R16, [R28+UR8+0x8100] ;  /* 0x008100081c10783b */ /* 0x000e220008004200 */
[----:B------:R-:W-:-:S03]  /*152d0*/  MOV R9, R26 ;  /* 0x0000001a00097202 */ /* 0x000fc60000000f00 */
[----:B0-----:R-:W-:Y:S01]  /*152e0*/  STL [R1+0x154], R17 ;  /* 0x0001541101007387 */ /* 0x001fe20000100800 */
[----:B------:R-:W-:Y:S02]  /*152f0*/  IMAD.MOV.U32 R27, RZ, RZ, R16 ;  /* 0x000000ffff1b7224 */ /* 0x000fe400078e0010 */
[----:B------:R-:W-:Y:S01]  /*15300*/  IMAD.MOV.U32 R26, RZ, RZ, R18 ;  /* 0x000000ffff1a7224 */ /* 0x000fe200078e0012 */
[----:B------:R-:W-:Y:S04]  /*15310*/  STL [R1+0x15c], R19 ;  /* 0x00015c1301007387 */ /* 0x000fe80000100800 */
[----:B------:R-:W0:Y:S01]  /*15320*/  LDSM.16.MT88.4 R16, [R28+UR8+0xa100] ;  /* 0x00a100081c10783b */ /* 0x000e220008004200 */
[----:B------:R-:W-:-:S03]  /*15330*/  IMAD.MOV.U32 R8, RZ, RZ, R24 ;  /* 0x000000ffff087224 */ /* 0x000fc600078e0018 */
[----:B0-----:R-:W-:Y:S01]  /*15340*/  STL [R1+0x194], R17 ;  /* 0x0001941101007387 */ /* 0x001fe20000100800 */
[----:B------:R-:W-:Y:S01]  /*15350*/  IMAD.MOV.U32 R24, RZ, RZ, R18 ;  /* 0x000000ffff187224 */ /* 0x000fe200078e0012 */
[----:B------:R-:W-:Y:S02]  /*15360*/  MOV R25, R16 ;  /* 0x0000001000197202 */ /* 0x000fe40000000f00 */
[----:B------:R0:W-:Y:S04]  /*15370*/  STL [R1+0x19c], R19 ;  /* 0x00019c1301007387 */ /* 0x0001e80000100800 */
[----:B0-----:R-:W3:Y:S04]  /*15380*/  LDL.LU.64 R18, [R1+0x1a78] ;  /* 0x001a780001127983 */ /* 0x001ee80000300a00 */
[----:B------:R-:W3:Y:S01]  /*15390*/  LDL.LU.64 R16, [R1+0x1a70] ;  /* 0x001a700001107983 */ /* 0x000ee20000300a00 */
[----:B-----5:R-:W-:-:S15]  /*153a0*/  HMMA.16816.F32 R4, R4, R2, R20 ;  /* 0x000000020404723c */ /* 0x020fde0000001814 */
[----:B------:R-:W-:-:S04]  /*153b0*/  NOP ;  /* 0x0000000000007918 */ /* 0x000fc80000000000 */
[----:B------:R-:W-:Y:S04]  /*153c0*/  STL.64 [R1+0x1a08], R6 ;  /* 0x001a080601007387 */ /* 0x000fe80000100a00 */
[----:B------:R0:W-:Y:S04]  /*153d0*/  STL.64 [R1+0x1a00], R4 ;  /* 0x001a000401007387 */ /* 0x0001e80000100a00 */
[----:B------:R-:W4:Y:S04]  /*153e0*/  LDL.LU R20, [R1+0x1f0] ;  /* 0x0001f00001147983 */ /* 0x000f280000300800 */
[----:B------:R-:W4:Y:S04]  /*153f0*/  LDL.LU R21, [R1+0x1f4] ;  /* 0x0001f40001157983 */ /* 0x000f280000300800 */
[----:B------:R-:W4:Y:S04]  /*15400*/  LDL.LU R22, [R1+0x1f8] ;  /* 0x0001f80001167983 */ /* 0x000f280000300800 */
[----:B------:R-:W4:Y:S01]  /*15410*/  LDL.LU R23, [R1+0x1fc] ;  /* 0x0001fc0001177983 */ /* 0x000f220000300800 */
[----:B---3--:R-:W-:Y:S01]  /*15420*/  HMMA.16816.F32 R16, R8, R2, R16 ;  /* 0x000000020810723c */ /* 0x008fe20000001810 */
[----:B------:R-:W-:Y:S01]  /*15430*/  IMAD.MOV.U32 R8, RZ, RZ, R27 ;  /* 0x000000ffff087224 */ /* 0x000fe200078e001b */
[----:B------:R-:W-:Y:S01]  /*15440*/  MOV R11, R24 ;  /* 0x00000018000b7202 */ /* 0x000fe20000000f00 */
[----:B------:R-:W-:-:S02]  /*15450*/  IMAD.MOV.U32 R9, RZ, RZ, R26 ;  /* 0x000000ffff097224 */ /* 0x000fc400078e001a */
[----:B------:R-:W-:Y:S02]  /*15460*/  IMAD.MOV.U32 R10, RZ, RZ, R25 ;  /* 0x000000ffff0a7224 */ /* 0x000fe400078e0019 */
[----:B------:R-:W-:Y:S05]  /*15470*/  LDSM.16.MT88.4 R24, [R0+UR8+0xa100] ;  /* 0x00a100080018783b */ /* 0x000fea0008004200 */
[----:B--2---:R-:W-:Y:S01]  /*15480*/  HMMA.16816.F32 R8, R8, R2, R12 ;  /* 0x000000020808723c */ /* 0x004fe2000000180c */
[----:B------:R-:W1:Y:S06]  /*15490*/  LDSM.16.MT88.4 R12, [R28+UR8+0x8180] ;  /* 0x008180081c0c783b */ /* 0x000e6c0008004200 */
[----:B------:R-:W-:Y:S04]  /*154a0*/  STL.64 [R1+0x1a18], R18 ;  /* 0x001a181201007387 */ /* 0x000fe80000100a00 */
[----:B------:R-:W-:Y:S04]  /*154b0*/  STL.64 [R1+0x1a10], R16 ;  /* 0x001a101001007387 */ /* 0x000fe80000100a00 */
[----:B0-----:R-:W2:Y:S04]  /*154c0*/  LDL.LU R4, [R1+0x30] ;  /* 0x0000300001047983 */ /* 0x001ea80000300800 */
[----:B------:R0:W-:Y:S04]  /*154d0*/  STL.64 [R1+0x60], R8 ;  /* 0x0000600801007387 */ /* 0x0001e80000100a00 */
[----:B------:R-:W-:Y:S04]  /*154e0*/  STL.64 [R1+0x68], R10 ;  /* 0x0000680a01007387 */ /* 0x000fe80000100a00 */
[----:B------:R-:W2:Y:S04]  /*154f0*/  LDL.LU R5, [R1+0x34] ;  /* 0x0000340001057983 */ /* 0x000ea80000300800 */
[----:B------:R-:W2:Y:S04]  /*15500*/  LDL.LU R6, [R1+0x38] ;  /* 0x0000380001067983 */ /* 0x000ea80000300800 */
[----:B------:R-:W2:Y:S04]  /*15510*/  LDL.LU R7, [R1+0x3c] ;  /* 0x00003c0001077983 */ /* 0x000ea80000300800 */
[----:B-1----:R-:W-:Y:S01]  /*15520*/  STL [R1+0x1c4], R13 ;  /* 0x0001c40d01007387 */ /* 0x002fe20000100800 */
[----:B0-----:R-:W-:-:S02]  /*15530*/  IMAD.MOV.U32 R8, RZ, RZ, R12 ;  /* 0x000000ffff087224 */ /* 0x001fc400078e000c */
        /* <DEDUP_REMOVED lines=8> */
[----:B------:R-:W-:Y:S04]  /*155c0*/  STL [R1+0x19d8], R28 ;  /* 0x0019d81c01007387 */ /* 0x000fe80000100800 */
[----:B0-----:R-:W-:Y:S01]  /*155d0*/  STL [R1+0xa4], R13 ;  /* 0x0000a40d01007387 */ /* 0x001fe20000100800 */
[----:B------:R-:W-:-:S03]  /*155e0*/  IMAD.MOV.U32 R18, RZ, RZ, R14 ;  /* 0x000000ffff127224 */ /* 0x000fc600078e000e */
[----:B------:R0:W-:Y:S01]  /*155f0*/  STL [R1+0xac], R15 ;  /* 0x0000ac0f01007387 */ /* 0x0001e20000100800 */
[----:B------:R-:W-:-:S03]  /*15600*/  IMAD.MOV.U32 R14, RZ, RZ, R26 ;  /* 0x000000ffff0e7224 */ /* 0x000fc600078e001a */
[----:B------:R-:W-:Y:S04]  /*15610*/  STL [R1+0xc4], R25 ;  /* 0x0000c41901007387 */ /* 0x000fe80000100800 */
[----:B------:R-:W-:Y:S01]  /*15620*/  STL [R1+0xcc], R27 ;  /* 0x0000cc1b01007387 */ /* 0x000fe20000100800 */
[----:B0-----:R-:W-:-:S03]  /*15630*/  IMAD.MOV.U32 R15, RZ, RZ, R24 ;  /* 0x000000ffff0f7224 */ /* 0x001fc600078e0018 */
[----:B------:R-:W0:Y:S01]  /*15640*/  LDSM.16.MT88.4 R24, [R0+UR8+0x8180] ;  /* 0x008180080018783b */ /* 0x000e220008004200 */
[----:B------:R-:W-:Y:S01]  /*15650*/  MOV R19, R12 ;  /* 0x0000000c00137202 */ /* 0x000fe20000000f00 */
[----:B----4-:R-:W-:Y:S02]  /*15660*/  HMMA.16816.F32 R20, R8, R2, R20 ;  /* 0x000000020814723c */ /* 0x010fe40000001814 */
[----:B0-----:R-:W-:Y:S01]  /*15670*/  STL [R1+0x214], R25 ;  /* 0x0002141901007387 */ /* 0x001fe20000100800 */
[----:B------:R-:W-:Y:S01]  /*15680*/  IMAD.MOV.U32 R13, RZ, RZ, R24 ;  /* 0x000000ffff0d7224 */ /* 0x000fe200078e0018 */
[----:B------:R-:W-:Y:S02]  /*15690*/  MOV R12, R26 ;  /* 0x0000001a000c7202 */ /* 0x000fe40000000f00 */
[----:B------:R-:W-:Y:S04]  /*156a0*/  STL [R1+0x21c], R27 ;  /* 0x00021c1b01007387 */ /* 0x000fe80000100800 */
[----:B------:R-:W0:Y:S04]  /*156b0*/  LDSM.16.MT88.4 R24, [R0+UR8+0xa180] ;  /* 0x00a180080018783b */ /* 0x000e280008004200 */
[----:B0-----:R-:W-:Y:S04]  /*156c0*/  STL [R1+0x254], R25 ;  /* 0x0002541901007387 */ /* 0x001fe80000100800 */
[----:B------:R-:W-:Y:S04]  /*156d0*/  STL [R1+0x25c], R27 ;  /* 0x00025c1b01007387 */ /* 0x000fe80000100800 */
[----:B------:R0:W-:Y:S04]  /*156e0*/  STL [R1+0x19a0], R0 ;  /* 0x0019a00001007387 */ /* 0x0001e80000100800 */
[----:B0-----:R-:W3:Y:S04]  /*156f0*/  LDL R0, [R1+0x324] ;  /* 0x0003240001007983 */ /* 0x001ee80000100800 */
[----:B------:R0:W-:Y:S04]  /*15700*/  STL.64 [R1+0x1b0], R20 ;  /* 0x0001b01401007387 */ /* 0x0001e80000100a00 */
[----:B------:R1:W-:Y:S04]  /*15710*/  STL.64 [R1+0x1b8], R22 ;  /* 0x0001b81601007387 */ /* 0x0003e80000100a00 */
[----:B0-----:R-:W4:Y:S04]  /*15720*/  LDL.LU R20, [R1+0x40] ;  /* 0x0000400001147983 */ /* 0x001f280000300800 */
[----:B------:R-:W4:Y:S04]  /*15730*/  LDL.LU R21, [R1+0x44] ;  /* 0x0000440001157983 */ /* 0x000f280000300800 */
[----:B-1----:R-:W5:Y:S04]  /*15740*/  LDL.LU R22, [R1+0x48] ;  /* 0x0000480001167983 */ /* 0x002f680000300800 */
[----:B------:R-:W5:Y:S01]  /*15750*/  LDL.LU R23, [R1+0x4c] ;  /* 0x00004c0001177983 */ /* 0x000f620000300800 */
[----:B------:R-:W-:Y:S01]  /*15760*/  IMAD.MOV.U32 R8, RZ, RZ, R19 ;  /* 0x000000ffff087224 */ /* 0x000fe200078e0013 */
[----:B------:R-:W-:-:S02]  /*15770*/  MOV R10, R15 ;  /* 0x0000000f000a7202 */ /* 0x000fc40000000f00 */
[----:B-----5:R-:W-:Y:S04]  /*15780*/  STL.64 [R1+0x1a68], R22 ;  /* 0x001a681601007387 */ /* 0x020fe80000100a00 */
[----:B----4-:R0:W-:Y:S04]  /*15790*/  STL.64 [R1+0x1a60], R20 ;  /* 0x001a601401007387 */ /* 0x0101e80000100a00 */
[----:B0-----:R-:W4:Y:S04]  /*157a0*/  LDL.LU R20, [R1+0x90] ;  /* 0x0000900001147983 */ /* 0x001f280000300800 */
[----:B------:R-:W4:Y:S04]  /*157b0*/  LDL.LU R21, [R1+0x94] ;  /* 0x0000940001157983 */ /* 0x000f280000300800 */
[----:B------:R-:W4:Y:S04]  /*157c0*/  LDL.LU R22, [R1+0x98] ;  /* 0x0000980001167983 */ /* 0x000f280000300800 */
[----:B------:R-:W4:Y:S01]  /*157d0*/  LDL.LU R23, [R1+0x9c] ;  /* 0x00009c0001177983 */ /* 0x000f220000300800 */
[----:B------:R-:W-:-:S02]  /*157e0*/  IMAD.MOV.U32 R9, RZ, RZ, R18 ;  /* 0x000000ffff097224 */ /* 0x000fc400078e0012 */
[----:B------:R-:W-:Y:S02]  /*157f0*/  IMAD.MOV.U32 R11, RZ, RZ, R14 ;  /* 0x000000ffff0b7224 */ /* 0x000fe400078e000e */
[----:B------:R-:W-:Y:S02]  /*15800*/  IMAD.MOV.U32 R16, RZ, RZ, R26 ;  /* 0x000000ffff107224 */ /* 0x000fe400078e001a */
[----:B------:R-:W-:Y:S02]  /*15810*/  IMAD.MOV.U32 R17, RZ, RZ, R24 ;  /* 0x000000ffff117224 */ /* 0x000fe400078e0018 */
[----:B------:R-:W5:Y:S04]  /*15820*/  LDL.LU R24, [R1+0x170] ;  /* 0x0001700001187983 */ /* 0x000f680000300800 */
[----:B------:R-:W5:Y:S04]  /*15830*/  LDL.LU R25, [R1+0x174] ;  /* 0x0001740001197983 */ /* 0x000f680000300800 */
[----:B------:R-:W5:Y:S04]  /*15840*/  LDL.LU R26, [R1+0x178] ;  /* 0x00017800011a7983 */ /* 0x000f680000300800 */
[----:B------:R-:W5:Y:S01]  /*15850*/  LDL.LU R27, [R1+0x17c] ;  /* 0x00017c00011b7983 */ /* 0x000f620000300800 */
[----:B----4-:R-:W-:Y:S01]  /*15860*/  HMMA.16816.F32 R20, R8, R2, R20 ;  /* 0x000000020814723c */ /* 0x010fe20000001814 */
[----:B------:R-:W-:Y:S01]  /*15870*/  IMAD.MOV.U32 R8, RZ, RZ, R13 ;  /* 0x000000ffff087224 */ /* 0x000fe200078e000d */
[----:B------:R-:W-:Y:S01]  /*15880*/  MOV R11, R16 ;  /* 0x00000010000b7202 */ /* 0x000fe20000000f00 */
[----:B------:R-:W-:-:S02]  /*15890*/  IMAD.MOV.U32 R9, RZ, RZ, R12 ;  /* 0x000000ffff097224 */ /* 0x000fc400078e000c */
[----:B------:R-:W-:-:S07]  /*158a0*/  IMAD.MOV.U32 R10, RZ, RZ, R17 ;  /* 0x000000ffff0a7224 */ /* 0x000fce00078e0011 */
[----:B--2---:R-:W-:Y:S01]  /*158b0*/  HMMA.16816.F32 R16, R8, R2, R4 ;  /* 0x000000020810723c */ /* 0x004fe20000001804 */
[----:B------:R-:W0:Y:S06]  /*158c0*/  LDSM.16.MT88.4 R4, [R29+UR8+0x8100] ;  /* 0x008100081d04783b */ /* 0x000e2c0008004200 */
[----:B------:R-:W-:Y:S04]  /*158d0*/  STL.64 [R1+0x50], R20 ;  /* 0x0000501401007387 */ /* 0x000fe80000100a00 */
[----:B------:R-:W-:Y:S04]  /*158e0*/  STL.64 [R1+0x58], R22 ;  /* 0x0000581601007387 */ /* 0x000fe80000100a00 */
[----:B------:R-:W2:Y:S04]  /*158f0*/  LDL.LU R12, [R1+0x70] ;  /* 0x00007000010c7983 */ /* 0x000ea80000300800 */
[----:B------:R-:W2:Y:S04]  /*15900*/  LDL.LU R13, [R1+0x74] ;  /* 0x00007400010d7983 */ /* 0x000ea80000300800 */
[----:B------:R-:W2:Y:S04]  /*15910*/  LDL.LU R14, [R1+0x78] ;  /* 0x00007800010e7983 */ /* 0x000ea80000300800 */
[----:B------:R-:W2:Y:S04]  /*15920*/  LDL.LU R15, [R1+0x7c] ;  /* 0x00007c00010f7983 */ /* 0x000ea80000300800 */
[----:B------:R-:W-:Y:S04]  /*15930*/  STL.64 [R1+0x1a0], R16 ;  /* 0x0001a01001007387 */ /* 0x000fe80000100a00 */
[----:B------:R-:W-:Y:S04]  /*15940*/  STL.64 [R1+0x1a8], R18 ;  /* 0x0001a81201007387 */ /* 0x000fe80000100a00 */
[----:B---3--:R-:W-:Y:S01]  /*15950*/  LDSM.16.MT88.4 R20, [R0+UR8+0x8080] ;  /* 0x008080080014783b */ /* 0x008fe20008004200 */
[----:B0-----:R-:W-:-:S03]  /*15960*/  IMAD.MOV.U32 R8, RZ, RZ, R4 ;  /* 0x000000ffff087224 */ /* 0x001fc600078e0004 */
[----:B------:R-:W-:Y:S01]  /*15970*/  STL [R1+0x84], R5 ;  /* 0x0000840501007387 */ /* 0x000fe20000100800 */
[----:B------:R-:W-:-:S03]  /*15980*/  IMAD.MOV.U32 R9, RZ, RZ, R6 ;  /* 0x000000ffff097224 */ /* 0x000fc600078e0006 */
        /* <DEDUP_REMOVED lines=13> */
[----:B------:R-:W-:-:S03]  /*15a60*/  IMAD.MOV.U32 R16, RZ, RZ, R6 ;  /* 0x000000ffff107224 */ /* 0x000fc600078e0006 */
[----:B------:R0:W-:Y:S01]  /*15a70*/  STL [R1+0x1fc], R7 ;  /* 0x0001fc0701007387 */ /* 0x0001e20000100800 */
[----:B------:R-:W-:-:S03]  /*15a80*/  MOV R6, R22 ;  /* 0x0000001600067202 */ /* 0x000fc60000000f00 */
[----:B------:R-:W-:Y:S04]  /*15a90*/  STL [R1+0x1978], R29 ;  /* 0x0019781d01007387 */ /* 0x000fe80000100800 */
[----:B------:R-:W-:Y:S01]  /*15aa0*/  STL [R1+0x34], R21 ;  /* 0x0000341501007387 */ /* 0x000fe20000100800 */
[----:B0-----:R-:W-:-:S03]  /*15ab0*/  IMAD.MOV.U32 R7, RZ, RZ, R20 ;  /* 0x000000ffff077224 */ /* 0x001fc600078e0014 */
[----:B------:R-:W-:Y:S04]  /*15ac0*/  STL [R1+0x3c], R23 ;  /* 0x00003c1701007387 */ /* 0x000fe80000100800 */
[----:B------:R-:W0:Y:S01]  /*15ad0*/  LDSM.16.MT88.4 R20, [R0+UR8+0xa080] ;  /* 0x00a080080014783b */ /* 0x000e220008004200 */
[----:B------:R-:W-:-:S03]  /*15ae0*/  IMAD.MOV.U32 R17, RZ, RZ, R4 ;  /* 0x000000ffff117224 */ /* 0x000fc600078e0004 */
[----:B0-----:R-:W-:Y:S01]  /*15af0*/  STL [R1+0x24], R21 ;  /* 0x0000241501007387 */ /* 0x001fe20000100800 */
[----:B------:R-:W-:Y:S02]  /*15b00*/  IMAD.MOV.U32 R4, RZ, RZ, R22 ;  /* 0x000000ffff047224 */ /* 0x000fe400078e0016 */
[----:B------:R-:W-:Y:S01]  /*15b10*/  IMAD.MOV.U32 R5, RZ, RZ, R20 ;  /* 0x000000ffff057224 */ /* 0x000fe200078e0014 */
[----:B------:R0:W-:Y:S04]  /*15b20*/  STL [R1+0x2c], R23 ;  /* 0x00002c1701007387 */ /* 0x0001e80000100800 */
[----:B0-----:R-:W3:Y:S04]  /*15b30*/  LDL.LU.64 R22, [R1+0x1a68] ;  /* 0x001a680001167983 */ /* 0x001ee80000300a00 */
[----:B------:R-:W3:Y:S02]  /*15b40*/  LDL.LU.64 R20, [R1+0x1a60] ;  /* 0x001a600001147983 */ /* 0x000ee40000300a00 */
[----:B---3--:R-:W-:Y:S02]  /*15b50*/  HMMA.16816.F32 R8, R8, R2, R20 ;  /* 0x000000020808723c */ /* 0x008fe40000001814 */
[----:B------:R-:W3:Y:S04]  /*15b60*/  LDL.LU.64 R22, [R1+0x1a58] ;  /* 0x001a580001167983 */ /* 0x000ee80000300a00 */
[----:B------:R-:W4:-:S13]  /*15b70*/  LDL.LU.64 R20, [R1+0x1a50] ;  /* 0x001a500001147983 */ /* 0x000f1a0000300a00 */
[----:B------:R0:W-:Y:S04]  /*15b80*/  STL.64 [R1+0x40], R8 ;  /* 0x0000400801007387 */ /* 0x0001e80000100a00 */
[----:B------:R1:W-:Y:S01]  /*15b90*/  STL.64 [R1+0x48], R10 ;  /* 0x0000480a01007387 */ /* 0x0003e20000100a00 */
[----:B0-----:R-:W-:Y:S02]  /*15ba0*/  IMAD.MOV.U32 R8, RZ, RZ, R19 ;  /* 0x000000ffff087224 */ /* 0x001fe400078e0013 */
[----:B------:R-:W-:Y:S01]  /*15bb0*/  IMAD.MOV.U32 R9, RZ, RZ, R18 ;  /* 0x000000ffff097224 */ /* 0x000fe200078e0012 */
[----:B-1----:R-:W-:Y:S01]  /*15bc0*/  MOV R10, R17 ;  /* 0x00000011000a7202 */ /* 0x002fe20000000f00 */
[----:B------:R-:W-:-:S07]  /*15bd0*/  IMAD.MOV.U32 R11, RZ, RZ, R16 ;  /* 0x000000ffff0b7224 */ /* 0x000fce00078e0010 */
[----:B-----5:R-:W-:-:S15]  /*15be0*/  HMMA.16816.F32 R16, R8, R2, R24 ;  /* 0x000000020810723c */ /* 0x020fde0000001818 */
[----:B------:R-:W-:-:S04]  /*15bf0*/  NOP ;  /* 0x0000000000007918 */ /* 0x000fc80000000000 */
[----:B------:R0:W-:Y:S04]  /*15c00*/  STL.64 [R1+0x170], R16 ;  /* 0x0001701001007387 */ /* 0x0001e80000100a00 */
[----:B------:R1:W-:Y:S04]  /*15c10*/  STL.64 [R1+0x178], R18 ;  /* 0x0001781201007387 */ /* 0x0003e80000100a00 */
[----:B0-----:R-:W5:Y:S04]  /*15c20*/  LDL.LU R16, [R1+0xd0] ;  /* 0x0000d00001107983 */ /* 0x001f680000300800 */
[----:B------:R-:W5:Y:S04]  /*15c30*/  LDL.LU R17, [R1+0xd4] ;  /* 0x0000d40001117983 */ /* 0x000f680000300800 */
[----:B-1----:R-:W2:Y:S04]  /*15c40*/  LDL.LU R18, [R1+0xd8] ;  /* 0x0000d80001127983 */ /* 0x002ea80000300800 */
[----:B------:R-:W2:Y:S04]  /*15c50*/  LDL.LU R19, [R1+0xdc] ;  /* 0x0000dc0001137983 */ /* 0x000ea80000300800 */
[----:B--2---:R-:W-:Y:S04]  /*15c60*/  STL.64 [R1+0x1a38], R18 ;  /* 0x001a381201007387 */ /* 0x004fe80000100a00 */
[----:B-----5:R0:W-:Y:S04]  /*15c70*/  STL.64 [R1+0x1a30], R16 ;  /* 0x001a301001007387 */ /* 0x0201e80000100a00 */
[----:B0-----:R-:W2:Y:S04]  /*15c80*/  LDL.LU R16, [R1+0x110] ;  /* 0x0001100001107983 */ /* 0x001ea80000300800 */
[----:B------:R-:W2:Y:S04]  /*15c90*/  LDL.LU R17, [R1+0x114] ;  /* 0x0001140001117983 */ /* 0x000ea80000300800 */
[----:B------:R-:W5:Y:S04]  /*15ca0*/  LDL.LU R18, [R1+0x118] ;  /* 0x0001180001127983 */ /* 0x000f680000300800 */
[----:B------:R-:W5:Y:S01]  /*15cb0*/  LDL.LU R19, [R1+0x11c] ;  /* 0x00011c0001137983 */ /* 0x000f620000300800 */
[----:B------:R-:W-:Y:S01]  /*15cc0*/  IMAD.MOV.U32 R8, RZ, RZ, R7 ;  /* 0x000000ffff087224 */ /* 0x000fe200078e0007 */
[----:B------:R-:W-:Y:S01]  /*15cd0*/  MOV R11, R4 ;  /* 0x00000004000b7202 */ /* 0x000fe20000000f00 */
[----:B------:R-:W-:-:S02]  /*15ce0*/  IMAD.MOV.U32 R9, RZ, RZ, R6 ;  /* 0x000000ffff097224 */ /* 0x000fc400078e0006 */
[----:B------:R-:W-:-:S07]  /*15cf0*/  IMAD.MOV.U32 R10, RZ, RZ, R5 ;  /* 0x000000ffff0a7224 */ /* 0x000fce00078e0005 */
[----:B------:R-:W-:Y:S01]  /*15d00*/  HMMA.16816.F32 R8, R8, R2, R12 ;  /* 0x000000020808723c */ /* 0x000fe2000000180c */
[----:B----4-:R-:W-:Y:S02]  /*15d10*/  IMAD.MOV.U32 R14, RZ, RZ, R21 ;  /* 0x000000ffff0e7224 */ /* 0x010fe400078e0015 */
[----:B------:R-:W-:Y:S02]  /*15d20*/  IMAD.MOV.U32 R15, RZ, RZ, R20 ;  /* 0x000000ffff0f7224 */ /* 0x000fe400078e0014 */
[----:B---3--:R-:W-:Y:S02]  /*15d30*/  IMAD.MOV.U32 R12, RZ, RZ, R23 ;  /* 0x000000ffff0c7224 */ /* 0x008fe400078e0017 */
[----:B------:R-:W-:Y:S01]  /*15d40*/  IMAD.MOV.U32 R13, RZ, RZ, R22 ;  /* 0x000000ffff0d7224 */ /* 0x000fe200078e0016 */
[----:B-----5:R-:W-:Y:S04]  /*15d50*/  STL.64 [R1+0x1a48], R18 ;  /* 0x001a481201007387 */ /* 0x020fe80000100a00 */
[----:B--2---:R-:W-:Y:S04]  /*15d60*/  STL.64 [R1+0x1a40], R16 ;  /* 0x001a401001007387 */ /* 0x004fe80000100a00 */
[----:B------:R-:W0:Y:S04]  /*15d70*/  LDSM.16.MT88.4 R16, [R0+UR8+0x8100] ;  /* 0x008100080010783b */ /* 0x000e280008004200 */
[----:B------:R-:W-:Y:S04]  /*15d80*/  STL [R1+0x1a28], R9 ;  /* 0x001a280901007387 */ /* 0x000fe80000100800 */
[----:B------:R-:W-:Y:S04]  /*15d90*/  STL [R1+0x1a24], R10 ;  /* 0x001a240a01007387 */ /* 0x000fe80000100800 */
[----:B------:R-:W-:Y:S04]  /*15da0*/  STL [R1+0x1a20], R11 ;  /* 0x001a200b01007387 */ /* 0x000fe80000100800 */
[----:B------:R-:W2:Y:S04]  /*15db0*/  LDL.LU R4, [R1+0x100] ;  /* 0x0001000001047983 */ /* 0x000ea80000300800 */
[----:B------:R-:W2:Y:S04]  /*15dc0*/  LDL.LU R5, [R1+0x104] ;  /* 0x0001040001057983 */ /* 0x000ea80000300800 */
[----:B------:R-:W2:Y:S04]  /*15dd0*/  LDL.LU R6, [R1+0x108] ;  /* 0x0001080001067983 */ /* 0x000ea80000300800 */
[----:B------:R-:W2:Y:S04]  /*15de0*/  LDL.LU R7, [R1+0x10c] ;  /* 0x00010c0001077983 */ /* 0x000ea80000300800 */
[----:B------:R-:W3:Y:S04]  /*15df0*/  LDL.LU R29, [R1+0x314] ;  /* 0x00031400011d7983 */ /* 0x000ee80000300800 */
[----:B------:R-:W4:Y:S04]  /*15e00*/  LDL.LU R24, [R1+0xf0] ;  /* 0x0000f00001187983 */ /* 0x000f280000300800 */
[----:B------:R-:W4:Y:S01]  /*15e10*/  LDL.LU R25, [R1+0xf4] ;  /* 0x0000f40001197983 */ /* 0x000f220000300800 */
[----:B0-----:R-:W-:-:S03]  /*15e20*/  MOV R20, R16 ;  /* 0x0000001000147202 */ /* 0x001fc60000000f00 */
[----:B------:R-:W4:Y:S01]  /*15e30*/  LDL.LU R26, [R1+0xf8] ;  /* 0x0000f800011a7983 */ /* 0x000f220000300800 */
[----:B------:R-:W-:-:S03]  /*15e40*/  IMAD.MOV.U32 R21, RZ, RZ, R18 ;  /* 0x000000ffff157224 */ /* 0x000fc600078e0012 */
[----:B------:R-:W4:Y:S04]  /*15e50*/  LDL.LU R27, [R1+0xfc] ;  /* 0x0000fc00011b7983 */ /* 0x000f280000300800 */
[----:B------:R-:W-:Y:S04]  /*15e60*/  STL [R1+0x14], R17 ;  /* 0x0000141101007387 */ /* 0x000fe80000100800 */
[----:B------:R-:W-:Y:S04]  /*15e70*/  STL [R1+0x1c], R19 ;  /* 0x00001c1301007387 */ /* 0x000fe80000100800 */
[----:B------:R-:W0:Y:S02]  /*15e80*/  LDSM.16.MT88.4 R16, [R0+UR8+0xa100] ;  /* 0x00a100080010783b */ /* 0x000e240008004200 */
[----:B0-----:R-:W-:-:S02]  /*15e90*/  IMAD.MOV.U32 R22, RZ, RZ, R16 ;  /* 0x000000ffff167224 */ /* 0x001fc400078e0010 */
[----:B------:R-:W-:Y:S01]  /*15ea0*/  STL [R1+0x74], R17 ;  /* 0x0000741101007387 */ /* 0x000fe20000100800 */
[----:B------:R-:W-:Y:S02]  /*15eb0*/  IMAD.MOV.U32 R23, RZ, RZ, R18 ;  /* 0x000000ffff177224 */ /* 0x000fe400078e0012 */
[----:B------:R-:W-:Y:S02]  /*15ec0*/  IMAD.MOV.U32 R28, RZ, RZ, R19 ;  /* 0x000000ffff1c7224 */ /* 0x000fe400078e0013 */
[----:B------:R-:W0:Y:S04]  /*15ed0*/  LDSM.16.MT88.4 R16, [R0+UR8+0x8180] ;  /* 0x008180080010783b */ /* 0x000e280008004200 */
[----:B------:R-:W-:Y:S04]  /*15ee0*/  STL [R1+0x19dc], R28 ;  /* 0x0019dc1c01007387 */ /* 0x000fe80000100800 */
        /* <DEDUP_REMOVED lines=8> */
[----:B------:R0:W-:Y:S04]  /*15f70*/  STL [R1+0x18c], R19 ;  /* 0x00018c1301007387 */ /* 0x0001e80000100800 */
[----:B0-----:R-:W5:Y:S04]  /*15f80*/  LDL.LU.64 R18, [R1+0x1a48] ;  /* 0x001a480001127983 */ /* 0x001f680000300a00 */
[----:B------:R-:W5:Y:S02]  /*15f90*/  LDL.LU.64 R16, [R1+0x1a40] ;  /* 0x001a400001107983 */ /* 0x000f640000300a00 */
[----:B-----5:R-:W-:Y:S02]  /*15fa0*/  HMMA.16816.F32 R20, R20, R2, R16 ;  /* 0x000000021414723c */ /* 0x020fe40000001810 */
[----:B------:R-:W5:Y:S04]  /*15fb0*/  LDL.LU.64 R18, [R1+0x1a38] ;  /* 0x001a380001127983 */ /* 0x000f680000300a00 */
[----:B------:R-:W5:-:S13]  /*15fc0*/  LDL.LU.64 R16, [R1+0x1a30] ;  /* 0x001a300001107983 */ /* 0x000f5a0000300a00 */
[----:B------:R0:W-:Y:S01]  /*15fd0*/  STL.64 [R1], R20 ;  /* 0x0000001401007387 */ /* 0x0001e20000100a00 */
[----:B------:R-:W-:Y:S02]  /*15fe0*/  IMAD.MOV.U32 R28, RZ, RZ, R23 ;  /* 0x000000ffff1c7224 */ /* 0x000fe400078e0017 */
[----:B------:R-:W-:Y:S01]  /*15ff0*/  IMAD.MOV.U32 R23, RZ, RZ, R0 ;  /* 0x000000ffff177224 */ /* 0x000fe200078e0000 */
[----:B------:R1:W-:Y:S01]  /*16000*/  STL [R1+0x8], R22 ;  /* 0x0000081601007387 */ /* 0x0003e20000100800 */
[----:B0-----:R-:W-:Y:S01]  /*16010*/  MOV R20, R9 ;  /* 0x0000000900147202 */ /* 0x001fe20000000f00 */
[----:B------:R-:W-:Y:S02]  /*16020*/  IMAD.MOV.U32 R21, RZ, RZ, R10 ;  /* 0x000000ffff157224 */ /* 0x000fe400078e000a */
[----:B------:R-:W2:Y:S01]  /*16030*/  LDL.LU R9, [R1+0x1a28] ;  /* 0x001a280001097983 */ /* 0x000ea20000300800 */
[----:B-1----:R-:W-:-:S03]  /*16040*/  IMAD.MOV.U32 R22, RZ, RZ, R11 ;  /* 0x000000ffff167224 */ /* 0x002fc600078e000b */
[----:B------:R-:W2:Y:S04]  /*16050*/  LDL.LU R10, [R1+0x1a24] ;  /* 0x001a2400010a7983 */ /* 0x000ea80000300800 */
[----:B------:R-:W2:Y:S01]  /*16060*/  LDL.LU R11, [R1+0x1a20] ;  /* 0x001a2000010b7983 */ /* 0x000ea20000300800 */
[----:B-----5:R-:W-:Y:S03]  /*16070*/  HMMA.16816.F32 R20, R20, R2, R16 ;  /* 0x000000021414723c */ /* 0x020fe60000001810 */
[----:B------:R-:W5:Y:S04]  /*16080*/  LDL.LU.64 R18, [R1+0x1a18] ;  /* 0x001a180001127983 */ /* 0x000f680000300a00 */
[----:B------:R-:W5:-:S12]  /*16090*/  LDL.LU.64 R16, [R1+0x1a10] ;  /* 0x001a100001107983 */ /* 0x000f580000300a00 */
[----:B------:R0:W-:Y:S04]  /*160a0*/  STL.64 [R1+0xd0], R20 ;  /* 0x0000d01401007387 */ /* 0x0001e80000100a00 */
[----:B------:R1:W-:Y:S04]  /*160b0*/  STL [R1+0xd8], R22 ;  /* 0x0000d81601007387 */ /* 0x0003e80000100800 */
[----:B------:R-:W2:Y:S01]  /*160c0*/  LDL.LU R3, [R1+0x310] ;  /* 0x0003100001037983 */ /* 0x000ea20000300800 */
[----:B------:R-:W-:-:S03]  /*160d0*/  IMAD.MOV.U32 R0, RZ, RZ, R23 ;  /* 0x000000ffff007224 */ /* 0x000fc600078e0017 */
[----:B0-----:R-:W4:Y:S04]  /*160e0*/  LDL.LU R20, [R1+0x2a4] ;  /* 0x0002a40001147983 */ /* 0x001f280000300800 */
[----:B------:R-:W4:Y:S04]  /*160f0*/  LDL.LU R21, [R1+0x2ac] ;  /* 0x0002ac0001157983 */ /* 0x000f280000300800 */
[----:B-1----:R-:W4:Y:S04]  /*16100*/  LDL.LU R22, [R1+0x2b4] ;  /* 0x0002b40001167983 */ /* 0x002f280000300800 */
[----:B------:R-:W4:Y:S01]  /*16110*/  LDL.LU R23, [R1+0x2bc] ;  /* 0x0002bc0001177983 */ /* 0x000f220000300800 */
[----:B--2---:R-:W-:-:S02]  /*16120*/  F2FP.F16.E4M3.UNPACK_B R2, R3.H1 ;  /* 0x00000003ff02723e */ /* 0x004fc400030006ff */
[----:B---3--:R-:W-:-:S07]  /*16130*/  F2FP.F16.E4M3.UNPACK_B R3, R29.H1 ;  /* 0x0000001dff03723e */ /* 0x008fce00030006ff */
[----:B----4-:R-:W-:Y:S01]  /*16140*/  HMMA.16816.F32 R20, R20, R2, R4 ;  /* 0x000000021414723c */ /* 0x010fe20000001804 */
[----:B------:R-:W2:Y:S04]  /*16150*/  LDL.LU.64 R6, [R1+0x1a08] ;  /* 0x001a080001067983 */ /* 0x000ea80000300a00 */
[----:B------:R-:W2:-:S14]  /*16160*/  LDL.LU.64 R4, [R1+0x1a00] ;  /* 0x001a000001047983 */ /* 0x000e9c0000300a00 */
[----:B------:R0:W-:Y:S04]  /*16170*/  STL.64 [R1+0x100], R20 ;  /* 0x0001001401007387 */ /* 0x0001e80000100a00 */
[----:B------:R1:W-:Y:S04]  /*16180*/  STL.64 [R1+0x108], R22 ;  /* 0x0001081601007387 */ /* 0x0003e80000100a00 */
[----:B0-----:R-:W3:Y:S04]  /*16190*/  LDL.LU R20, [R1+0x284] ;  /* 0x0002840001147983 */ /* 0x001ee80000300800 */
[----:B------:R-:W3:Y:S04]  /*161a0*/  LDL.LU R21, [R1+0x28c] ;  /* 0x00028c0001157983 */ /* 0x000ee80000300800 */
[----:B-1----:R-:W3:Y:S04]  /*161b0*/  LDL.LU R22, [R1+0x294] ;  /* 0x0002940001167983 */ /* 0x002ee80000300800 */
[----:B------:R-:W3:Y:S02]  /*161c0*/  LDL.LU R23, [R1+0x29c] ;  /* 0x00029c0001177983 */ /* 0x000ee40000300800 */
[----:B---3--:R-:W-:Y:S02]  /*161d0*/  HMMA.16816.F32 R20, R20, R2, R24 ;  /* 0x000000021414723c */ /* 0x008fe40000001818 */
[----:B------:R-:W3:Y:S04]  /*161e0*/  LDL.LU.64 R26, [R1+0x19f8] ;  /* 0x0019f800011a7983 */ /* 0x000ee80000300a00 */
[----:B------:R-:W3:-:S13]  /*161f0*/  LDL.LU.64 R24, [R1+0x19f0] ;  /* 0x0019f00001187983 */ /* 0x000eda0000300a00 */
[----:B------:R0:W-:Y:S04]  /*16200*/  STL.64 [R1+0xf0], R20 ;  /* 0x0000f01401007387 */ /* 0x0001e80000100a00 */
[----:B------:R1:W-:Y:S04]  /*16210*/  STL.64 [R1+0xf8], R22 ;  /* 0x0000f81601007387 */ /* 0x0003e80000100a00 */
[----:B0-----:R-:W4:Y:S04]  /*16220*/  LDL.LU R20, [R1+0x234] ;  /* 0x0002340001147983 */ /* 0x001f280000300800 */
[----:B------:R-:W4:Y:S04]  /*16230*/  LDL.LU R21, [R1+0x23c] ;  /* 0x00023c0001157983 */ /* 0x000f280000300800 */
[----:B-1----:R-:W4:Y:S04]  /*16240*/  LDL.LU R22, [R1+0x274] ;  /* 0x0002740001167983 */ /* 0x002f280000300800 */
[----:B------:R-:W4:Y:S02]  /*16250*/  LDL.LU R23, [R1+0x27c] ;  /* 0x00027c0001177983 */ /* 0x000f240000300800 */
[----:B----4-:R-:W-:Y:S02]  /*16260*/  HMMA.16816.F32 R20, R20, R2, R12 ;  /* 0x000000021414723c */ /* 0x010fe4000000180c */
[----:B------:R-:W4:Y:S04]  /*16270*/  LDL.LU.64 R14, [R1+0x19e8] ;  /* 0x0019e800010e7983 */ /* 0x000f280000300a00 */
[----:B------:R-:W4:-:S13]  /*16280*/  LDL.LU.64 R12, [R1+0x19e0] ;  /* 0x0019e000010c7983 */ /* 0x000f1a0000300a00 */
[----:B------:R0:W-:Y:S04]  /*16290*/  STL.64 [R1+0x230], R20 ;  /* 0x0002301401007387 */ /* 0x0001e80000100a00 */
[----:B------:R1:W-:Y:S04]  /*162a0*/  STL.64 [R1+0x238], R22 ;  /* 0x0002381601007387 */ /* 0x0003e80000100a00 */
[----:B0-----:R-:W4:Y:S04]  /*162b0*/  LDL.LU R20, [R1+0x224] ;  /* 0x0002240001147983 */ /* 0x001f280000300800 */
[----:B------:R-:W4:Y:S04]  /*162c0*/  LDL.LU R21, [R1+0x22c] ;  /* 0x00022c0001157983 */ /* 0x000f280000300800 */
[----:B-1----:R-:W4:Y:S04]  /*162d0*/  LDL.LU R22, [R1+0x264] ;  /* 0x0002640001167983 */ /* 0x002f280000300800 */
[----:B------:R-:W4:Y:S02]  /*162e0*/  LDL.LU R23, [R1+0x26c] ;  /* 0x00026c0001177983 */ /* 0x000f240000300800 */
[----:B----4-:R-:W-:-:S15]  /*162f0*/  HMMA.16816.F32 R12, R20, R2, R12 ;  /* 0x00000002140c723c */ /* 0x010fde000000180c */
[----:B------:R-:W-:-:S04]  /*16300*/  NOP ;  /* 0x0000000000007918 */ /* 0x000fc80000000000 */
[----:B------:R-:W-:Y:S01]  /*16310*/  MOV R29, R15 ;  /* 0x0000000f001d7202 */ /* 0x000fe20000000f00 */
[----:B------:R0:W-:Y:S04]  /*16320*/  STL.64 [R1+0x220], R12 ;  /* 0x0002200c01007387 */ /* 0x0001e80000100a00 */
[----:B------:R1:W-:Y:S04]  /*16330*/  STL [R1+0x228], R14 ;  /* 0x0002280e01007387 */ /* 0x0003e80000100800 */
[----:B------:R-:W-:Y:S04]  /*16340*/  STL [R1+0x19a4], R29 ;  /* 0x0019a41d01007387 */ /* 0x000fe80000100800 */
[----:B0-----:R-:W3:Y:S04]  /*16350*/  LDL.LU R12, [R1+0x204] ;  /* 0x00020400010c7983 */ /* 0x001ee80000300800 */
[----:B------:R-:W3:Y:S04]  /*16360*/  LDL.LU R13, [R1+0x20c] ;  /* 0x00020c00010d7983 */ /* 0x000ee80000300800 */
[----:B-1----:R-:W3:Y:S04]  /*16370*/  LDL.LU R14, [R1+0x244] ;  /* 0x00024400010e7983 */ /* 0x002ee80000300800 */
[----:B------:R-:W3:Y:S02]  /*16380*/  LDL.LU R15, [R1+0x24c] ;  /* 0x00024c00010f7983 */ /* 0x000ee40000300800 */
[----:B---3--:R-:W-:Y:S02]  /*16390*/  HMMA.16816.F32 R20, R12, R2, R24 ;  /* 0x000000020c14723c */ /* 0x008fe40000001818 */
[----:B------:R-:W2:-:S15]  /*163a0*/  LDL.LU R12, [R1+0x134] ;  /* 0x00013400010c7983 */ /* 0x000e9e0000300800 */
[----:B------:R-:W-:Y:S02]  /*163b0*/  NOP ;  /* 0x0000000000007918 */ /* 0x000fe40000000000 */
[----:B------:R-:W-:Y:S04]  /*163c0*/  STL.64 [R1+0x290], R20 ;  /* 0x0002901401007387 */ /* 0x000fe80000100a00 */
[----:B------:R-:W-:Y:S04]  /*163d0*/  STL.64 [R1+0x298], R22 ;  /* 0x0002981601007387 */ /* 0x000fe80000100a00 */
        /* <DEDUP_REMOVED lines=16> */
[----:B------:R-:W3:-:S15]  /*164e0*/  LDL.LU R4, [R1+0x34] ;  /* 0x0000340001047983 */ /* 0x000ede0000300800 */
[----:B------:R-:W-:Y:S02]  /*164f0*/  NOP ;  /* 0x0000000000007918 */ /* 0x000fe40000000000 */
[----:B------:R0:W-:Y:S04]  /*16500*/  STL.64 [R1+0x2d0], R16 ;  /* 0x0002d01001007387 */ /* 0x0001e80000100a00 */
[----:B------:R1:W-:Y:S04]  /*16510*/  STL.64 [R1+0x2d8], R18 ;  /* 0x0002d81201007387 */ /* 0x0003e80000100a00 */
[----:B------:R-:W3:Y:S04]  /*16520*/  LDL.LU R5, [R1+0x3c] ;  /* 0x00003c0001057983 */ /* 0x000ee80000300800 */
[----:B0-----:R-:W4:Y:S04]  /*16530*/  LDL.LU R16, [R1+0x40] ;  /* 0x0000400001107983 */ /* 0x001f280000300800 */
[----:B------:R-:W4:Y:S04]  /*16540*/  LDL.LU R17, [R1+0x44] ;  /* 0x0000440001117983 */ /* 0x000f280000300800 */
[----:B-1----:R-:W4:Y:S04]  /*16550*/  LDL.LU R18, [R1+0x48] ;  /* 0x0000480001127983 */ /* 0x002f280000300800 */
[----:B------:R-:W4:Y:S04]  /*16560*/  LDL.LU R19, [R1+0x4c] ;  /* 0x00004c0001137983 */ /* 0x000f280000300800 */
[----:B------:R-:W3:Y:S04]  /*16570*/  LDL.LU R6, [R1+0x24] ;  /* 0x0000240001067983 */ /* 0x000ee80000300800 */
[----:B------:R-:W3:Y:S02]  /*16580*/  LDL.LU R7, [R1+0x2c] ;  /* 0x00002c0001077983 */ /* 0x000ee40000300800 */
[----:B---3--:R-:W-:Y:S02]  /*16590*/  HMMA.16816.F32 R8, R4, R2, R8 ;  /* 0x000000020408723c */ /* 0x008fe40000001808 */
[----:B------:R-:W3:-:S15]  /*165a0*/  LDL.LU R4, [R1+0x50] ;  /* 0x0000500001047983 */ /* 0x000ede0000300800 */
[----:B------:R-:W-:Y:S02]  /*165b0*/  NOP ;  /* 0x0000000000007918 */ /* 0x000fe40000000000 */
[----:B------:R-:W-:Y:S04]  /*165c0*/  STL.64 [R1+0x300], R8 ;  /* 0x0003000801007387 */ /* 0x000fe80000100a00 */
[----:B------:R0:W-:Y:S04]  /*165d0*/  STL.64 [R1+0x308], R10 ;  /* 0x0003080a01007387 */ /* 0x0001e80000100a00 */
[----:B------:R-:W3:Y:S04]  /*165e0*/  LDL.LU R5, [R1+0x54] ;  /* 0x0000540001057983 */ /* 0x000ee80000300800 */
[----:B------:R-:W3:Y:S04]  /*165f0*/  LDL.LU R6, [R1+0x58] ;  /* 0x0000580001067983 */ /* 0x000ee80000300800 */
[----:B------:R-:W3:Y:S04]  /*16600*/  LDL.LU R7, [R1+0x5c] ;  /* 0x00005c0001077983 */ /* 0x000ee80000300800 */
[----:B------:R-:W2:Y:S01]  /*16610*/  LDL.LU R24, [R1+0x154] ;  /* 0x0001540001187983 */ /* 0x000ea20000300800 */
[----:B0-----:R-:W-:-:S03]  /*16620*/  IMAD.MOV.U32 R11, RZ, RZ, R28 ;  /* 0x000000ffff0b7224 */ /* 0x001fc600078e001c */
[----:B------:R-:W2:Y:S04]  /*16630*/  LDL.LU R25, [R1+0x15c] ;  /* 0x00015c0001197983 */ /* 0x000ea80000300800 */
[----:B------:R-:W5:Y:S04]  /*16640*/  LDL.LU R8, [R1] ;  /* 0x0000000001087983 */ /* 0x000f680000300800 */
[----:B------:R-:W5:Y:S04]  /*16650*/  LDL.LU R9, [R1+0x4] ;  /* 0x0000040001097983 */ /* 0x000f680000300800 */
[----:B------:R-:W5:Y:S04]  /*16660*/  LDL.LU R10, [R1+0x8] ;  /* 0x00000800010a7983 */ /* 0x000f680000300800 */
[----:B------:R-:W2:Y:S04]  /*16670*/  LDL.LU R28, [R1+0x19dc] ;  /* 0x0019dc00011c7983 */ /* 0x000ea80000300800 */
[----:B------:R-:W2:Y:S04]  /*16680*/  LDL.LU R26, [R1+0x194] ;  /* 0x00019400011a7983 */ /* 0x000ea80000300800 */
[----:B------:R-:W2:Y:S04]  /*16690*/  LDL.LU R27, [R1+0x19c] ;  /* 0x00019c00011b7983 */ /* 0x000ea80000300800 */
[----:B------:R-:W3:Y:S04]  /*166a0*/  LDL.LU R20, [R1+0x1b0] ;  /* 0x0001b00001147983 */ /* 0x000ee80000300800 */
[----:B------:R-:W3:Y:S04]  /*166b0*/  LDL.LU R21, [R1+0x1b4] ;  /* 0x0001b40001157983 */ /* 0x000ee80000300800 */
[----:B------:R-:W3:Y:S04]  /*166c0*/  LDL.LU R22, [R1+0x1b8] ;  /* 0x0001b80001167983 */ /* 0x000ee80000300800 */
[----:B------:R-:W3:Y:S01]  /*166d0*/  LDL.LU R23, [R1+0x1bc] ;  /* 0x0001bc0001177983 */ /* 0x000ee20000300800 */
[----:B--2---:R-:W-:-:S15]  /*166e0*/  HMMA.16816.F32 R24, R24, R2, R12 ;  /* 0x000000021818723c */ /* 0x004fde000000180c */
[----:B------:R-:W-:-:S04]  /*166f0*/  NOP ;  /* 0x0000000000007918 */ /* 0x000fc80000000000 */
[----:B------:R-:W-:Y:S04]  /*16700*/  STL.64 [R1+0x1998], R26 ;  /* 0x0019981a01007387 */ /* 0x000fe80000100a00 */
[----:B------:R-:W-:Y:S04]  /*16710*/  STL.64 [R1+0x1990], R24 ;  /* 0x0019901801007387 */ /* 0x000fe80000100a00 */
[----:B------:R-:W3:Y:S04]  /*16720*/  LDL.LU R12, [R1+0xa4] ;  /* 0x0000a400010c7983 */ /* 0x000ee80000300800 */
[----:B------:R-:W3:Y:S04]  /*16730*/  LDL.LU R13, [R1+0xac] ;  /* 0x0000ac00010d7983 */ /* 0x000ee80000300800 */
[----:B------:R-:W3:Y:S04]  /*16740*/  LDL.LU R14, [R1+0xc4] ;  /* 0x0000c400010e7983 */ /* 0x000ee80000300800 */
[----:B------:R-:W3:Y:S02]  /*16750*/  LDL.LU R15, [R1+0xcc] ;  /* 0x0000cc00010f7983 */ /* 0x000ee40000300800 */
[----:B---3--:R-:W-:-:S15]  /*16760*/  HMMA.16816.F32 R12, R12, R2, R4 ;  /* 0x000000020c0c723c */ /* 0x008fde0000001804 */
[----:B------:R-:W-:-:S04]  /*16770*/  NOP ;  /* 0x0000000000007918 */ /* 0x000fc80000000000 */
[----:B------:R-:W-:Y:S04]  /*16780*/  STL [R1+0x1988], R12 ;  /* 0x0019880c01007387 */ /* 0x000fe80000100800 */
[----:B------:R-:W-:Y:S04]  /*16790*/  STL [R1+0x1984], R13 ;  /* 0x0019840d01007387 */ /* 0x000fe80000100800 */
[----:B------:R-:W-:Y:S04]  /*167a0*/  STL [R1+0x1980], R14 ;  /* 0x0019800e01007387 */ /* 0x000fe80000100800 */
[----:B------:R-:W-:Y:S04]  /*167b0*/  STL [R1+0x197c], R15 ;  /* 0x00197c0f01007387 */ /* 0x000fe80000100800 */
[----:B------:R-:W4:Y:S04]  /*167c0*/  LDL.LU R4, [R1+0x84] ;  /* 0x0000840001047983 */ /* 0x000f280000300800 */
[----:B------:R-:W4:Y:S04]  /*167d0*/  LDL.LU R5, [R1+0x8c] ;  /* 0x00008c0001057983 */ /* 0x000f280000300800 */
[----:B------:R-:W4:Y:S04]  /*167e0*/  LDL.LU R6, [R1+0x94] ;  /* 0x0000940001067983 */ /* 0x000f280000300800 */
[----:B------:R-:W4:Y:S02]  /*167f0*/  LDL.LU R7, [R1+0x9c] ;  /* 0x00009c0001077983 */ /* 0x000f240000300800 */
[----:B----4-:R-:W-:Y:S02]  /*16800*/  HMMA.16816.F32 R4, R4, R2, R16 ;  /* 0x000000020404723c */ /* 0x010fe40000001810 */
        /* <DEDUP_REMOVED lines=9> */
[----:B-1----:R-:W5:Y:S01]  /*168a0*/  LDL.LU R6, [R1+0x74] ;  /* 0x0000740001067983 */ /* 0x002f620000300800 */
[----:B------:R-:W-:-:S03]  /*168b0*/  IMAD.MOV.U32 R7, RZ, RZ, R28 ;  /* 0x000000ffff077224 */ /* 0x000fc600078e001c */
[----:B------:R-:W3:Y:S04]  /*168c0*/  LDL.LU R28, [R1+0x19d8] ;  /* 0x0019d800011c7983 */ /* 0x000ee80000300800 */
[----:B-----5:R-:W-:Y:S01]  /*168d0*/  HMMA.16816.F32 R4, R4, R2, R8 ;  /* 0x000000020404723c */ /* 0x020fe20000001808 */
[----:B------:R-:W4:Y:S04]  /*168e0*/  LDL.LU R8, [R1+0x1c4] ;  /* 0x0001c40001087983 */ /* 0x000f280000300800 */
[----:B---3--:R-:W0:-:S14]  /*168f0*/  LDSM.16.MT88.4 R12, [R28+UR8+0xc000] ;  /* 0x00c000081c0c783b */ /* 0x008e1c0008004200 */
[----:B------:R-:W-:Y:S04]  /*16900*/  STL.64 [R1+0x240], R4 ;  /* 0x0002400401007387 */ /* 0x000fe80000100a00 */
[----:B------:R-:W-:Y:S04]  /*16910*/  STL.64 [R1+0x248], R6 ;  /* 0x0002480601007387 */ /* 0x000fe80000100a00 */
[----:B------:R-:W4:Y:S04]  /*16920*/  LDL.LU R9, [R1+0x1cc] ;  /* 0x0001cc0001097983 */ /* 0x000f280000300800 */
[----:B------:R-:W4:Y:S04]  /*16930*/  LDL.LU R10, [R1+0x1e4] ;  /* 0x0001e400010a7983 */ /* 0x000f280000300800 */
[----:B------:R-:W4:Y:S04]  /*16940*/  LDL.LU R11, [R1+0x1ec] ;  /* 0x0001ec00010b7983 */ /* 0x000f280000300800 */
[----:B------:R-:W1:Y:S01]  /*16950*/  LDSM.16.MT88.4 R4, [R28+UR8+0xe000] ;  /* 0x00e000081c04783b */ /* 0x000e620008004200 */
[----:B----4-:R-:W-:-:S15]  /*16960*/  HMMA.16816.F32 R8, R8, R2, R20 ;  /* 0x000000020808723c */ /* 0x010fde0000001814 */
[----:B------:R-:W-:-:S04]  /*16970*/  NOP ;  /* 0x0000000000007918 */ /* 0x000fc80000000000 */
[----:B------:R1:W-:Y:S04]  /*16980*/  STL [R1+0x19b4], R8 ;  /* 0x0019b40801007387 */ /* 0x0003e80000100800 */
[----:B------:R-:W-:Y:S04]  /*16990*/  STL [R1+0x19b0], R9 ;  /* 0x0019b00901007387 */ /* 0x000fe80000100800 */
[----:B------:R-:W-:Y:S04]  /*169a0*/  STL [R1+0x19ac], R10 ;  /* 0x0019ac0a01007387 */ /* 0x000fe80000100800 */
[----:B------:R-:W-:Y:S04]  /*169b0*/  STL [R1+0x19a8], R11 ;  /* 0x0019a80b01007387 */ /* 0x000fe80000100800 */
[----:B0-----:R-:W-:Y:S04]  /*169c0*/  STL.64 [R1+0x260], R12 ;  /* 0x0002600c01007387 */ /* 0x001fe80000100a00 */
[----:B------:R-:W-:Y:S04]  /*169d0*/  STL.64 [R1+0x268], R14 ;  /* 0x0002680e01007387 */ /* 0x000fe80000100a00 */
[----:B------:R-:W0:Y:S01]  /*169e0*/  LDSM.16.MT88.4 R12, [R28+UR8+0xc080] ;  /* 0x00c080081c0c783b */ /* 0x000e220008004200 */
[----:B-1----:R-:W-:-:S03]  /*169f0*/  IMAD.MOV.U32 R8, RZ, RZ, R4 ;  /* 0x000000ffff087224 */ /* 0x002fc600078e0004 */
[----:B------:R1:W-:Y:S04]  /*16a00*/  STL [R1+0x274], R5 ;  /* 0x0002740501007387 */ /* 0x0003e80000100800 */
[----:B------:R3:W-:Y:S04]  /*16a10*/  STL [R1+0x27c], R7 ;  /* 0x00027c0701007387 */ /* 0x0007e80000100800 */
[----:B------:R-:W2:Y:S04]  /*16a20*/  LDL.LU R4, [R1+0x214] ;  /* 0x0002140001047983 */ /* 0x000ea80000300800 */
[----:B-1----:R-:W2:Y:S01]  /*16a30*/  LDL.LU R5, [R1+0x21c] ;  /* 0x00021c0001057983 */ /* 0x002ea20000300800 */
[----:B------:R-:W-:-:S03]  /*16a40*/  IMAD.MOV.U32 R9, RZ, RZ, R6 ;  /* 0x000000ffff097224 */ /* 0x000fc600078e0006 */
[----:B------:R-:W4:Y:S04]  /*16a50*/  LDL.LU R20, [R1+0x170] ;  /* 0x0001700001147983 */ /* 0x000f280000300800 */
[----:B------:R-:W4:Y:S04]  /*16a60*/  LDL.LU R21, [R1+0x174] ;  /* 0x0001740001157983 */ /* 0x000f280000300800 */
[----:B------:R-:W4:Y:S04]  /*16a70*/  LDL.LU R22, [R1+0x178] ;  /* 0x0001780001167983 */ /* 0x000f280000300800 */
[----:B------:R-:W4:Y:S04]  /*16a80*/  LDL.LU R23, [R1+0x17c] ;  /* 0x00017c0001177983 */ /* 0x000f280000300800 */
[----:B------:R-:W2:Y:S04]  /*16a90*/  LDL.LU R6, [R1+0x254] ;  /* 0x0002540001067983 */ /* 0x000ea80000300800 */
[----:B---3--:R-:W2:Y:S01]  /*16aa0*/  LDL.LU R7, [R1+0x25c] ;  /* 0x00025c0001077983 */ /* 0x008ea20000300800 */
[----:B0-----:R-:W-:Y:S01]  /*16ab0*/  MOV R10, R12 ;  /* 0x0000000c000a7202 */ /* 0x001fe20000000f00 */
[----:B------:R-:W-:-:S02]  /*16ac0*/  IMAD.MOV.U32 R11, RZ, RZ, R14 ;  /* 0x000000ffff0b7224 */ /* 0x000fc400078e000e */
[----:B------:R-:W-:Y:S04]  /*16ad0*/  STL [R1+0x2a4], R13 ;  /* 0x0002a40d01007387 */ /* 0x000fe80000100800 */
[----:B------:R-:W-:Y:S04]  /*16ae0*/  STL [R1+0x2ac], R15 ;  /* 0x0002ac0f01007387 */ /* 0x000fe80000100800 */
[----:B------:R-:W-:Y:S04]  /*16af0*/  STL.64 [R1+0x19c0], R10 ;  /* 0x0019c00a01007387 */ /* 0x000fe80000100a00 */
[----:B------:R0:W-:Y:S04]  /*16b00*/  STL.64 [R1+0x19b8], R8 ;  /* 0x0019b80801007387 */ /* 0x0001e80000100a00 */
[----:B------:R-:W1:Y:S04]  /*16b10*/  LDSM.16.MT88.4 R12, [R28+UR8+0xe080] ;  /* 0x00e080081c0c783b */ /* 0x000e680008004200 */
[----:B0-----:R-:W3:Y:S04]  /*16b20*/  LDL.LU R8, [R1+0xd0] ;  /* 0x0000d00001087983 */ /* 0x001ee80000300800 */
[----:B------:R-:W3:Y:S04]  /*16b30*/  LDL.LU R9, [R1+0xd4] ;  /* 0x0000d40001097983 */ /* 0x000ee80000300800 */
[----:B------:R-:W5:Y:S01]  /*16b40*/  LDL.LU R10, [R1+0xd8] ;  /* 0x0000d800010a7983 */ /* 0x000f620000300800 */
[----:B------:R-:W-:Y:S01]  /*16b50*/  IMAD.MOV.U32 R11, RZ, RZ, R0 ;  /* 0x000000ffff0b7224 */ /* 0x000fe200078e0000 */
[----:B--2---:R-:W-:Y:S04]  /*16b60*/  HMMA.16816.F32 R4, R4, R2, R16 ;  /* 0x000000020404723c */ /* 0x004fe80000001810 */
[----:B-----5:R-:W-:Y:S04]  /*16b70*/  STL.64 [R1+0x19d0], R10 ;  /* 0x0019d00a01007387 */ /* 0x020fe80000100a00 */
[----:B---3--:R-:W-:Y:S11]  /*16b80*/  STL.64 [R1+0x19c8], R8 ;  /* 0x0019c80801007387 */ /* 0x008ff60000100a00 */
[----:B------:R-:W-:Y:S04]  /*16b90*/  STL.64 [R1+0x1970], R6 ;  /* 0x0019700601007387 */ /* 0x000fe80000100a00 */
[----:B------:R-:W-:Y:S04]  /*16ba0*/  STL.64 [R1+0x1968], R4 ;  /* 0x0019680401007387 */ /* 0x000fe80000100a00 */
[----:B-1----:R-:W-:Y:S04]  /*16bb0*/  STL [R1+0x214], R13 ;  /* 0x0002140d01007387 */ /* 0x002fe80000100800 */
[----:B------:R-:W-:Y:S04]  /*16bc0*/  STL [R1+0x21c], R15 ;  /* 0x00021c0f01007387 */ /* 0x000fe80000100800 */
[----:B------:R-:W4:Y:S04]  /*16bd0*/  LDL.LU R16, [R1+0x1d4] ;  /* 0x0001d40001107983 */ /* 0x000f280000300800 */
[----:B------:R-:W4:Y:S04]  /*16be0*/  LDL.LU R17, [R1+0x1dc] ;  /* 0x0001dc0001117983 */ /* 0x000f280000300800 */
[----:B------:R-:W4:Y:S04]  /*16bf0*/  LDL.LU R18, [R1+0x1f4] ;  /* 0x0001f40001127983 */ /* 0x000f280000300800 */
[----:B------:R-:W4:Y:S04]  /*16c00*/  LDL.LU R19, [R1+0x1fc] ;  /* 0x0001fc0001137983 */ /* 0x000f280000300800 */
[----:B------:R-:W0:Y:S04]  /*16c10*/  LDSM.16.MT88.4 R4, [R28+UR8+0xc100] ;  /* 0x00c100081c04783b */ /* 0x000e280008004200 */
[----:B------:R-:W2:Y:S01]  /*16c20*/  LDL.LU R24, [R1+0xf0] ;  /* 0x0000f00001187983 */ /* 0x000ea20000300800 */
[----:B------:R-:W-:-:S03]  /*16c30*/  IMAD.MOV.U32 R0, RZ, RZ, R14 ;  /* 0x000000ffff007224 */ /* 0x000fc600078e000e */
[----:B------:R-:W2:Y:S04]  /*16c40*/  LDL.LU R25, [R1+0xf4] ;  /* 0x0000f40001197983 */ /* 0x000ea80000300800 */
[----:B------:R-:W2:Y:S04]  /*16c50*/  LDL.LU R26, [R1+0xf8] ;  /* 0x0000f800011a7983 */ /* 0x000ea80000300800 */
[----:B------:R-:W2:Y:S04]  /*16c60*/  LDL.LU R27, [R1+0xfc] ;  /* 0x0000fc00011b7983 */ /* 0x000ea80000300800 */
[----:B------:R-:W-:Y:S04]  /*16c70*/  LDSM.16.MT88.4 R8, [R28+UR8+0xc180] ;  /* 0x00c180081c08783b */ /* 0x000fe80008004200 */
[----:B0-----:R-:W-:Y:S01]  /*16c80*/  STL [R1+0x2c4], R5 ;  /* 0x0002c40501007387 */ /* 0x001fe20000100800 */
[----:B------:R-:W-:Y:S01]  /*16c90*/  MOV R15, R4 ;  /* 0x00000004000f7202 */ /* 0x000fe20000000f00 */
[----:B------:R-:W-:-:S02]  /*16ca0*/  IMAD.MOV.U32 R14, RZ, RZ, R6 ;  /* 0x000000ffff0e7224 */ /* 0x000fc400078e0006 */
[----:B------:R-:W-:Y:S04]  /*16cb0*/  STL [R1+0x2cc], R7 ;  /* 0x0002cc0701007387 */ /* 0x000fe80000100800 */
[----:B------:R-:W0:Y:S01]  /*16cc0*/  LDSM.16.MT88.4 R4, [R28+UR8+0xe100] ;  /* 0x00e100081c04783b */ /* 0x000e220008004200 */
[----:B------:R-:W-:Y:S02]  /*16cd0*/  IMAD.MOV.U32 R29, RZ, RZ, R12 ;  /* 0x000000ffff1d7224 */ /* 0x000fe400078e000c */
[----:B0-----:R-:W-:Y:S01]  /*16ce0*/  IMAD.MOV.U32 R12, RZ, RZ, R6 ;  /* 0x000000ffff0c7224 */ /* 0x001fe200078e0006 */
[----:B------:R-:W-:Y:S01]  /*16cf0*/  MOV R6, R10 ;  /* 0x0000000a00067202 */ /* 0x000fe20000000f00 */
[----:B----4-:R-:W-:-:S15]  /*16d00*/  HMMA.16816.F32 R16, R16, R2, R20 ;  /* 0x000000021010723c */ /* 0x010fde0000001814 */
[----:B------:R-:W-:-:S04]  /*16d10*/  NOP ;  /* 0x0000000000007918 */ /* 0x000fc80000000000 */
[----:B------:R-:W-:Y:S04]  /*16d20*/  STL.64 [R1+0x1950], R18 ;  /* 0x0019501201007387 */ /* 0x000fe80000100a00 */
[----:B------:R0:W-:Y:S04]  /*16d30*/  STL.64 [R1+0x1948], R16 ;  /* 0x0019481001007387 */ /* 0x0001e80000100a00 */
[----:B0-----:R-:W3:Y:S04]  /*16d40*/  LDL.LU R16, [R1+0x100] ;  /* 0x0001000001107983 */ /* 0x001ee80000300800 */
[----:B------:R-:W3:Y:S04]  /*16d50*/  LDL.LU R17, [R1+0x104] ;  /* 0x0001040001117983 */ /* 0x000ee80000300800 */
[----:B------:R-:W3:Y:S04]  /*16d60*/  LDL.LU R18, [R1+0x108] ;  /* 0x0001080001127983 */ /* 0x000ee80000300800 */
[----:B------:R-:W3:Y:S04]  /*16d70*/  LDL.LU R19, [R1+0x10c] ;  /* 0x00010c0001137983 */ /* 0x000ee80000300800 */
[----:B------:R-:W-:Y:S04]  /*16d80*/  STL [R1+0x2b4], R5 ;  /* 0x0002b40501007387 */ /* 0x000fe80000100800 */
[----:B------:R0:W-:Y:S04]  /*16d90*/  STL [R1+0x2bc], R7 ;  /* 0x0002bc0701007387 */ /* 0x0001e80000100800 */
[----:B------:R-:W4:Y:S04]  /*16da0*/  LDL.LU R20, [R1+0x164] ;  /* 0x0001640001147983 */ /* 0x000f280000300800 */
[----:B------:R-:W4:Y:S04]  /*16db0*/  LDL.LU R21, [R1+0x16c] ;  /* 0x00016c0001157983 */ /* 0x000f280000300800 */
[----:B------:R-:W4:Y:S01]  /*16dc0*/  LDL.LU R22, [R1+0x184] ;  /* 0x0001840001167983 */ /* 0x000f220000300800 */
[----:B0-----:R-:W-:-:S03]  /*16dd0*/  IMAD.MOV.U32 R7, RZ, RZ, R8 ;  /* 0x000000ffff077224 */ /* 0x001fc600078e0008 */
[----:B------:R-:W4:Y:S04]  /*16de0*/  LDL.LU R23, [R1+0x18c] ;  /* 0x00018c0001177983 */ /* 0x000f280000300800 */
[----:B------:R-:W-:Y:S04]  /*16df0*/  STL [R1+0x2f4], R9 ;  /* 0x0002f40901007387 */ /* 0x000fe80000100800 */
[----:B------:R0:W-:Y:S04]  /*16e00*/  STL [R1+0x2fc], R11 ;  /* 0x0002fc0b01007387 */ /* 0x0001e80000100800 */
[----:B0-----:R-:W4:Y:S04]  /*16e10*/  LDL.LU.64 R10, [R1+0x19d0] ;  /* 0x0019d000010a7983 */ /* 0x001f280000300a00 */
[----:B------:R-:W4:Y:S02]  /*16e20*/  LDL.LU.64 R8, [R1+0x19c8] ;  /* 0x0019c80001087983 */ /* 0x000f240000300a00 */
[----:B----4-:R-:W-:Y:S02]  /*16e30*/  HMMA.16816.F32 R20, R20, R2, R8 ;  /* 0x000000021414723c */ /* 0x010fe40000001808 */
[----:B------:R-:W4:Y:S04]  /*16e40*/  LDL.LU.64 R10, [R1+0x19c0] ;  /* 0x0019c000010a7983 */ /* 0x000f280000300a00 */
[----:B------:R-:W5:Y:S04]  /*16e50*/  LDL.LU.64 R8, [R1+0x19b8] ;  /* 0x0019b80001087983 */ /* 0x000f680000300a00 */
[----:B------:R-:W2:Y:S04]  /*16e60*/  LDL R2, [R1+0x318] ;  /* 0x0003180001027983 */ /* 0x000ea80000100800 */
[----:B------:R-:W3:Y:S05]  /*16e70*/  LDL R3, [R1+0x31c] ;  /* 0x00031c0001037983 */ /* 0x000eea0000100800 */
[----:B------:R-:W-:Y:S04]  /*16e80*/  STL.64 [R1+0xc0], R20 ;  /* 0x0000c01401007387 */ /* 0x000fe80000100a00 */
[----:B------:R-:W-:Y:S04]  /*16e90*/  STL.64 [R1+0xc8], R22 ;  /* 0x0000c81601007387 */ /* 0x000fe80000100a00 */
[----:B------:R-:W0:Y:S04]  /*16ea0*/  LDSM.16.MT88.4 R20, [R28+UR8+0xe180] ;  /* 0x00e180081c14783b */ /* 0x000e280008004200 */
[----:B0-----:R0:W-:Y:S01]  /*16eb0*/  STL [R1+0x2e4], R21 ;  /* 0x0002e41501007387 */ /* 0x0011e20000100800 */
[----:B------:R-:W-:-:S03]  /*16ec0*/  IMAD.MOV.U32 R5, RZ, RZ, R20 ;  /* 0x000000ffff057224 */ /* 0x000fc600078e0014 */
[----:B------:R1:W-:Y:S04]  /*16ed0*/  STL [R1+0x2ec], R23 ;  /* 0x0002ec1701007387 */ /* 0x0003e80000100800 */
[----:B------:R-:W-:Y:S04]  /*16ee0*/  STL [R1+0x18e8], R28 ;  /* 0x0018e81c01007387 */ /* 0x000fe80000100800 */
[----:B------:R-:W4:Y:S04]  /*16ef0*/  LDL.LU R20, [R1+0x260] ;  /* 0x0002600001147983 */ /* 0x000f280000300800 */
[----:B0-----:R-:W4:Y:S01]  /*16f00*/  LDL.LU R21, [R1+0x268] ;  /* 0x0002680001157983 */ /* 0x001f220000300800 */
[----:B------:R-:W-:-:S02]  /*16f10*/  IMAD.MOV.U32 R13, RZ, RZ, R4 ;  /* 0x000000ffff0d7224 */ /* 0x000fc400078e0004 */
[----:B------:R-:W-:Y:S02]  /*16f20*/  IMAD.MOV.U32 R4, RZ, RZ, R22 ;  /* 0x000000ffff047224 */ /* 0x000fe400078e0016 */
[----:B-----5:R-:W-:Y:S02]  /*16f30*/  IMAD.MOV.U32 R22, RZ, RZ, R8 ;  /* 0x000000ffff167224 */ /* 0x020fe400078e0008 */
[----:B-1----:R-:W-:Y:S01]  /*16f40*/  IMAD.MOV.U32 R23, RZ, RZ, R9 ;  /* 0x000000ffff177224 */ /* 0x002fe200078e0009 */
[----:B------:R-:W5:Y:S01]  /*16f50*/  LDL.LU R8, [R1+0x19b4] ;  /* 0x0019b40001087983 */ /* 0x000f620000300800 */
[----:B--2---:R-:W-:-:S03]  /*16f60*/  F2FP.F16.E4M3.UNPACK_B R2, R2 ;  /* 0x00000002ff02723e */ /* 0x004fc600020006ff */
[----:B------:R-:W5:Y:S01]  /*16f70*/  LDL.LU R9, [R1+0x19b0] ;  /* 0x0019b00001097983 */ /* 0x000f620000300800 */
[----:B---3--:R-:W-:-:S07]  /*16f80*/  F2FP.F16.E4M3.UNPACK_B R3, R3 ;  /* 0x00000003ff03723e */ /* 0x008fce00020006ff */
[----:B----4-:R-:W-:Y:S01]  /*16f90*/  HMMA.16816.F32 R16, R20, R2, R16 ;  /* 0x000000021410723c */ /* 0x010fe20000001810 */
[----:B------:R-:W-:Y:S02]  /*16fa0*/  MOV R20, R10 ;  /* 0x0000000a00147202 */ /* 0x000fe40000000f00 */
[----:B------:R-:W5:Y:S01]  /*16fb0*/  LDL.LU R10, [R1+0x19ac] ;  /* 0x0019ac00010a7983 */ /* 0x000f620000300800 */
[----:B------:R-:W-:Y:S02]  /*16fc0*/  IMAD.MOV.U32 R21, RZ, RZ, R11 ;  /* 0x000000ffff157224 */ /* 0x000fe400078e000b */
[----:B------:R-:W-:Y:S02]  /*16fd0*/  IMAD.MOV.U32 R22, RZ, RZ, R29 ;  /* 0x000000ffff167224 */ /* 0x000fe400078e001d */
[----:B------:R-:W-:-:S11]  /*16fe0*/  IMAD.MOV.U32 R23, RZ, RZ, R0 ;  /* 0x000000ffff177224 */ /* 0x000fd600078e0000 */
[----:B------:R0:W-:Y:S04]  /*16ff0*/  STL.64 [R1+0x110], R16 ;  /* 0x0001101001007387 */ /* 0x0001e80000100a00 */
[----:B------:R1:W-:Y:S04]  /*17000*/  STL.64 [R1+0x118], R18 ;  /* 0x0001181201007387 */ /* 0x0003e80000100a00 */
[----:B------:R-:W5:Y:S04]  /*17010*/  LDL.LU R11, [R1+0x19a8] ;  /* 0x0019a800010b7983 */ /* 0x000f680000300800 */
[----:B------:R-:W2:Y:S04]  /*17020*/  LDL.LU R29, [R1+0x19a4] ;  /* 0x0019a400011d7983 */ /* 0x000ea80000300800 */
[----:B------:R-:W3:Y:S01]  /*17030*/  LDL.LU R0, [R1+0x19a0] ;  /* 0x0019a00001007983 */ /* 0x000ee20000300800 */
[----:B------:R-:W-:Y:S03]  /*17040*/  HMMA.16816.F32 R20, R20, R2, R24 ;  /* 0x000000021414723c */ /* 0x000fe60000001818 */
[----:B0-----:R-:W4:-:S15]  /*17050*/  LDL.LU R16, [R1+0x230] ;  /* 0x0002300001107983 */ /* 0x001f1e0000300800 */
[----:B------:R-:W-:Y:S01]  /*17060*/  NOP ;  /* 0x0000000000007918 */ /* 0x000fe20000000000 */
[----:B------:R-:W-:Y:S04]  /*17070*/  STL.64 [R1+0x140], R20 ;  /* 0x0001401401007387 */ /* 0x000fe80000100a00 */
[----:B------:R0:W-:Y:S04]  /*17080*/  STL.64 [R1+0x148], R22 ;  /* 0x0001481601007387 */ /* 0x0001e80000100a00 */
[----:B------:R-:W4:Y:S04]  /*17090*/  LDL.LU R17, [R1+0x234] ;  /* 0x0002340001117983 */ /* 0x000f280000300800 */
[----:B-1----:R-:W4:Y:S04]  /*170a0*/  LDL.LU R18, [R1+0x238] ;  /* 0x0002380001127983 */ /* 0x002f280000300800 */
[----:B------:R-:W4:Y:S01]  /*170b0*/  LDL.LU R19, [R1+0x23c] ;  /* 0x00023c0001137983 */ /* 0x000f220000300800 */
[----:B0-----:R-:W-:-:S02]  /*170c0*/  IMAD.MOV.U32 R22, RZ, RZ, R13 ;  /* 0x000000ffff167224 */ /* 0x001fc400078e000d */
[----:B------:R-:W-:Y:S01]  /*170d0*/  IMAD.MOV.U32 R23, RZ, RZ, R12 ;  /* 0x000000ffff177224 */ /* 0x000fe200078e000c */
[----:B---3--:R-:W0:Y:S04]  /*170e0*/  LDSM.16.MT88.4 R24, [R0+UR8+0xc000] ;  /* 0x00c000080018783b */ /* 0x008e280008004200 */
[----:B0-----:R-:W-:Y:S04]  /*170f0*/  STL.64 [R1+0xe0], R24 ;  /* 0x0000e01801007387 */ /* 0x001fe80000100a00 */
[----:B------:R-:W-:Y:S04]  /*17100*/  STL.64 [R1+0xe8], R26 ;  /* 0x0000e81a01007387 */ /* 0x000fe80000100a00 */
[----:B------:R-:W0:Y:S04]  /*17110*/  LDSM.16.MT88.4 R24, [R0+UR8+0xe000] ;  /* 0x00e000080018783b */ /* 0x000e280008004200 */
[----:B0-----:R-:W-:Y:S01]  /*17120*/  STL [R1+0x104], R25 ;  /* 0x0001041901007387 */ /* 0x001fe20000100800 */
[----:B------:R-:W-:-:S02]  /*17130*/  IMAD.MOV.U32 R13, RZ, RZ, R26 ;  /* 0x000000ffff0d7224 */ /* 0x000fc400078e001a */
[----:B------:R-:W-:Y:S01]  /*17140*/  IMAD.MOV.U32 R12, RZ, RZ, R24 ;  /* 0x000000ffff0c7224 */ /* 0x000fe200078e0018 */
[----:B------:R0:W-:Y:S04]  /*17150*/  STL [R1+0x10c], R27 ;  /* 0x00010c1b01007387 */ /* 0x0001e80000100800 */
[----:B0-----:R-:W3:Y:S04]  /*17160*/  LDL.LU.64 R26, [R1+0x1998] ;  /* 0x00199800011a7983 */ /* 0x001ee80000300a00 */
[----:B------:R-:W3:Y:S01]  /*17170*/  LDL.LU.64 R24, [R1+0x1990] ;  /* 0x0019900001187983 */ /* 0x000ee20000300a00 */
[----:B------:R-:W-:Y:S01]  /*17180*/  IMAD.MOV.U32 R20, RZ, RZ, R15 ;  /* 0x000000ffff147224 */ /* 0x000fe200078e000f */
[----:B------:R-:W-:-:S07]  /*17190*/  MOV R21, R14 ;  /* 0x0000000e00157202 */ /* 0x000fce0000000f00 */
[----:B---3--:R-:W-:Y:S01]  /*171a0*/  HMMA.16816.F32 R20, R20, R2, R24 ;  /* 0x000000021414723c */ /* 0x008fe20000001818 */
[----:B------:R-:W3:-:S15]  /*171b0*/  LDL.LU R24, [R1+0x220] ;  /* 0x0002200001187983 */ /* 0x000ede0000300800 */
[----:B------:R-:W-:-:S03]  /*171c0*/  NOP ;  /* 0x0000000000007918 */ /* 0x000fc60000000000 */
[----:B------:R-:W-:Y:S04]  /*171d0*/  STL.64 [R1+0x1b0], R20 ;  /* 0x0001b01401007387 */ /* 0x000fe80000100a00 */
[----:B------:R-:W-:Y:S04]  /*171e0*/  STL.64 [R1+0x1b8], R22 ;  /* 0x0001b81601007387 */ /* 0x000fe80000100a00 */
[----:B------:R-:W0:Y:S04]  /*171f0*/  LDSM.16.MT88.4 R20, [R0+UR8+0xc080] ;  /* 0x00c080080014783b */ /* 0x000e280008004200 */
[----:B------:R-:W3:Y:S04]  /*17200*/  LDL.LU R25, [R1+0x224] ;  /* 0x0002240001197983 */ /* 0x000ee80000300800 */
[----:B------:R-:W3:Y:S04]  /*17210*/  LDL.LU R26, [R1+0x228] ;  /* 0x00022800011a7983 */ /* 0x000ee80000300800 */
[----:B0-----:R0:W-:Y:S01]  /*17220*/  STL [R1+0x134], R21 ;  /* 0x0001341501007387 */ /* 0x0011e20000100800 */
[----:B------:R-:W-:-:S02]  /*17230*/  IMAD.MOV.U32 R14, RZ, RZ, R20 ;  /* 0x000000ffff0e7224 */ /* 0x000fc400078e0014 */
[----:B------:R-:W-:Y:S01]  /*17240*/  IMAD.MOV.U32 R15, RZ, RZ, R22 ;  /* 0x000000ffff0f7224 */ /* 0x000fe200078e0016 */
[----:B------:R1:W-:Y:S01]  /*17250*/  STL [R1+0x13c], R23 ;  /* 0x00013c1701007387 */ /* 0x0003e20000100800 */
[----:B------:R-:W-:Y:S01]  /*17260*/  IMAD.MOV.U32 R20, RZ, RZ, R7 ;  /* 0x000000ffff147224 */ /* 0x000fe200078e0007 */
[----:B------:R-:W-:Y:S01]  /*17270*/  MOV R22, R5 ;  /* 0x0000000500167202 */ /* 0x000fe20000000f00 */
[----:B0-----:R-:W-:Y:S02]  /*17280*/  IMAD.MOV.U32 R21, RZ, RZ, R6 ;  /* 0x000000ffff157224 */ /* 0x001fe400078e0006 */
[----:B-1----:R-:W-:Y:S02]  /*17290*/  IMAD.MOV.U32 R23, RZ, RZ, R4 ;  /* 0x000000ffff177224 */ /* 0x002fe400078e0004 */
[----:B------:R-:W0:Y:S05]  /*172a0*/  LDSM.16.MT88.4 R4, [R0+UR8+0xe080] ;  /* 0x00e080080004783b */ /* 0x000e2a0008004200 */
[----:B-----5:R-:W-:Y:S01]  /*172b0*/  HMMA.16816.F32 R20, R20, R2, R8 ;  /* 0x000000021414723c */ /* 0x020fe20000001808 */
[----:B------:R-:W1:Y:S04]  /*172c0*/  LDSM.16.MT88.4 R8, [R0+UR8+0xc100] ;  /* 0x00c100080008783b */ /* 0x000e680008004200 */
[----:B0-----:R-:W-:Y:S01]  /*172d0*/  STL [R1+0x154], R5 ;  /* 0x0001540501007387 */ /* 0x001fe20000100800 */
[----:B------:R-:W-:-:S03]  /*172e0*/  IMAD.MOV.U32 R28, RZ, RZ, R6 ;  /* 0x000000ffff1c7224 */ /* 0x000fc600078e0006 */
[----:B------:R0:W-:Y:S10]  /*172f0*/  STL [R1+0x15c], R7 ;  /* 0x00015c0701007387 */ /* 0x0001f40000100800 */
[----:B------:R-:W-:Y:S01]  /*17300*/  STL.64 [R1+0x250], R20 ;  /* 0x0002501401007387 */ /* 0x000fe20000100a00 */
[----:B-1----:R-:W-:-:S03]  /*17310*/  MOV R6, R10 ;  /* 0x0000000a00067202 */ /* 0x002fc60000000f00 */
[----:B------:R-:W-:Y:S01]  /*17320*/  STL.64 [R1+0x258], R22 ;  /* 0x0002581601007387 */ /* 0x000fe20000100a00 */
[----:B0-----:R-:W-:-:S03]  /*17330*/  IMAD.MOV.U32 R7, RZ, RZ, R8 ;  /* 0x000000ffff077224 */ /* 0x001fc600078e0008 */
[----:B------:R-:W-:Y:S04]  /*17340*/  STL [R1+0x1a4], R9 ;  /* 0x0001a40901007387 */ /* 0x000fe80000100800 */
[----:B------:R-:W-:Y:S04]  /*17350*/  STL [R1+0x1ac], R11 ;  /* 0x0001ac0b01007387 */ /* 0x000fe80000100800 */
[----:B------:R-:W0:Y:S04]  /*17360*/  LDSM.16.MT88.4 R8, [R0+UR8+0xe100] ;  /* 0x00e100080008783b */ /* 0x000e280008004200 */
[----:B0-----:R0:W-:Y:S01]  /*17370*/  STL [R1+0x1d4], R9 ;  /* 0x0001d40901007387 */ /* 0x0011e20000100800 */
[----:B------:R-:W-:-:S03]  /*17380*/  IMAD.MOV.U32 R5, RZ, RZ, R8 ;  /* 0x000000ffff057224 */ /* 0x000fc600078e0008 */
[----:B------:R1:W-:Y:S04]  /*17390*/  STL [R1+0x1dc], R11 ;  /* 0x0001dc0b01007387 */ /* 0x0003e80000100800 */
[----:B------:R-:W4:Y:S04]  /*173a0*/  LDL.LU R8, [R1+0xe0] ;  /* 0x0000e00001087983 */ /* 0x000f280000300800 */
[----:B0-----:R-:W4:Y:S01]  /*173b0*/  LDL.LU R9, [R1+0xe8] ;  /* 0x0000e80001097983 */ /* 0x001f220000300800 */
[----:B--2---:R-:W-:Y:S01]  /*173c0*/  MOV R27, R29 ;  /* 0x0000001d001b7202 */ /* 0x004fe20000000f00 */
[----:B------:R-:W-:-:S02]  /*173d0*/  IMAD.MOV.U32 R29, RZ, RZ, R4 ;  /* 0x000000ffff1d7224 */ /* 0x000fc400078e0004 */
[----:B------:R-:W-:Y:S02]  /*173e0*/  IMAD.MOV.U32 R4, RZ, RZ, R10 ;  /* 0x000000ffff047224 */ /* 0x000fe400078e000a */
[----:B------:R-:W-:Y:S02]  /*173f0*/  IMAD.MOV.U32 R10, RZ, RZ, R12 ;  /* 0x000000ffff0a7224 */ /* 0x000fe400078e000c */
[----:B-1----:R-:W-:Y:S01]  /*17400*/  IMAD.MOV.U32 R11, RZ, RZ, R13 ;  /* 0x000000ffff0b7224 */ /* 0x002fe200078e000d */
[----:B------:R-:W2:Y:S04]  /*17410*/  LDL.LU R12, [R1+0x1988] ;  /* 0x00198800010c7983 */ /* 0x000ea80000300800 */
[----:B------:R-:W2:Y:S02]  /*17420*/  LDL.LU R13, [R1+0x1984] ;  /* 0x00198400010d7983 */ /* 0x000ea40000300800 */
[----:B----4-:R-:W-:Y:S01]  /*17430*/  HMMA.16816.F32 R16, R8, R2, R16 ;  /* 0x000000020810723c */ /* 0x010fe20000001810 */
[----:B------:R-:W-:-:S02]  /*17440*/  IMAD.MOV.U32 R8, RZ, RZ, R14 ;  /* 0x000000ffff087224 */ /* 0x000fc400078e000e */
[----:B------:R-:W-:-:S15]  /*17450*/  IMAD.MOV.U32 R9, RZ, RZ, R15 ;  /* 0x000000ffff097224 */ /* 0x000fde00078e000f */
[----:B------:R-:W-:Y:S01]  /*17460*/  NOP ;  /* 0x0000000000007918 */ /* 0x000fe20000000000 */
[----:B------:R0:W-:Y:S01]  /*17470*/  STL.64 [R1+0x60], R16 ;  /* 0x0000601001007387 */ /* 0x0001e20000100a00 */
[----:B------:R-:W-:-:S03]  /*17480*/  MOV R23, R19 ;  /* 0x0000001300177202 */ /* 0x000fc60000000f00 */
[----:B------:R1:W-:Y:S04]  /*17490*/  STL [R1+0x68], R18 ;  /* 0x0000681201007387 */ /* 0x0003e80000100800 */
[----:B0-----:R-:W4:Y:S04]  /*174a0*/  LDL.LU R16, [R1+0x290] ;  /* 0x0002900001107983 */ /* 0x001f280000300800 */
[----:B------:R-:W4:Y:S04]  /*174b0*/  LDL.LU R17, [R1+0x294] ;  /* 0x0002940001117983 */ /* 0x000f280000300800 */
[----:B-1----:R-:W4:Y:S04]  /*174c0*/  LDL.LU R18, [R1+0x298] ;  /* 0x0002980001127983 */ /* 0x002f280000300800 */
[----:B------:R-:W4:Y:S04]  /*174d0*/  LDL.LU R19, [R1+0x29c] ;  /* 0x00029c0001137983 */ /* 0x000f280000300800 */
[----:B------:R-:W2:Y:S04]  /*174e0*/  LDL.LU R14, [R1+0x1980] ;  /* 0x00198000010e7983 */ /* 0x000ea80000300800 */
[----:B------:R-:W2:Y:S01]  /*174f0*/  LDL.LU R15, [R1+0x197c] ;  /* 0x00197c00010f7983 */ /* 0x000ea20000300800 */
[----:B------:R-:W-:-:S03]  /*17500*/  IMAD.MOV.U32 R10, RZ, RZ, R29 ;  /* 0x000000ffff0a7224 */ /* 0x000fc600078e001d */
[----:B------:R-:W5:Y:S01]  /*17510*/  LDL.LU R29, [R1+0x1978] ;  /* 0x00197800011d7983 */ /* 0x000f620000300800 */
[----:B------:R-:W-:-:S07]  /*17520*/  IMAD.MOV.U32 R11, RZ, RZ, R28 ;  /* 0x000000ffff0b7224 */ /* 0x000fce00078e001c */
[-C--:B---3--:R-:W-:Y:S01]  /*17530*/  HMMA.16816.F32 R24, R8, R2.reuse, R24 ;  /* 0x000000020818723c */ /* 0x088fe20000001818 */
[----:B------:R-:W-:Y:S01]  /*17540*/  MOV R8, R7 ;  /* 0x0000000700087202 */ /* 0x000fe20000000f00 */
[----:B------:R-:W-:Y:S02]  /*17550*/  IMAD.MOV.U32 R9, RZ, RZ, R6 ;  /* 0x000000ffff097224 */ /* 0x000fe400078e0006 */
[----:B------:R-:W-:Y:S02]  /*17560*/  IMAD.MOV.U32 R10, RZ, RZ, R5 ;  /* 0x000000ffff0a7224 */ /* 0x000fe400078e0005 */
[----:B------:R-:W-:Y:S02]  /*17570*/  IMAD.MOV.U32 R11, RZ, RZ, R4 ;  /* 0x000000ffff0b7224 */ /* 0x000fe400078e0004 */
[----:B------:R-:W0:Y:S11]  /*17580*/  LDSM.16.MT88.4 R4, [R0+UR8+0xc180] ;  /* 0x00c180080004783b */ /* 0x000e360008004200 */
[----:B------:R-:W-:Y:S04]  /*17590*/  STL.64 [R1+0xb0], R24 ;  /* 0x0000b01801007387 */ /* 0x000fe80000100a00 */
[----:B------:R-:W-:Y:S01]  /*175a0*/  STL.64 [R1+0xb8], R26 ;  /* 0x0000b81a01007387 */ /* 0x000fe20000100a00 */
[----:B--2---:R-:W-:Y:S03]  /*175b0*/  HMMA.16816.F32 R8, R8, R2, R12 ;  /* 0x000000020808723c */ /* 0x004fe6000000180c */
[----:B------:R-:W2:-:S15]  /*175c0*/  LDL R15, [R1+0x324] ;  /* 0x00032400010f7983 */ /* 0x000e9e0000100800 */
[----:B------:R-:W-:Y:S01]  /*175d0*/  NOP ;  /* 0x0000000000007918 */ /* 0x000fe20000000000 */
[----:B------:R1:W-:Y:S04]  /*175e0*/  STL.64 [R1+0x160], R8 ;  /* 0x0001600801007387 */ /* 0x0003e80000100a00 */
[----:B------:R-:W-:Y:S04]  /*175f0*/  STL.64 [R1+0x168], R10 ;  /* 0x0001680a01007387 */ /* 0x000fe80000100a00 */
[----:B0-----:R-:W-:Y:S01]  /*17600*/  STL [R1+0x204], R5 ;  /* 0x0002040501007387 */ /* 0x001fe20000100800 */
[----:B-1----:R-:W-:-:S03]  /*17610*/  IMAD.MOV.U32 R8, RZ, RZ, R4 ;  /* 0x000000ffff087224 */ /* 0x002fc600078e0004 */
[----:B------:R-:W-:Y:S01]  /*17620*/  STL [R1+0x20c], R7 ;  /* 0x00020c0701007387 */ /* 0x000fe20000100800 */
[----:B------:R-:W-:-:S03]  /*17630*/  MOV R9, R6 ;  /* 0x0000000600097202 */ /* 0x000fc60000000f00 */
[----:B------:R-:W0:Y:S04]  /*17640*/  LDSM.16.MT88.4 R4, [R0+UR8+0xe180] ;  /* 0x00e180080004783b */ /* 0x000e280008004200 */
[----:B0-----:R-:W-:Y:S01]  /*17650*/  STL [R1+0x224], R5 ;  /* 0x0002240501007387 */ /* 0x001fe20000100800 */
[----:B------:R-:W-:Y:S02]  /*17660*/  IMAD.MOV.U32 R10, RZ, RZ, R4 ;  /* 0x000000ffff0a7224 */ /* 0x000fe400078e0004 */
[----:B------:R-:W-:Y:S01]  /*17670*/  IMAD.MOV.U32 R11, RZ, RZ, R6 ;  /* 0x000000ffff0b7224 */ /* 0x000fe200078e0006 */
[----:B------:R-:W-:Y:S04]  /*17680*/  STL [R1+0x22c], R7 ;  /* 0x00022c0701007387 */ /* 0x000fe80000100800 */
[----:B-----5:R-:W0:Y:S04]  /*17690*/  LDSM.16.MT88.4 R4, [R29+UR8+0xc000] ;  /* 0x00c000081d04783b */ /* 0x020e280008004200 */
        /* <DEDUP_REMOVED lines=19> */
[----:B------:R0:W-:Y:S04]  /*177d0*/  STL [R1+0xdc], R7 ;  /* 0x0000dc0701007387 */ /* 0x0001e80000100800 */
[----:B0-----:R-:W3:Y:S04]  /*177e0*/  LDL.LU.64 R6, [R1+0x1970] ;  /* 0x0019700001067983 */ /* 0x001ee80000300a00 */
[----:B------:R-:W3:Y:S01]  /*177f0*/  LDL.LU.64 R4, [R1+0x1968] ;  /* 0x0019680001047983 */ /* 0x000ee20000300a00 */
[----:B------:R-:W-:Y:S02]  /*17800*/  IMAD.MOV.U32 R25, RZ, RZ, R22 ;  /* 0x000000ffff197224 */ /* 0x000fe400078e0016 */
[----:B------:R-:W-:-:S02]  /*17810*/  IMAD.MOV.U32 R26, RZ, RZ, R21 ;  /* 0x000000ffff1a7224 */ /* 0x000fc400078e0015 */
[----:B------:R-:W-:-:S07]  /*17820*/  IMAD.MOV.U32 R27, RZ, RZ, R20 ;  /* 0x000000ffff1b7224 */ /* 0x000fce00078e0014 */
[-C--:B----4-:R-:W-:Y:S08]  /*17830*/  HMMA.16816.F32 R24, R24, R2.reuse, R16 ;  /* 0x000000021818723c */ /* 0x090ff00000001810 */
[----:B---3--:R-:W-:-:S15]  /*17840*/  HMMA.16816.F32 R4, R8, R2, R4 ;  /* 0x000000020804723c */ /* 0x008fde0000001804 */
[----:B------:R-:W-:-:S04]  /*17850*/  NOP ;  /* 0x0000000000007918 */ /* 0x000fc80000000000 */
[----:B------:R0:W-:Y:S04]  /*17860*/  STL.64 [R1+0x1e0], R4 ;  /* 0x0001e00401007387 */ /* 0x0001e80000100a00 */
[----:B------:R-:W-:Y:S04]  /*17870*/  STL.64 [R1+0x1e8], R6 ;  /* 0x0001e80601007387 */ /* 0x000fe80000100a00 */
[----:B------:R-:W3:Y:S04]  /*17880*/  LDL.LU R16, [R1+0x20] ;  /* 0x0000200001107983 */ /* 0x000ee80000300800 */
[----:B------:R-:W3:Y:S04]  /*17890*/  LDL.LU R17, [R1+0x24] ;  /* 0x0000240001117983 */ /* 0x000ee80000300800 */
[----:B------:R-:W4:Y:S04]  /*178a0*/  LDL.LU R18, [R1+0x28] ;  /* 0x0000280001127983 */ /* 0x000f280000300800 */
[----:B------:R-:W4:Y:S01]  /*178b0*/  LDL.LU R19, [R1+0x2c] ;  /* 0x00002c0001137983 */ /* 0x000f220000300800 */
[----:B0-----:R-:W-:Y:S01]  /*178c0*/  IMAD.MOV.U32 R4, RZ, RZ, R14 ;  /* 0x000000ffff047224 */ /* 0x001fe200078e000e */
[----:B------:R-:W-:-:S02]  /*178d0*/  MOV R5, R13 ;  /* 0x0000000d00057202 */ /* 0x000fc40000000f00 */
[----:B----4-:R-:W-:Y:S04]  /*178e0*/  STL.64 [R1+0x1960], R18 ;  /* 0x0019601201007387 */ /* 0x010fe80000100a00 */
[----:B---3--:R0:W-:Y:S04]  /*178f0*/  STL.64 [R1+0x1958], R16 ;  /* 0x0019581001007387 */ /* 0x0081e80000100a00 */
[----:B0-----:R-:W3:Y:S04]  /*17900*/  LDL.LU R16, [R1+0x280] ;  /* 0x0002800001107983 */ /* 0x001ee80000300800 */
[----:B------:R-:W3:Y:S04]  /*17910*/  LDL.LU R17, [R1+0x284] ;  /* 0x0002840001117983 */ /* 0x000ee80000300800 */
[----:B------:R-:W3:Y:S04]  /*17920*/  LDL.LU R18, [R1+0x288] ;  /* 0x0002880001127983 */ /* 0x000ee80000300800 */
[----:B------:R-:W3:Y:S01]  /*17930*/  LDL.LU R19, [R1+0x28c] ;  /* 0x00028c0001137983 */ /* 0x000ee20000300800 */
[----:B------:R-:W-:-:S02]  /*17940*/  IMAD.MOV.U32 R6, RZ, RZ, R12 ;  /* 0x000000ffff067224 */ /* 0x000fc400078e000c */
[----:B------:R-:W-:Y:S01]  /*17950*/  IMAD.MOV.U32 R7, RZ, RZ, R0 ;  /* 0x000000ffff077224 */ /* 0x000fe200078e0000 */
[----:B------:R-:W4:Y:S04]  /*17960*/  LDL.LU R8, [R1+0x2d0] ;  /* 0x0002d00001087983 */ /* 0x000f280000300800 */
[----:B------:R-:W4:Y:S04]  /*17970*/  LDL.LU R9, [R1+0x2d4] ;  /* 0x0002d40001097983 */ /* 0x000f280000300800 */
[----:B------:R-:W4:Y:S04]  /*17980*/  LDL.LU R10, [R1+0x2d8] ;  /* 0x0002d800010a7983 */ /* 0x000f280000300800 */
[----:B------:R-:W4:Y:S04]  /*17990*/  LDL.LU R11, [R1+0x2dc] ;  /* 0x0002dc00010b7983 */ /* 0x000f280000300800 */
[----:B------:R-:W-:Y:S04]  /*179a0*/  STL.64 [R1+0x1908], R26 ;  /* 0x0019081a01007387 */ /* 0x000fe80000100a00 */
[----:B------:R3:W-:Y:S02]  /*179b0*/  STL.64 [R1+0x1900], R24 ;  /* 0x0019001801007387 */ /* 0x0007e40000100a00 */
[----:B---3--:R-:W-:Y:S02]  /*179c0*/  HMMA.16816.F32 R24, R4, R2, R16 ;  /* 0x000000020418723c */ /* 0x008fe40000001810 */
[----:B------:R-:W0:-:S15]  /*179d0*/  LDSM.16.MT88.4 R16, [R29+UR8+0xc100] ;  /* 0x00c100081d10783b */ /* 0x000e1e0008004200 */
[----:B------:R-:W-:Y:S02]  /*179e0*/  NOP ;  /* 0x0000000000007918 */ /* 0x000fe40000000000 */
[----:B------:R-:W-:Y:S04]  /*179f0*/  STL.64 [R1+0x50], R24 ;  /* 0x0000501801007387 */ /* 0x000fe80000100a00 */
[----:B------:R-:W-:Y:S04]  /*17a00*/  STL.64 [R1+0x58], R26 ;  /* 0x0000581a01007387 */ /* 0x000fe80000100a00 */
        /* <DEDUP_REMOVED lines=19> */
[----:B--2---:R-:W0:Y:S04]  /*17b40*/  LDSM.16.MT88.4 R16, [R15+UR8+0xc000] ;  /* 0x00c000080f10783b */ /* 0x004e280008004200 */
        /* <DEDUP_REMOVED lines=11> */
[----:B------:R-:W2:Y:S01]  /*17c00*/  LDL.LU.64 R16, [R1+0x1958] ;  /* 0x0019580001107983 */ /* 0x000ea20000300a00 */
[----:B------:R-:W-:-:S07]  /*17c10*/  MOV R7, R0 ;  /* 0x0000000000077202 */ /* 0x000fce0000000f00 */
[----:B--2---:R-:W-:Y:S01]  /*17c20*/  HMMA.16816.F32 R4, R4, R2, R16 ;  /* 0x000000020404723c */ /* 0x004fe20000001810 */
[----:B------:R-:W2:Y:S04]  /*17c30*/  LDL.LU.64 R18, [R1+0x1950] ;  /* 0x0019500001127983 */ /* 0x000ea80000300a00 */
[----:B------:R-:W2:-:S14]  /*17c40*/  LDL.LU.64 R16, [R1+0x1948] ;  /* 0x0019480001107983 */ /* 0x000e9c0000300a00 */
[----:B------:R-:W-:Y:S01]  /*17c50*/  IMAD.MOV.U32 R29, RZ, RZ, R6 ;  /* 0x000000ffff1d7224 */ /* 0x000fe200078e0006 */
[----:B------:R0:W-:Y:S01]  /*17c60*/  STL.64 [R1+0xa0], R4 ;  /* 0x0000a00401007387 */ /* 0x0001e20000100a00 */
[----:B------:R-:W-:Y:S01]  /*17c70*/  IMAD.MOV.U32 R0, RZ, RZ, R7 ;  /* 0x000000ffff007224 */ /* 0x000fe200078e0007 */
[----:B------:R-:W-:Y:S01]  /*17c80*/  MOV R6, R22 ;  /* 0x0000001600067202 */ /* 0x000fe20000000f00 */
[----:B------:R-:W-:Y:S02]  /*17c90*/  IMAD.MOV.U32 R7, RZ, RZ, R21 ;  /* 0x000000ffff077224 */ /* 0x000fe400078e0015 */
[----:B0-----:R-:W-:Y:S02]  /*17ca0*/  IMAD.MOV.U32 R4, RZ, RZ, R25 ;  /* 0x000000ffff047224 */ /* 0x001fe400078e0019 */
[----:B------:R-:W-:Y:S01]  /*17cb0*/  IMAD.MOV.U32 R5, RZ, RZ, R24 ;  /* 0x000000ffff057224 */ /* 0x000fe200078e0018 */
[----:B------:R-:W-:Y:S04]  /*17cc0*/  STL [R1+0x18f0], R0 ;  /* 0x0018f00001007387 */ /* 0x000fe80000100800 */
[----:B------:R-:W-:Y:S04]  /*17cd0*/  STL [R1+0x18ec], R29 ;  /* 0x0018ec1d01007387 */ /* 0x000fe80000100800 */
[----:B------:R-:W0:Y:S01]  /*17ce0*/  LDSM.16.MT88.4 R24, [R15+UR8+0xc100] ;  /* 0x00c100080f18783b */ /* 0x000e220008004200 */
[----:B--2---:R-:W-:Y:S01]  /*17cf0*/  HMMA.16816.F32 R4, R4, R2, R16 ;  /* 0x000000020404723c */ /* 0x004fe20000001810 */
[----:B------:R-:W-:Y:S01]  /*17d00*/  IMAD.MOV.U32 R16, RZ, RZ, R20 ;  /* 0x000000ffff107224 */ /* 0x000fe200078e0014 */
[----:B------:R-:W-:Y:S01]  /*17d10*/  MOV R19, R12 ;  /* 0x0000000c00137202 */ /* 0x000fe20000000f00 */
[----:B------:R-:W-:-:S02]  /*17d20*/  IMAD.MOV.U32 R17, RZ, RZ, R14 ;  /* 0x000000ffff117224 */ /* 0x000fc400078e000e */
[----:B------:R-:W-:-:S07]  /*17d30*/  IMAD.MOV.U32 R18, RZ, RZ, R13 ;  /* 0x000000ffff127224 */ /* 0x000fce00078e000d */
[----:B----4-:R-:W-:Y:S01]  /*17d40*/  HMMA.16816.F32 R16, R16, R2, R8 ;  /* 0x000000021010723c */ /* 0x010fe20000001808 */
[----:B------:R-:W1:Y:S06]  /*17d50*/  LDSM.16.MT88.4 R8, [R15+UR8+0xe080] ;  /* 0x00e080080f08783b */ /* 0x000e6c0008004200 */
[----:B------:R-:W-:Y:S04]  /*17d60*/  STL.64 [R1+0x170], R4 ;  /* 0x0001700401007387 */ /* 0x000fe80000100a00 */
[----:B------:R-:W-:Y:S01]  /*17d70*/  STL.64 [R1+0x178], R6 ;  /* 0x0001780601007387 */ /* 0x000fe20000100a00 */
[----:B0-----:R-:W-:-:S02]  /*17d80*/  IMAD.MOV.U32 R20, RZ, RZ, R24 ;  /* 0x000000ffff147224 */ /* 0x001fc400078e0018 */
[----:B------:R-:W-:Y:S01]  /*17d90*/  IMAD.MOV.U32 R21, RZ, RZ, R26 ;  /* 0x000000ffff157224 */ /* 0x000fe200078e001a */
[----:B------:R-:W-:Y:S04]  /*17da0*/  LDSM.16.MT88.4 R4, [R15+UR8+0xc080] ;  /* 0x00c080080f04783b */ /* 0x000fe80008004200 */
[----:B------:R-:W-:Y:S04]  /*17db0*/  STL.64 [R1+0x1918], R18 ;  /* 0x0019181201007387 */ /* 0x000fe80000100a00 */
[----:B------:R0:W-:Y:S04]  /*17dc0*/  STL.64 [R1+0x1910], R16 ;  /* 0x0019101001007387 */ /* 0x0001e80000100a00 */
[----:B0-----:R-:W2:Y:S04]  /*17dd0*/  LDL.LU R16, [R1+0xc0] ;  /* 0x0000c00001107983 */ /* 0x001ea80000300800 */
[----:B------:R-:W2:Y:S04]  /*17de0*/  LDL.LU R17, [R1+0xc4] ;  /* 0x0000c40001117983 */ /* 0x000ea80000300800 */
[----:B------:R-:W3:Y:S04]  /*17df0*/  LDL.LU R18, [R1+0xc8] ;  /* 0x0000c80001127983 */ /* 0x000ee80000300800 */
[----:B------:R-:W3:Y:S04]  /*17e00*/  LDL.LU R19, [R1+0xcc] ;  /* 0x0000cc0001137983 */ /* 0x000ee80000300800 */
[----:B---3--:R-:W-:Y:S04]  /*17e10*/  STL.64 [R1+0x1930], R18 ;  /* 0x0019301201007387 */ /* 0x008fe80000100a00 */
[----:B--2---:R0:W-:Y:S04]  /*17e20*/  STL.64 [R1+0x1928], R16 ;  /* 0x0019281001007387 */ /* 0x0041e80000100a00 */
        /* <DEDUP_REMOVED lines=8> */
[----:B------:R-:W2:Y:S04]  /*17eb0*/  LDL.LU R18, [R1+0x308] ;  /* 0x0003080001127983 */ /* 0x000ea80000300800 */
[----:B------:R-:W2:Y:S04]  /*17ec0*/  LDL.LU R19, [R1+0x30c] ;  /* 0x00030c0001137983 */ /* 0x000ea80000300800 */
[----:B-1----:R-:W-:Y:S04]  /*17ed0*/  STL [R1+0x1924], R9 ;  /* 0x0019240901007387 */ /* 0x002fe80000100800 */
[----:B------:R-:W-:Y:S04]  /*17ee0*/  STL [R1+0x1920], R11 ;  /* 0x0019200b01007387 */ /* 0x000fe80000100800 */
[----:B------:R-:W-:Y:S04]  /*17ef0*/  STL [R1+0x74], R25 ;  /* 0x0000741901007387 */ /* 0x000fe80000100800 */
[----:B------:R-:W-:Y:S04]  /*17f00*/  STL [R1+0x7c], R27 ;  /* 0x00007c1b01007387 */ /* 0x000fe80000100800 */
[----:B------:R-:W0:Y:S02]  /*17f10*/  LDSM.16.MT88.4 R24, [R15+UR8+0xe100] ;  /* 0x00e100080f18783b */ /* 0x000e240008004200 */
[----:B0-----:R-:W-:-:S02]  /*17f20*/  IMAD.MOV.U32 R22, RZ, RZ, R24 ;  /* 0x000000ffff167224 */ /* 0x001fc400078e0018 */
[----:B------:R-:W-:Y:S01]  /*17f30*/  STL [R1+0x84], R25 ;  /* 0x0000841901007387 */ /* 0x000fe20000100800 */
[----:B------:R-:W-:Y:S01]  /*17f40*/  IMAD.MOV.U32 R0, RZ, RZ, R26 ;  /* 0x000000ffff007224 */ /* 0x000fe200078e001a */
[----:B------:R-:W-:Y:S02]  /*17f50*/  MOV R28, R27 ;  /* 0x0000001b001c7202 */ /* 0x000fe40000000f00 */
[----:B------:R-:W0:Y:S04]  /*17f60*/  LDSM.16.MT88.4 R24, [R15+UR8+0xc180] ;  /* 0x00c180080f18783b */ /* 0x000e280008004200 */
[----:B------:R-:W1:Y:S04]  /*17f70*/  LDSM.16.MT88.4 R12, [R15+UR8+0xe180] ;  /* 0x00e180080f0c783b */ /* 0x000e680008004200 */
[----:B0-----:R0:W-:Y:S04]  /*17f80*/  STL.64 [R1+0x180], R24 ;  /* 0x0001801801007387 */ /* 0x0011e80000100a00 */
[----:B------:R-:W-:Y:S01]  /*17f90*/  STL.64 [R1+0x188], R26 ;  /* 0x0001881a01007387 */ /* 0x000fe20000100a00 */
[----:B-1----:R-:W-:-:S03]  /*17fa0*/  IMAD.MOV.U32 R9, RZ, RZ, R12 ;  /* 0x000000ffff097224 */ /* 0x002fc600078e000c */
[----:B------:R1:W-:Y:S01]  /*17fb0*/  STL [R1+0x194], R13 ;  /* 0x0001940d01007387 */ /* 0x0003e20000100800 */
[----:B------:R-:W-:-:S03]  /*17fc0*/  IMAD.MOV.U32 R11, RZ, RZ, R14 ;  /* 0x000000ffff0b7224 */ /* 0x000fc600078e000e */
[----:B------:R3:W-:Y:S01]  /*17fd0*/  STL [R1+0x19c], R15 ;  /* 0x00019c0f01007387 */ /* 0x0007e20000100800 */
[----:B------:R-:W-:Y:S02]  /*17fe0*/  IMAD.MOV.U32 R12, RZ, RZ, R4 ;  /* 0x000000ffff0c7224 */ /* 0x000fe400078e0004 */
[----:B------:R-:W-:Y:S01]  /*17ff0*/  IMAD.MOV.U32 R14, RZ, RZ, R8 ;  /* 0x000000ffff0e7224 */ /* 0x000fe200078e0008 */
[----:B0-----:R-:W4:Y:S01]  /*18000*/  LDL.LU R24, [R1+0x110] ;  /* 0x0001100001187983 */ /* 0x001f220000300800 */
[----:B-1----:R-:W-:-:S03]  /*18010*/  IMAD.MOV.U32 R13, RZ, RZ, R6 ;  /* 0x000000ffff0d7224 */ /* 0x002fc600078e0006 */
[----:B------:R-:W4:Y:S01]  /*18020*/  LDL.LU R25, [R1+0x114] ;  /* 0x0001140001197983 */ /* 0x000f220000300800 */
[----:B---3--:R-:W-:-:S03]  /*18030*/  IMAD.MOV.U32 R15, RZ, RZ, R10 ;  /* 0x000000ffff0f7224 */ /* 0x008fc600078e000a */
[----:B------:R-:W4:Y:S04]  /*18040*/  LDL.LU R26, [R1+0x118] ;  /* 0x00011800011a7983 */ /* 0x000f280000300800 */
[----:B------:R-:W4:Y:S04]  /*18050*/  LDL.LU R27, [R1+0x11c] ;  /* 0x00011c00011b7983 */ /* 0x000f280000300800 */
[----:B------:R-:W-:Y:S04]  /*18060*/  STL [R1+0x18f8], R7 ;  /* 0x0018f80701007387 */ /* 0x000fe80000100800 */
[----:B------:R0:W-:Y:S04]  /*18070*/  STL [R1+0x18f4], R5 ;  /* 0x0018f40501007387 */ /* 0x0001e80000100800 */
[----:B------:R-:W3:Y:S04]  /*18080*/  LDL.LU R4, [R1+0x60] ;  /* 0x0000600001047983 */ /* 0x000ee80000300800 */
[----:B0-----:R-:W3:Y:S04]  /*18090*/  LDL.LU R5, [R1+0x64] ;  /* 0x0000640001057983 */ /* 0x001ee80000300800 */
[----:B------:R-:W3:Y:S01]  /*180a0*/  LDL.LU R6, [R1+0x68] ;  /* 0x0000680001067983 */ /* 0x000ee20000300800 */
[----:B--2---:R-:W-:Y:S03]  /*180b0*/  HMMA.16816.F32 R12, R12, R2, R16 ;  /* 0x000000020c0c723c */ /* 0x004fe60000001810 */
[----:B------:R-:W2:Y:S04]  /*180c0*/  LDL.LU.64 R18, [R1+0x1940] ;  /* 0x0019400001127983 */ /* 0x000ea80000300a00 */
[----:B------:R-:W2:Y:S01]  /*180d0*/  LDL.LU.64 R16, [R1+0x1938] ;  /* 0x0019380001107983 */ /* 0x000ea20000300a00 */
[----:B------:R-:W-:Y:S01]  /*180e0*/  MOV R7, R23 ;  /* 0x0000001700077202 */ /* 0x000fe20000000f00 */
[----:B------:R-:W-:-:S07]  /*180f0*/  IMAD.MOV.U32 R23, RZ, RZ, R0 ;  /* 0x000000ffff177224 */ /* 0x000fce00078e0000 */
[----:B--2---:R-:W-:Y:S01]  /*18100*/  HMMA.16816.F32 R20, R20, R2, R16 ;  /* 0x000000021414723c */ /* 0x004fe20000001810 */
[----:B------:R-:W2:Y:S04]  /*18110*/  LDL.LU.64 R18, [R1+0x1930] ;  /* 0x0019300001127983 */ /* 0x000ea80000300a00 */
[----:B------:R-:W2:-:S14]  /*18120*/  LDL.LU.64 R16, [R1+0x1928] ;  /* 0x0019280001107983 */ /* 0x000e9c0000300a00 */
[----:B------:R-:W-:Y:S01]  /*18130*/  IMAD.MOV.U32 R0, RZ, RZ, R20 ;  /* 0x000000ffff007224 */ /* 0x000fe200078e0014 */
[----:B------:R-:W-:Y:S01]  /*18140*/  MOV R29, R21 ;  /* 0x00000015001d7202 */ /* 0x000fe20000000f00 */
[----:B------:R-:W2:Y:S04]  /*18150*/  LDL.LU R20, [R1+0x180] ;  /* 0x0001800001147983 */ /* 0x000ea80000300800 */
[----:B------:R-:W2:Y:S01]  /*18160*/  LDL.LU R21, [R1+0x188] ;  /* 0x0001880001157983 */ /* 0x000ea20000300800 */
[----:B------:R-:W-:Y:S02]  /*18170*/  IMAD.MOV.U32 R10, RZ, RZ, R22 ;  /* 0x000000ffff0a7224 */ /* 0x000fe400078e0016 */
[----:B------:R-:W-:Y:S02]  /*18180*/  IMAD.MOV.U32 R8, RZ, RZ, R23 ;  /* 0x000000ffff087224 */ /* 0x000fe400078e0017 */
[----:B------:R-:W-:-:S02]  /*18190*/  IMAD.MOV.U32 R22, RZ, RZ, R9 ;  /* 0x000000ffff167224 */ /* 0x000fc400078e0009 */
[----:B------:R-:W-:Y:S01]  /*181a0*/  IMAD.MOV.U32 R23, RZ, RZ, R11 ;  /* 0x000000ffff177224 */ /* 0x000fe200078e000b */
[----:B------:R-:W5:Y:S04]  /*181b0*/  LDL.LU R9, [R1+0x1924] ;  /* 0x0019240001097983 */ /* 0x000f680000300800 */
[----:B------:R-:W3:Y:S02]  /*181c0*/  LDL.LU R11, [R1+0x1920] ;  /* 0x00192000010b7983 */ /* 0x000ee40000300800 */
[----:B--2---:R-:W-:Y:S02]  /*181d0*/  HMMA.16816.F32 R20, R20, R2, R16 ;  /* 0x000000021414723c */ /* 0x004fe40000001810 */
[----:B------:R-:W2:Y:S04]  /*181e0*/  LDL.LU.64 R18, [R1+0x1918] ;  /* 0x0019180001127983 */ /* 0x000ea80000300a00 */
[----:B------:R-:W2:Y:S04]  /*181f0*/  LDL.LU.64 R16, [R1+0x1910] ;  /* 0x0019100001107983 */ /* 0x000ea80000300a00 */
[----:B------:R-:W2:Y:S04]  /*18200*/  LDL.LU R2, [R1+0x318] ;  /* 0x0003180001027983 */ /* 0x000ea80000300800 */
[----:B------:R-:W3:Y:S05]  /*18210*/  LDL.LU R3, [R1+0x31c] ;  /* 0x00031c0001037983 */ /* 0x000eea0000300800 */
[----:B------:R0:W-:Y:S04]  /*18220*/  STL.64 [R1+0xc0], R20 ;  /* 0x0000c01401007387 */ /* 0x0001e80000100a00 */
[----:B------:R1:W-:Y:S04]  /*18230*/  STL.64 [R1+0xc8], R22 ;  /* 0x0000c81601007387 */ /* 0x0003e80000100a00 */
        /* <DEDUP_REMOVED lines=16> */
[----:B------:R-:W2:-:S15]  /*18340*/  LDL.LU R20, [R1+0x14] ;  /* 0x0000140001147983 */ /* 0x000e9e0000300800 */
[----:B------:R-:W-:Y:S02]  /*18350*/  NOP ;  /* 0x0000000000007918 */ /* 0x000fe40000000000 */
[----:B------:R0:W-:Y:S04]  /*18360*/  STL.64 [R1+0x60], R4 ;  /* 0x0000600401007387 */ /* 0x0001e80000100a00 */
[----:B------:R1:W-:Y:S04]  /*18370*/  STL.64 [R1+0x68], R6 ;  /* 0x0000680601007387 */ /* 0x0003e80000100a00 */
[----:B------:R-:W2:Y:S04]  /*18380*/  LDL.LU R21, [R1+0x1c] ;  /* 0x00001c0001157983 */ /* 0x000ea80000300800 */
[----:B------:R-:W2:Y:S04]  /*18390*/  LDL.LU R22, [R1+0x44] ;  /* 0x0000440001167983 */ /* 0x000ea80000300800 */
[----:B------:R-:W2:Y:S04]  /*183a0*/  LDL.LU R23, [R1+0x4c] ;  /* 0x00004c0001177983 */ /* 0x000ea80000300800 */
[----:B0-----:R-:W3:Y:S04]  /*183b0*/  LDL.LU R4, [R1+0x50] ;  /* 0x0000500001047983 */ /* 0x001ee80000300800 */
[----:B------:R-:W3:Y:S04]  /*183c0*/  LDL.LU R5, [R1+0x54] ;  /* 0x0000540001057983 */ /* 0x000ee80000300800 */
[----:B-1----:R-:W3:Y:S04]  /*183d0*/  LDL.LU R6, [R1+0x58] ;  /* 0x0000580001067983 */ /* 0x002ee80000300800 */
[----:B------:R-:W3:Y:S01]  /*183e0*/  LDL.LU R7, [R1+0x5c] ;  /* 0x00005c0001077983 */ /* 0x000ee20000300800 */
[----:B--2---:R-:W-:Y:S03]  /*183f0*/  HMMA.16816.F32 R24, R20, R2, R24 ;  /* 0x000000021418723c */ /* 0x004fe60000001818 */
[----:B------:R-:W2:-:S15]  /*18400*/  LDL.LU R20, [R1+0x4] ;  /* 0x0000040001147983 */ /* 0x000e9e0000300800 */
[----:B------:R-:W-:Y:S01]  /*18410*/  NOP ;  /* 0x0000000000007918 */ /* 0x000fe20000000000 */
        /* <DEDUP_REMOVED lines=13> */
[----:B0-----:R-:W4:Y:S04]  /*184f0*/  LDL.LU R20, [R1+0xb0] ;  /* 0x0000b00001147983 */ /* 0x001f280000300800 */
[----:B------:R-:W4:Y:S04]  /*18500*/  LDL.LU R21, [R1+0xb4] ;  /* 0x0000b40001157983 */ /* 0x000f280000300800 */
[----:B-1----:R-:W4:Y:S04]  /*18510*/  LDL.LU R22, [R1+0xb8] ;  /* 0x0000b80001167983 */ /* 0x002f280000300800 */
[----:B------:R-:W4:Y:S04]  /*18520*/  LDL.LU R23, [R1+0xbc] ;  /* 0x0000bc0001177983 */ /* 0x000f280000300800 */
[----:B------:R-:W2:Y:S04]  /*18530*/  LDL.LU R24, [R1+0x2a4] ;  /* 0x0002a40001187983 */ /* 0x000ea80000300800 */
[----:B------:R-:W2:Y:S04]  /*18540*/  LDL.LU R25, [R1+0x2ac] ;  /* 0x0002ac0001197983 */ /* 0x000ea80000300800 */
[----:B------:R-:W2:Y:S04]  /*18550*/  LDL.LU R26, [R1+0x214] ;  /* 0x00021400011a7983 */ /* 0x000ea80000300800 */
[----:B------:R-:W2:Y:S02]  /*18560*/  LDL.LU R27, [R1+0x21c] ;  /* 0x00021c00011b7983 */ /* 0x000ea40000300800 */
        /* <DEDUP_REMOVED lines=23> */
[----:B------:R-:W4:Y:S01]  /*186e0*/  LDL.LU R23, [R1+0x16c] ;  /* 0x00016c0001177983 */ /* 0x000f220000300800 */
[----:B---3--:R-:W-:Y:S03]  /*186f0*/  HMMA.16816.F32 R16, R16, R2, R4 ;  /* 0x000000021010723c */ /* 0x008fe60000001804 */
[----:B------:R-:W3:Y:S04]  /*18700*/  LDL.LU R7, [R1+0x18f8] ;  /* 0x0018f80001077983 */ /* 0x000ee80000300800 */
[----:B------:R-:W2:Y:S01]  /*18710*/  LDL.LU R5, [R1+0x18f4] ;  /* 0x0018f40001057983 */ /* 0x000ea20000300800 */
[----:B-----5:R-:W-:-:S11]  /*18720*/  IMAD.MOV.U32 R6, RZ, RZ, R9 ;  /* 0x000000ffff067224 */ /* 0x020fd600078e0009 */
[----:B------:R0:W-:Y:S04]  /*18730*/  STL.64 [R1+0x40], R16 ;  /* 0x0000401001007387 */ /* 0x0001e80000100a00 */
[----:B------:R1:W-:Y:S01]  /*18740*/  STL.64 [R1+0x48], R18 ;  /* 0x0000481201007387 */ /* 0x0003e20000100a00 */
[----:B0-----:R-:W-:Y:S01]  /*18750*/  IMAD.MOV.U32 R16, RZ, RZ, R0 ;  /* 0x000000ffff107224 */ /* 0x001fe200078e0000 */
[----:B--2---:R-:W-:Y:S01]  /*18760*/  MOV R4, R5 ;  /* 0x0000000500047202 */ /* 0x004fe20000000f00 */
[----:B---3--:R-:W-:Y:S02]  /*18770*/  IMAD.MOV.U32 R5, RZ, RZ, R7 ;  /* 0x000000ffff057224 */ /* 0x008fe400078e0007 */
[----:B------:R-:W-:-:S07]  /*18780*/  IMAD.MOV.U32 R7, RZ, RZ, R11 ;  /* 0x000000ffff077224 */ /* 0x000fce00078e000b */
[----:B------:R-:W-:Y:S01]  /*18790*/  HMMA.16816.F32 R4, R4, R2, R12 ;  /* 0x000000020404723c */ /* 0x000fe2000000180c */
[----:B------:R-:W2:-:S15]  /*187a0*/  LDL.LU R12, [R1+0x2c4] ;  /* 0x0002c400010c7983 */ /* 0x000e9e0000300800 */
[----:B------:R-:W-:-:S03]  /*187b0*/  NOP ;  /* 0x0000000000007918 */ /* 0x000fc60000000000 */
[----:B------:R-:W-:Y:S04]  /*187c0*/  STL.64 [R1+0x50], R4 ;  /* 0x0000500401007387 */ /* 0x000fe80000100a00 */
[----:B------:R-:W-:Y:S04]  /*187d0*/  STL.64 [R1+0x58], R6 ;  /* 0x0000580601007387 */ /* 0x000fe80000100a00 */
[----:B------:R-:W2:Y:S04]  /*187e0*/  LDL.LU R13, [R1+0x2cc] ;  /* 0x0002cc00010d7983 */ /* 0x000ea80000300800 */
[----:B------:R-:W2:Y:S04]  /*187f0*/  LDL.LU R14, [R1+0x2b4] ;  /* 0x0002b400010e7983 */ /* 0x000ea80000300800 */
[----:B------:R-:W2:Y:S04]  /*18800*/  LDL.LU R15, [R1+0x2bc] ;  /* 0x0002bc00010f7983 */ /* 0x000ea80000300800 */
[----:B------:R-:W3:Y:S01]  /*18810*/  LDL.LU R0, [R1+0x18f0] ;  /* 0x0018f00001007983 */ /* 0x000ee20000300800 */
[----:B------:R-:W-:-:S03]  /*18820*/  MOV R17, R29 ;  /* 0x0000001d00117202 */ /* 0x000fc60000000f00 */
[----:B------:R-:W5:Y:S01]  /*18830*/  LDL.LU R29, [R1+0x18ec] ;  /* 0x0018ec00011d7983 */ /* 0x000f620000300800 */
[----:B-1----:R-:W-:Y:S02]  /*18840*/  IMAD.MOV.U32 R19, RZ, RZ, R8 ;  /* 0x000000ffff137224 */ /* 0x002fe400078e0008 */
[----:B------:R-:W-:Y:S01]  /*18850*/  IMAD.MOV.U32 R18, RZ, RZ, R10 ;  /* 0x000000ffff127224 */ /* 0x000fe200078e000a */
[----:B--2---:R-:W-:Y:S01]  /*18860*/  HMMA.16816.F32 R12, R12, R2, R24 ;  /* 0x000000020c0c723c */ /* 0x004fe20000001818 */
[----:B------:R-:W2:Y:S04]  /*18870*/  LDL.LU R24, [R1+0x250] ;  /* 0x0002500001187983 */ /* 0x000ea80000300800 */
[----:B------:R-:W2:Y:S04]  /*18880*/  LDL.LU R25, [R1+0x254] ;  /* 0x0002540001197983 */ /* 0x000ea80000300800 */
[----:B------:R-:W2:Y:S04]  /*18890*/  LDL.LU R26, [R1+0x258] ;  /* 0x00025800011a7983 */ /* 0x000ea80000300800 */
[----:B------:R-:W2:Y:S06]  /*188a0*/  LDL.LU R27, [R1+0x25c] ;  /* 0x00025c00011b7983 */ /* 0x000eac0000300800 */
[----:B------:R3:W-:Y:S04]  /*188b0*/  STL.64 [R1+0x18c8], R14 ;  /* 0x0018c80e01007387 */ /* 0x0007e80000100a00 */
[----:B------:R0:W-:Y:S01]  /*188c0*/  STL.64 [R1+0x18c0], R12 ;  /* 0x0018c00c01007387 */ /* 0x0001e20000100a00 */
[----:B---3--:R-:W-:-:S03]  /*188d0*/  IMAD.MOV.U32 R15, RZ, RZ, R0 ;  /* 0x000000ffff0f7224 */ /* 0x008fc600078e0000 */
[----:B0-----:R-:W3:Y:S04]  /*188e0*/  LDL.LU R12, [R1+0xa0] ;  /* 0x0000a000010c7983 */ /* 0x001ee80000300800 */
[----:B------:R-:W3:Y:S04]  /*188f0*/  LDL.LU R13, [R1+0xa4] ;  /* 0x0000a400010d7983 */ /* 0x000ee80000300800 */
[----:B------:R-:W4:Y:S04]  /*18900*/  LDL.LU R8, [R1+0x1a4] ;  /* 0x0001a40001087983 */ /* 0x000f280000300800 */
[----:B------:R-:W4:Y:S04]  /*18910*/  LDL.LU R9, [R1+0x1ac] ;  /* 0x0001ac0001097983 */ /* 0x000f280000300800 */
[----:B------:R-:W2:Y:S04]  /*18920*/  LDL R0, [R1+0x740] ;  /* 0x0007400001007983 */ /* 0x000ea80000100800 */
[----:B------:R-:W4:Y:S04]  /*18930*/  LDL.LU R10, [R1+0x1d4] ;  /* 0x0001d400010a7983 */ /* 0x000f280000300800 */
[----:B------:R-:W4:Y:S02]  /*18940*/  LDL.LU R11, [R1+0x1dc] ;  /* 0x0001dc00010b7983 */ /* 0x000f240000300800 */
[----:B----4-:R-:W-:-:S15]  /*18950*/  HMMA.16816.F32 R8, R8, R2, R20 ;  /* 0x000000020808723c */ /* 0x010fde0000001814 */
[----:B------:R-:W-:-:S04]  /*18960*/  NOP ;  /* 0x0000000000007918 */ /* 0x000fc80000000000 */
[----:B------:R-:W-:Y:S04]  /*18970*/  STL.64 [R1+0x1888], R10 ;  /* 0x0018880a01007387 */ /* 0x000fe80000100a00 */
[----:B------:R-:W-:Y:S04]  /*18980*/  STL.64 [R1+0x1880], R8 ;  /* 0x0018800801007387 */ /* 0x000fe80000100a00 */
[----:B------:R-:W3:Y:S04]  /*18990*/  LDL.LU R4, [R1+0xf4] ;  /* 0x0000f40001047983 */ /* 0x000ee80000300800 */
[----:B------:R-:W3:Y:S04]  /*189a0*/  LDL.LU R5, [R1+0xfc] ;  /* 0x0000fc0001057983 */ /* 0x000ee80000300800 */
[----:B------:R-:W3:Y:S04]  /*189b0*/  LDL.LU R6, [R1+0x124] ;  /* 0x0001240001067983 */ /* 0x000ee80000300800 */
[----:B------:R-:W3:Y:S01]  /*189c0*/  LDL.LU R7, [R1+0x12c] ;  /* 0x00012c0001077983 */ /* 0x000ee20000300800 */
[----:B-----5:R-:W-:-:S03]  /*189d0*/  IMAD.MOV.U32 R14, RZ, RZ, R29 ;  /* 0x000000ffff0e7224 */ /* 0x020fc600078e001d */
[----:B------:R-:W4:Y:S04]  /*189e0*/  LDL.LU R20, [R1+0x1e0] ;  /* 0x0001e00001147983 */ /* 0x000f280000300800 */
[----:B------:R-:W4:Y:S04]  /*189f0*/  LDL.LU R21, [R1+0x1e4] ;  /* 0x0001e40001157983 */ /* 0x000f280000300800 */
[----:B------:R-:W4:Y:S04]  /*18a00*/  LDL R22, [R1+0x1e8] ;  /* 0x0001e80001167983 */ /* 0x000f280000100800 */
[----:B------:R-:W4:Y:S04]  /*18a10*/  LDL.LU R23, [R1+0x1ec] ;  /* 0x0001ec0001177983 */ /* 0x000f280000300800 */
[----:B--2---:R-:W-:Y:S01]  /*18a20*/  LDSM.16.M88.4 R8, [R0+UR8+0x40080] ;  /* 0x040080080008783b */ /* 0x004fe20008000200 */
[----:B---3--:R-:W-:-:S15]  /*18a30*/  HMMA.16816.F32 R4, R4, R2, R12 ;  /* 0x000000020404723c */ /* 0x008fde000000180c */
[----:B------:R-:W-:-:S04]  /*18a40*/  NOP ;  /* 0x0000000000007918 */ /* 0x000fc80000000000 */
[----:B------:R-:W-:Y:S01]  /*18a50*/  MOV R29, R7 ;  /* 0x00000007001d7202 */ /* 0x000fe20000000f00 */
[----:B------:R0:W-:Y:S04]  /*18a60*/  STL.64 [R1], R4 ;  /* 0x0000000401007387 */ /* 0x0001e80000100a00 */
[----:B------:R1:W-:Y:S04]  /*18a70*/  STL [R1+0x8], R6 ;  /* 0x0000080601007387 */ /* 0x0003e80000100800 */
[----:B------:R-:W-:Y:S04]  /*18a80*/  STL [R1+0x1890], R29 ;  /* 0x0018901d01007387 */ /* 0x000fe80000100800 */
[----:B0-----:R-:W2:Y:S04]  /*18a90*/  LDL.LU R4, [R1+0x74] ;  /* 0x0000740001047983 */ /* 0x001ea80000300800 */
[----:B------:R-:W2:Y:S04]  /*18aa0*/  LDL.LU R5, [R1+0x7c] ;  /* 0x00007c0001057983 */ /* 0x000ea80000300800 */
[----:B-1----:R-:W2:Y:S01]  /*18ab0*/  LDL.LU R6, [R1+0x84] ;  /* 0x0000840001067983 */ /* 0x002ea20000300800 */
[----:B------:R-:W-:-:S03]  /*18ac0*/  IMAD.MOV.U32 R7, RZ, RZ, R28 ;  /* 0x000000ffff077224 */ /* 0x000fc600078e001c */
[----:B------:R-:W3:Y:S04]  /*18ad0*/  LDL.LU R28, [R1+0x18e8] ;  /* 0x0018e800011c7983 */ /* 0x000ee80000300800 */
[----:B--2---:R-:W-:Y:S01]  /*18ae0*/  HMMA.16816.F32 R4, R4, R2, R16 ;  /* 0x000000020404723c */ /* 0x004fe20000001810 */
[----:B------:R-:W2:Y:S04]  /*18af0*/  LDL.LU R16, [R1+0x2f4] ;  /* 0x0002f40001107983 */ /* 0x000ea80000300800 */
[----:B---3--:R-:W-:-:S14]  /*18b00*/  LDSM.16.MT88.4 R12, [R28+UR8+0x10080] ;  /* 0x010080081c0c783b */ /* 0x008fdc0008004200 */
[----:B------:R-:W-:Y:S04]  /*18b10*/  STL.64 [R1+0x210], R4 ;  /* 0x0002100401007387 */ /* 0x000fe80000100a00 */
[----:B------:R-:W-:Y:S04]  /*18b20*/  STL.64 [R1+0x218], R6 ;  /* 0x0002180601007387 */ /* 0x000fe80000100a00 */
[----:B------:R-:W2:Y:S04]  /*18b30*/  LDL.LU R17, [R1+0x2fc] ;  /* 0x0002fc0001117983 */ /* 0x000ea80000300800 */
[----:B------:R-:W2:Y:S04]  /*18b40*/  LDL.LU R18, [R1+0x2e4] ;  /* 0x0002e40001127983 */ /* 0x000ea80000300800 */
[----:B------:R-:W2:Y:S04]  /*18b50*/  LDL.LU R19, [R1+0x2ec] ;  /* 0x0002ec0001137983 */ /* 0x000ea80000300800 */
[----:B------:R-:W0:Y:S02]  /*18b60*/  LDSM.16.MT88.4 R4, [R28+UR8+0x10000] ;  /* 0x010000081c04783b */ /* 0x000e240008004200 */
[----:B0-----:R-:W-:Y:S01]  /*18b70*/  IMAD.MOV.U32 R0, RZ, RZ, R4 ;  /* 0x000000ffff007224 */ /* 0x001fe200078e0004 */
[----:B--2---:R-:W-:-:S15]  /*18b80*/  HMMA.16816.F32 R16, R16, R2, R24 ;  /* 0x000000021010723c */ /* 0x004fde0000001818 */
[----:B------:R-:W-:-:S04]  /*18b90*/  NOP ;  /* 0x0000000000007918 */ /* 0x000fc80000000000 */
[----:B------:R-:W-:Y:S04]  /*18ba0*/  STL [R1+0x18ac], R16 ;  /* 0x0018ac1001007387 */ /* 0x000fe80000100800 */
[----:B------:R-:W-:Y:S04]  /*18bb0*/  STL [R1+0x18a8], R17 ;  /* 0x0018a81101007387 */ /* 0x000fe80000100800 */
[----:B------:R-:W-:Y:S04]  /*18bc0*/  STL [R1+0x18a4], R18 ;  /* 0x0018a41201007387 */ /* 0x000fe80000100800 */
[----:B------:R-:W-:Y:S04]  /*18bd0*/  STL [R1+0x18a0], R19 ;  /* 0x0018a01301007387 */ /* 0x000fe80000100800 */
[----:B------:R-:W-:Y:S04]  /*18be0*/  STL [R1+0x234], R5 ;  /* 0x0002340501007387 */ /* 0x000fe80000100800 */
[----:B------:R-:W-:Y:S04]  /*18bf0*/  STL.64 [R1+0x310], R8 ;  /* 0x0003100801007387 */ /* 0x000fe80000100a00 */
[----:B------:R-:W-:Y:S04]  /*18c00*/  STL.64 [R1+0x318], R10 ;  /* 0x0003180a01007387 */ /* 0x000fe80000100a00 */
[----:B------:R-:W-:Y:S04]  /*18c10*/  STL.64 [R1+0x238], R6 ;  /* 0x0002380601007387 */ /* 0x000fe80000100a00 */
[----:B------:R-:W0:Y:S04]  /*18c20*/  LDSM.16.MT88.4 R4, [R28+UR8+0x12000] ;  /* 0x012000081c04783b */ /* 0x000e280008004200 */
[----:B0-----:R0:W-:Y:S04]  /*18c30*/  STL [R1+0x244], R5 ;  /* 0x0002440501007387 */ /* 0x0011e80000100800 */
[----:B------:R1:W-:Y:S01]  /*18c40*/  STL [R1+0x24c], R7 ;  /* 0x00024c0701007387 */ /* 0x0003e20000100800 */
[----:B------:R-:W-:-:S03]  /*18c50*/  IMAD.MOV.U32 R29, RZ, RZ, R4 ;  /* 0x000000ffff1d7224 */ /* 0x000fc600078e0004 */
[----:B------:R-:W2:Y:S04]  /*18c60*/  LDL.LU R16, [R1+0x170] ;  /* 0x0001700001107983 */ /* 0x000ea80000300800 */
[----:B------:R-:W2:Y:S01]  /*18c70*/  LDL.LU R17, [R1+0x174] ;  /* 0x0001740001117983 */ /* 0x000ea20000300800 */
[----:B------:R-:W-:-:S03]  /*18c80*/  IMAD.MOV.U32 R27, RZ, RZ, R6 ;  /* 0x000000ffff1b7224 */ /* 0x000fc600078e0006 */
[----:B------:R-:W2:Y:S04]  /*18c90*/  LDL.LU R18, [R1+0x178] ;  /* 0x0001780001127983 */ /* 0x000ea80000300800 */
[----:B------:R-:W2:Y:S04]  /*18ca0*/  LDL.LU R19, [R1+0x17c] ;  /* 0x00017c0001137983 */ /* 0x000ea80000300800 */
[----:B------:R-:W4:Y:S04]  /*18cb0*/  LDL.LU R4, [R1+0x204] ;  /* 0x0002040001047983 */ /* 0x000f280000300800 */
[----:B0-----:R-:W4:Y:S04]  /*18cc0*/  LDL.LU R5, [R1+0x20c] ;  /* 0x00020c0001057983 */ /* 0x001f280000300800 */
[----:B------:R-:W4:Y:S04]  /*18cd0*/  LDL.LU R6, [R1+0x224] ;  /* 0x0002240001067983 */ /* 0x000f280000300800 */
[----:B-1----:R-:W4:Y:S04]  /*18ce0*/  LDL.LU R7, [R1+0x22c] ;  /* 0x00022c0001077983 */ /* 0x002f280000300800 */
[----:B------:R-:W3:Y:S04]  /*18cf0*/  LDL.LU R8, [R1+0xc0] ;  /* 0x0000c00001087983 */ /* 0x000ee80000300800 */
[----:B------:R-:W3:Y:S04]  /*18d00*/  LDL.LU R9, [R1+0xc4] ;  /* 0x0000c40001097983 */ /* 0x000ee80000300800 */
[----:B------:R-:W5:Y:S04]  /*18d10*/  LDL.LU R10, [R1+0xc8] ;  /* 0x0000c800010a7983 */ /* 0x000f680000300800 */
[----:B------:R-:W5:Y:S01]  /*18d20*/  LDL.LU R11, [R1+0xcc] ;  /* 0x0000cc00010b7983 */ /* 0x000f620000300800 */
[----:B------:R-:W-:Y:S01]  /*18d30*/  MOV R26, R12 ;  /* 0x0000000c001a7202 */ /* 0x000fe20000000f00 */
[----:B------:R-:W-:Y:S01]  /*18d40*/  IMAD.MOV.U32 R25, RZ, RZ, R14 ;  /* 0x000000ffff197224 */ /* 0x000fe200078e000e */
[----:B----4-:R-:W-:Y:S01]  /*18d50*/  HMMA.16816.F32 R4, R4, R2, R20 ;  /* 0x000000020404723c */ /* 0x010fe20000001814 */
[----:B-----5:R-:W-:Y:S04]  /*18d60*/  STL.64 [R1+0x18e0], R10 ;  /* 0x0018e00a01007387 */ /* 0x020fe80000100a00 */
[----:B---3--:R-:W-:Y:S04]  /*18d70*/  STL.64 [R1+0x18d8], R8 ;  /* 0x0018d80801007387 */ /* 0x008fe80000100a00 */
[----:B------:R-:W0:Y:S10]  /*18d80*/  LDSM.16.MT88.4 R8, [R28+UR8+0x12080] ;  /* 0x012080081c08783b */ /* 0x000e340008004200 */
[----:B------:R-:W-:Y:S04]  /*18d90*/  STL [R1+0x189c], R5 ;  /* 0x00189c0501007387 */ /* 0x000fe80000100800 */
[----:B------:R1:W-:Y:S04]  /*18da0*/  STL [R1+0x1898], R6 ;  /* 0x0018980601007387 */ /* 0x0003e80000100800 */
[----:B------:R-:W-:Y:S04]  /*18db0*/  STL [R1+0x1894], R7 ;  /* 0x0018940701007387 */ /* 0x000fe80000100800 */
[----:B------:R3:W-:Y:S04]  /*18dc0*/  STL [R1+0x264], R13 ;  /* 0x0002640d01007387 */ /* 0x0007e80000100800 */
[----:B------:R4:W-:Y:S04]  /*18dd0*/  STL [R1+0x26c], R15 ;  /* 0x00026c0f01007387 */ /* 0x0009e80000100800 */
[----:B-1----:R-:W5:Y:S04]  /*18de0*/  LDL R6, [R1+0x310] ;  /* 0x0003100001067983 */ /* 0x002f680000100800 */
[----:B------:R-:W2:Y:S04]  /*18df0*/  LDL R5, [R1+0x314] ;  /* 0x0003140001057983 */ /* 0x000ea80000100800 */
[----:B------:R-:W2:Y:S04]  /*18e00*/  LDL.LU R12, [R1+0x110] ;  /* 0x00011000010c7983 */ /* 0x000ea80000300800 */
[----:B---3--:R-:W3:Y:S04]  /*18e10*/  LDL.LU R13, [R1+0x114] ;  /* 0x00011400010d7983 */ /* 0x008ee80000300800 */
[----:B------:R-:W3:Y:S04]  /*18e20*/  LDL.LU R14, [R1+0x118] ;  /* 0x00011800010e7983 */ /* 0x000ee80000300800 */
[----:B----4-:R-:W3:Y:S04]  /*18e30*/  LDL.LU R15, [R1+0x11c] ;  /* 0x00011c00010f7983 */ /* 0x010ee80000300800 */
[----:B0-----:R-:W-:Y:S04]  /*18e40*/  STL [R1+0x294], R9 ;  /* 0x0002940901007387 */ /* 0x001fe80000100800 */
[----:B------:R2:W-:Y:S04]  /*18e50*/  STL [R1+0x29c], R11 ;  /* 0x00029c0b01007387 */ /* 0x0005e80000100800 */
[----:B------:R-:W2:Y:S04]  /*18e60*/  LDL.LU R20, [R1+0x1c4] ;  /* 0x0001c40001147983 */ /* 0x000ea80000300800 */
[----:B------:R-:W2:Y:S04]  /*18e70*/  LDL.LU R21, [R1+0x1cc] ;  /* 0x0001cc0001157983 */ /* 0x000ea80000300800 */
[----:B------:R-:W2:Y:S04]  /*18e80*/  LDL.LU R22, [R1+0x1f4] ;  /* 0x0001f40001167983 */ /* 0x000ea80000300800 */
[----:B------:R-:W2:Y:S01]  /*18e90*/  LDL.LU R23, [R1+0x1fc] ;  /* 0x0001fc0001177983 */ /* 0x000ea20000300800 */
[----:B------:R-:W-:-:S02]  /*18ea0*/  IMAD.MOV.U32 R24, RZ, RZ, R8 ;  /* 0x000000ffff187224 */ /* 0x000fc400078e0008 */
[----:B------:R-:W-:Y:S02]  /*18eb0*/  IMAD.MOV.U32 R7, RZ, RZ, R10 ;  /* 0x000000ffff077224 */ /* 0x000fe400078e000a */
[----:B--2---:R-:W-:Y:S01]  /*18ec0*/  HMMA.16816.F32 R8, R20, R2, R16 ;  /* 0x000000021408723c */ /* 0x004fe20000001810 */
[----:B------:R-:W2:-:S15]  /*18ed0*/  LDL.LU R20, [R1+0x184] ;  /* 0x0001840001147983 */ /* 0x000e9e0000300800 */
[----:B------:R-:W-:-:S03]  /*18ee0*/  NOP ;  /* 0x0000000000007918 */ /* 0x000fc60000000000 */
[----:B------:R-:W-:Y:S04]  /*18ef0*/  STL.64 [R1+0x10], R8 ;  /* 0x0000100801007387 */ /* 0x000fe80000100a00 */
[----:B------:R-:W-:Y:S04]  /*18f00*/  STL.64 [R1+0x18], R10 ;  /* 0x0000180a01007387 */ /* 0x000fe80000100a00 */
[----:B------:R-:W0:Y:S04]  /*18f10*/  LDSM.16.MT88.4 R8, [R28+UR8+0x10100] ;  /* 0x010100081c08783b */ /* 0x000e280008004200 */
[----:B------:R-:W2:Y:S04]  /*18f20*/  LDL.LU R21, [R1+0x18c] ;  /* 0x00018c0001157983 */ /* 0x000ea80000300800 */
[----:B------:R-:W2:Y:S04]  /*18f30*/  LDL.LU R22, [R1+0x194] ;  /* 0x0001940001167983 */ /* 0x000ea80000300800 */
[----:B------:R-:W2:Y:S04]  /*18f40*/  LDL.LU R23, [R1+0x19c] ;  /* 0x00019c0001177983 */ /* 0x000ea80000300800 */
        /* <DEDUP_REMOVED lines=8> */
[----:B------:R0:W-:Y:S04]  /*18fd0*/  STL [R1+0x2ac], R11 ;  /* 0x0002ac0b01007387 */ /* 0x0001e80000100800 */
[----:B0-----:R-:W2:Y:S04]  /*18fe0*/  LDL.LU.64 R10, [R1+0x18e0] ;  /* 0x0018e000010a7983 */ /* 0x001ea80000300a00 */
[----:B------:R-:W2:Y:S02]  /*18ff0*/  LDL.LU.64 R8, [R1+0x18d8] ;  /* 0x0018d80001087983 */ /* 0x000ea40000300a00 */
[----:B--2---:R-:W-:Y:S02]  /*19000*/  HMMA.16816.F32 R8, R20, R2, R8 ;  /* 0x000000021408723c */ /* 0x004fe40000001808 */
[----:B------:R-:W0:-:S15]  /*19010*/  LDSM.16.MT88.4 R20, [R28+UR8+0x10180] ;  /* 0x010180081c14783b */ /* 0x000e1e0008004200 */
[----:B------:R-:W-:Y:S02]  /*19020*/  NOP ;  /* 0x0000000000007918 */ /* 0x000fe40000000000 */
[----:B------:R-:W-:Y:S04]  /*19030*/  STL.64 [R1+0xe0], R8 ;  /* 0x0000e00801007387 */ /* 0x000fe80000100a00 */
[----:B------:R1:W-:Y:S04]  /*19040*/  STL.64 [R1+0xe8], R10 ;  /* 0x0000e80a01007387 */ /* 0x0003e80000100a00 */
[----:B0-----:R-:W-:Y:S01]  /*19050*/  STL [R1+0x2b4], R21 ;  /* 0x0002b41501007387 */ /* 0x001fe20000100800 */
[----:B-1----:R-:W-:Y:S02]  /*19060*/  IMAD.MOV.U32 R11, RZ, RZ, R20 ;  /* 0x000000ffff0b7224 */ /* 0x002fe400078e0014 */
[----:B------:R-:W-:Y:S01]  /*19070*/  IMAD.MOV.U32 R10, RZ, RZ, R22 ;  /* 0x000000ffff0a7224 */ /* 0x000fe200078e0016 */
[----:B------:R-:W-:Y:S04]  /*19080*/  STL [R1+0x2bc], R23 ;  /* 0x0002bc1701007387 */ /* 0x000fe80000100800 */
[----:B------:R-:W0:Y:S04]  /*19090*/  LDSM.16.MT88.4 R20, [R28+UR8+0x12180] ;  /* 0x012180081c14783b */ /* 0x000e280008004200 */
[----:B0-----:R0:W-:Y:S01]  /*190a0*/  STL [R1+0x2c4], R21 ;  /* 0x0002c41501007387 */ /* 0x0011e20000100800 */
[----:B------:R-:W-:Y:S01]  /*190b0*/  MOV R9, R20 ;  /* 0x0000001400097202 */ /* 0x000fe20000000f00 */
[----:B------:R-:W-:-:S02]  /*190c0*/  IMAD.MOV.U32 R20, RZ, RZ, R0 ;  /* 0x000000ffff147224 */ /* 0x000fc400078e0000 */
[----:B------:R1:W-:Y:S04]  /*190d0*/  STL [R1+0x2cc], R23 ;  /* 0x0002cc1701007387 */ /* 0x0003e80000100800 */
[----:B------:R2:W-:Y:S04]  /*190e0*/  STL [R1+0x17d8], R28 ;  /* 0x0017d81c01007387 */ /* 0x0005e80000100800 */
[----:B------:R-:W4:Y:S04]  /*190f0*/  LDL.LU R0, [R1+0x18d0] ;  /* 0x0018d00001007983 */ /* 0x000f280000300800 */
[----:B0-----:R-:W3:Y:S01]  /*19100*/  LDL.LU R21, [R1+0x238] ;  /* 0x0002380001157983 */ /* 0x001ee20000300800 */
[----:B------:R-:W-:Y:S01]  /*19110*/  IMAD.MOV.U32 R8, RZ, RZ, R22 ;  /* 0x000000ffff087224 */ /* 0x000fe200078e0016 */
[----:B-----5:R-:W-:Y:S01]  /*19120*/  F2FP.F16.E4M3.UNPACK_B R2, R6 ;  /* 0x00000006ff02723e */ /* 0x020fe200020006ff */
[----:B------:R-:W-:Y:S01]  /*19130*/  IMAD.MOV.U32 R22, RZ, RZ, R29 ;  /* 0x000000ffff167224 */ /* 0x000fe200078e001d */
[----:B------:R-:W-:Y:S01]  /*19140*/  F2FP.F16.E4M3.UNPACK_B R3, R5 ;  /* 0x00000005ff03723e */ /* 0x000fe200020006ff */
[----:B-1----:R-:W-:-:S07]  /*19150*/  IMAD.MOV.U32 R23, RZ, RZ, R27 ;  /* 0x000000ffff177224 */ /* 0x002fce00078e001b */
[----:B---3--:R-:W-:Y:S01]  /*19160*/  HMMA.16816.F32 R20, R20, R2, R12 ;  /* 0x000000021414723c */ /* 0x008fe2000000180c */
[----:B------:R-:W3:Y:S04]  /*19170*/  LDL.LU.64 R14, [R1+0x18c8] ;  /* 0x0018c800010e7983 */ /* 0x000ee80000300a00 */
[----:B------:R-:W3:-:S14]  /*19180*/  LDL.LU.64 R12, [R1+0x18c0] ;  /* 0x0018c000010c7983 */ /* 0x000edc0000300a00 */
[----:B------:R-:W-:Y:S01]  /*19190*/  STL.64 [R1+0x100], R20 ;  /* 0x0001001401007387 */ /* 0x000fe20000100a00 */
[----:B--2---:R-:W-:-:S03]  /*191a0*/  MOV R28, R23 ;  /* 0x00000017001c7202 */ /* 0x004fc60000000f00 */
[----:B------:R-:W-:Y:S04]  /*191b0*/  STL [R1+0x108], R22 ;  /* 0x0001081601007387 */ /* 0x000fe80000100800 */
[----:B----4-:R-:W0:Y:S04]  /*191c0*/  LDSM.16.MT88.4 R20, [R0+UR8+0x10000] ;  /* 0x010000080014783b */ /* 0x010e280008004200 */
[----:B------:R-:W-:Y:S01]  /*191d0*/  STL [R1+0x1848], R28 ;  /* 0x0018481c01007387 */ /* 0x000fe20000100800 */
[----:B0-----:R-:W-:-:S03]  /*191e0*/  IMAD.MOV.U32 R5, RZ, RZ, R20 ;  /* 0x000000ffff057224 */ /* 0x001fc600078e0014 */
[----:B------:R0:W-:Y:S01]  /*191f0*/  STL [R1+0x124], R21 ;  /* 0x0001241501007387 */ /* 0x0001e20000100800 */
[----:B------:R-:W-:Y:S01]  /*19200*/  IMAD.MOV.U32 R6, RZ, RZ, R22 ;  /* 0x000000ffff067224 */ /* 0x000fe200078e0016 */
[----:B------:R-:W-:Y:S01]  /*19210*/  MOV R22, R24 ;  /* 0x0000001800167202 */ /* 0x000fe20000000f00 */
[----:B------:R-:W-:Y:S02]  /*19220*/  IMAD.MOV.U32 R20, RZ, RZ, R26 ;  /* 0x000000ffff147224 */ /* 0x000fe400078e001a */
[----:B0-----:R-:W-:Y:S02]  /*19230*/  IMAD.MOV.U32 R21, RZ, RZ, R25 ;  /* 0x000000ffff157224 */ /* 0x001fe400078e0019 */
[----:B------:R-:W0:Y:S04]  /*19240*/  LDSM.16.MT88.4 R24, [R0+UR8+0x12000] ;  /* 0x012000080018783b */ /* 0x000e280008004200 */
[----:B------:R1:W-:Y:S02]  /*19250*/  STL [R1+0x12c], R23 ;  /* 0x00012c1701007387 */ /* 0x0003e40000100800 */
[----:B-1----:R-:W-:-:S02]  /*19260*/  IMAD.MOV.U32 R23, RZ, RZ, R7 ;  /* 0x000000ffff177224 */ /* 0x002fc400078e0007 */
[----:B0-----:R-:W-:Y:S01]  /*19270*/  STL [R1+0x154], R25 ;  /* 0x0001541901007387 */ /* 0x001fe20000100800 */
[----:B------:R-:W-:Y:S02]  /*19280*/  IMAD.MOV.U32 R29, RZ, RZ, R26 ;  /* 0x000000ffff1d7224 */ /* 0x000fe400078e001a */
[----:B------:R-:W-:Y:S01]  /*19290*/  IMAD.MOV.U32 R7, RZ, RZ, R24 ;  /* 0x000000ffff077224 */ /* 0x000fe200078e0018 */
[----:B------:R0:W-:Y:S04]  /*192a0*/  STL [R1+0x15c], R27 ;  /* 0x00015c1b01007387 */ /* 0x0001e80000100800 */
[----:B0-----:R-:W2:Y:S04]  /*192b0*/  LDL.LU.64 R26, [R1+0x18b8] ;  /* 0x0018b800011a7983 */ /* 0x001ea80000300a00 */
[----:B------:R-:W2:Y:S02]  /*192c0*/  LDL.LU.64 R24, [R1+0x18b0] ;  /* 0x0018b00001187983 */ /* 0x000ea40000300a00 */
[----:B--2---:R-:W-:Y:S01]  /*192d0*/  HMMA.16816.F32 R24, R20, R2, R24 ;  /* 0x000000021418723c */ /* 0x004fe20000001818 */
[----:B------:R-:W-:-:S02]  /*192e0*/  IMAD.MOV.U32 R20, RZ, RZ, R16 ;  /* 0x000000ffff147224 */ /* 0x000fc400078e0010 */
[----:B------:R-:W2:Y:S01]  /*192f0*/  LDL.LU R16, [R1+0x18ac] ;  /* 0x0018ac0001107983 */ /* 0x000ea20000300800 */
[----:B------:R-:W-:Y:S01]  /*19300*/  MOV R21, R17 ;  /* 0x0000001100157202 */ /* 0x000fe20000000f00 */
[----:B------:R-:W-:Y:S02]  /*19310*/  IMAD.MOV.U32 R22, RZ, RZ, R18 ;  /* 0x000000ffff167224 */ /* 0x000fe400078e0012 */
[----:B------:R-:W-:-:S12]  /*19320*/  IMAD.MOV.U32 R23, RZ, RZ, R19 ;  /* 0x000000ffff177224 */ /* 0x000fd800078e0013 */
[----:B------:R-:W-:Y:S04]  /*19330*/  STL.64 [R1+0x180], R24 ;  /* 0x0001801801007387 */ /* 0x000fe80000100a00 */
[----:B------:R-:W-:Y:S04]  /*19340*/  STL.64 [R1+0x188], R26 ;  /* 0x0001881a01007387 */ /* 0x000fe80000100a00 */
[----:B------:R-:W2:Y:S04]  /*19350*/  LDL.LU R17, [R1+0x18a8] ;  /* 0x0018a80001117983 */ /* 0x000ea80000300800 */
[----:B------:R-:W2:Y:S04]  /*19360*/  LDL.LU R18, [R1+0x18a4] ;  /* 0x0018a40001127983 */ /* 0x000ea80000300800 */
[----:B------:R-:W2:Y:S01]  /*19370*/  LDL.LU R19, [R1+0x18a0] ;  /* 0x0018a00001137983 */ /* 0x000ea20000300800 */
[----:B---3--:R-:W-:Y:S03]  /*19380*/  HMMA.16816.F32 R12, R20, R2, R12 ;  /* 0x00000002140c723c */ /* 0x008fe6000000180c */
[----:B------:R-:W3:-:S15]  /*19390*/  LDL.LU R20, [R1+0x60] ;  /* 0x0000600001147983 */ /* 0x000ede0000300800 */
[----:B------:R-:W-:Y:S01]  /*193a0*/  NOP ;  /* 0x0000000000007918 */ /* 0x000fe20000000000 */
[----:B------:R0:W-:Y:S04]  /*193b0*/  STL.64 [R1+0x200], R12 ;  /* 0x0002000c01007387 */ /* 0x0001e80000100a00 */
[----:B------:R1:W-:Y:S04]  /*193c0*/  STL.64 [R1+0x208], R14 ;  /* 0x0002080e01007387 */ /* 0x0003e80000100a00 */
[----:B------:R-:W3:Y:S04]  /*193d0*/  LDL.LU R21, [R1+0x64] ;  /* 0x0000640001157983 */ /* 0x000ee80000300800 */
[----:B------:R-:W3:Y:S04]  /*193e0*/  LDL.LU R22, [R1+0x68] ;  /* 0x0000680001167983 */ /* 0x000ee80000300800 */
[----:B------:R-:W3:Y:S01]  /*193f0*/  LDL.LU R23, [R1+0x6c] ;  /* 0x00006c0001177983 */ /* 0x000ee20000300800 */
[----:B0-----:R-:W-:Y:S01]  /*19400*/  IMAD.MOV.U32 R12, RZ, RZ, R11 ;  /* 0x000000ffff0c7224 */ /* 0x001fe200078e000b */
[----:B-1----:R-:W-:Y:S01]  /*19410*/  MOV R14, R9 ;  /* 0x00000009000e7202 */ /* 0x002fe20000000f00 */
[----:B------:R-:W-:-:S02]  /*19420*/  IMAD.MOV.U32 R13, RZ, RZ, R10 ;  /* 0x000000ffff0d7224 */ /* 0x000fc400078e000a */
[----:B------:R-:W-:Y:S02]  /*19430*/  IMAD.MOV.U32 R15, RZ, RZ, R8 ;  /* 0x000000ffff0f7224 */ /* 0x000fe400078e0008 */
[----:B------:R-:W4:Y:S05]  /*19440*/  LDL.LU R8, [R1+0x30] ;  /* 0x0000300001087983 */ /* 0x000f2a0000300800 */
[----:B--2---:R-:W-:-:S15]  /*19450*/  HMMA.16816.F32 R12, R12, R2, R16 ;  /* 0x000000020c0c723c */ /* 0x004fde0000001810 */
[----:B------:R-:W-:-:S04]  /*19460*/  NOP ;  /* 0x0000000000007918 */ /* 0x000fc80000000000 */
[----:B------:R-:W-:Y:S04]  /*19470*/  STL.64 [R1+0x220], R12 ;  /* 0x0002200c01007387 */ /* 0x000fe80000100a00 */
[----:B------:R-:W-:Y:S04]  /*19480*/  STL.64 [R1+0x228], R14 ;  /* 0x0002280e01007387 */ /* 0x000fe80000100a00 */
[----:B------:R-:W4:Y:S04]  /*19490*/  LDL.LU R9, [R1+0x34] ;  /* 0x0000340001097983 */ /* 0x000f280000300800 */
[----:B------:R-:W4:Y:S04]  /*194a0*/  LDL.LU R10, [R1+0x38] ;  /* 0x00003800010a7983 */ /* 0x000f280000300800 */
[----:B------:R-:W4:Y:S04]  /*194b0*/  LDL.LU R11, [R1+0x3c] ;  /* 0x00003c00010b7983 */ /* 0x000f280000300800 */
        /* <DEDUP_REMOVED lines=14> */
[----:B------:R-:W2:Y:S01]  /*195a0*/  LDL.LU R6, [R1+0x1898] ;  /* 0x0018980001067983 */ /* 0x000ea20000300800 */
[----:B-1----:R-:W-:-:S03]  /*195b0*/  IMAD.MOV.U32 R15, RZ, RZ, R29 ;  /* 0x000000ffff0f7224 */ /* 0x002fc600078e001d */
[----:B------:R-:W2:Y:S04]  /*195c0*/  LDL.LU R7, [R1+0x1894] ;  /* 0x0018940001077983 */ /* 0x000ea80000300800 */
[----:B------:R-:W5:Y:S01]  /*195d0*/  LDL.LU R29, [R1+0x1890] ;  /* 0x00189000011d7983 */ /* 0x000f620000300800 */
[----:B---3--:R-:W-:Y:S03]  /*195e0*/  HMMA.16816.F32 R16, R12, R2, R20 ;  /* 0x000000020c10723c */ /* 0x008fe60000001814 */
[----:B------:R-:W0:-:S15]  /*195f0*/  LDSM.16.MT88.4 R12, [R0+UR8+0x10100] ;  /* 0x01010008000c783b */ /* 0x000e1e0008004200 */
[----:B------:R-:W-:Y:S01]  /*19600*/  NOP ;  /* 0x0000000000007918 */ /* 0x000fe20000000000 */
[----:B------:R-:W-:Y:S01]  /*19610*/  IMAD.MOV.U32 R21, RZ, RZ, R18 ;  /* 0x000000ffff157224 */ /* 0x000fe200078e0012 */
[----:B------:R-:W-:Y:S01]  /*19620*/  MOV R23, R16 ;  /* 0x0000001000177202 */ /* 0x000fe20000000f00 */
[----:B------:R-:W-:-:S03]  /*19630*/  IMAD.MOV.U32 R22, RZ, RZ, R17 ;  /* 0x000000ffff167224 */ /* 0x000fc600078e0011 */
[----:B------:R-:W-:Y:S04]  /*19640*/  STL [R1+0x1854], R21 ;  /* 0x0018541501007387 */ /* 0x000fe80000100800 */
[----:B------:R-:W-:Y:S04]  /*19650*/  STL [R1+0x1850], R22 ;  /* 0x0018501601007387 */ /* 0x000fe80000100800 */
[----:B------:R1:W-:Y:S04]  /*19660*/  STL [R1+0x184c], R23 ;  /* 0x00184c1701007387 */ /* 0x0003e80000100800 */
[----:B0-----:R-:W-:Y:S01]  /*19670*/  STL [R1+0x1d4], R13 ;  /* 0x0001d40d01007387 */ /* 0x001fe20000100800 */
[----:B------:R-:W-:Y:S01]  /*19680*/  IMAD.MOV.U32 R24, RZ, RZ, R12 ;  /* 0x000000ffff187224 */ /* 0x000fe200078e000c */
[----:B-1----:R-:W-:-:S02]  /*19690*/  MOV R23, R14 ;  /* 0x0000000e00177202 */ /* 0x002fc40000000f00 */
[----:B------:R-:W-:Y:S04]  /*196a0*/  STL [R1+0x1dc], R15 ;  /* 0x0001dc0f01007387 */ /* 0x000fe80000100800 */
[----:B------:R-:W0:Y:S04]  /*196b0*/  LDSM.16.MT88.4 R12, [R0+UR8+0x12100] ;  /* 0x01210008000c783b */ /* 0x000e280008004200 */
[----:B0-----:R-:W-:Y:S01]  /*196c0*/  STL [R1+0x1e4], R13 ;  /* 0x0001e40d01007387 */ /* 0x001fe20000100800 */
[----:B------:R-:W-:Y:S02]  /*196d0*/  IMAD.MOV.U32 R22, RZ, RZ, R12 ;  /* 0x000000ffff167224 */ /* 0x000fe400078e000c */
[----:B------:R-:W-:Y:S01]  /*196e0*/  IMAD.MOV.U32 R21, RZ, RZ, R14 ;  /* 0x000000ffff157224 */ /* 0x000fe200078e000e */
        /* <DEDUP_REMOVED lines=8> */
[----:B0-----:R0:W-:Y:S01]  /*19770*/  STL [R1+0x274], R13 ;  /* 0x0002740d01007387 */ /* 0x0011e20000100800 */
[----:B------:R-:W-:Y:S01]  /*19780*/  MOV R17, R12 ;  /* 0x0000000c00117202 */ /* 0x000fe20000000f00 */
[----:B------:R-:W-:-:S02]  /*19790*/  IMAD.MOV.U32 R16, RZ, RZ, R14 ;  /* 0x000000ffff107224 */ /* 0x000fc400078e000e */
[----:B------:R1:W-:Y:S01]  /*197a0*/  STL [R1+0x27c], R15 ;  /* 0x00027c0f01007387 */ /* 0x0003e20000100800 */
[----:B------:R-:W-:Y:S02]  /*197b0*/  IMAD.MOV.U32 R12, RZ, RZ, R28 ;  /* 0x000000ffff0c7224 */ /* 0x000fe400078e001c */
[----:B------:R-:W-:Y:S02]  /*197c0*/  IMAD.MOV.U32 R14, RZ, RZ, R26 ;  /* 0x000000ffff0e7224 */ /* 0x000fe400078e001a */
[----:B0-----:R-:W-:Y:S01]  /*197d0*/  IMAD.MOV.U32 R13, RZ, RZ, R27 ;  /* 0x000000ffff0d7224 */ /* 0x001fe200078e001b */
[----:B-1----:R-:W-:Y:S01]  /*197e0*/  MOV R15, R25 ;  /* 0x00000019000f7202 */ /* 0x002fe20000000f00 */
[----:B------:R-:W-:Y:S06]  /*197f0*/  STL [R1+0x17b0], R0 ;  /* 0x0017b00001007387 */ /* 0x000fec0000100800 */
[----:B----4-:R-:W-:Y:S01]  /*19800*/  HMMA.16816.F32 R12, R12, R2, R8 ;  /* 0x000000020c0c723c */ /* 0x010fe20000001808 */
[----:B------:R-:W3:Y:S04]  /*19810*/  LDL.LU.64 R10, [R1+0x1888] ;  /* 0x00188800010a7983 */ /* 0x000ee80000300a00 */
[----:B------:R-:W3:-:S14]  /*19820*/  LDL.LU.64 R8, [R1+0x1880] ;  /* 0x0018800001087983 */ /* 0x000edc0000300a00 */
[----:B------:R0:W-:Y:S04]  /*19830*/  STL.64 [R1+0xd0], R12 ;  /* 0x0000d00c01007387 */ /* 0x0001e80000100a00 */
[----:B------:R1:W-:Y:S01]  /*19840*/  STL.64 [R1+0xd8], R14 ;  /* 0x0000d80e01007387 */ /* 0x0003e20000100a00 */
[----:B0-----:R-:W-:Y:S02]  /*19850*/  IMAD.MOV.U32 R12, RZ, RZ, R24 ;  /* 0x000000ffff0c7224 */ /* 0x001fe400078e0018 */
[----:B------:R-:W-:Y:S02]  /*19860*/  IMAD.MOV.U32 R13, RZ, RZ, R23 ;  /* 0x000000ffff0d7224 */ /* 0x000fe400078e0017 */
[----:B-1----:R-:W-:Y:S02]  /*19870*/  IMAD.MOV.U32 R14, RZ, RZ, R22 ;  /* 0x000000ffff0e7224 */ /* 0x002fe400078e0016 */
[----:B------:R-:W-:-:S07]  /*19880*/  IMAD.MOV.U32 R15, RZ, RZ, R21 ;  /* 0x000000ffff0f7224 */ /* 0x000fce00078e0015 */
[----:B---3--:R-:W-:Y:S01]  /*19890*/  HMMA.16816.F32 R12, R12, R2, R8 ;  /* 0x000000020c0c723c */ /* 0x008fe20000001808 */
[----:B------:R-:W-:Y:S01]  /*198a0*/  MOV R8, R19 ;  /* 0x0000001300087202 */ /* 0x000fe20000000f00 */
[----:B------:R-:W-:Y:S02]  /*198b0*/  IMAD.MOV.U32 R9, RZ, RZ, R18 ;  /* 0x000000ffff097224 */ /* 0x000fe400078e0012 */
[----:B------:R-:W-:Y:S02]  /*198c0*/  IMAD.MOV.U32 R10, RZ, RZ, R17 ;  /* 0x000000ffff0a7224 */ /* 0x000fe400078e0011 */
[----:B------:R-:W-:-:S07]  /*198d0*/  IMAD.MOV.U32 R11, RZ, RZ, R16 ;  /* 0x000000ffff0b7224 */ /* 0x000fce00078e0010 */
[----:B--2---:R-:W-:Y:S06]  /*198e0*/  HMMA.16816.F32 R4, R8, R2, R4 ;  /* 0x000000020804723c */ /* 0x004fec0000001804 */
[----:B------:R0:W-:Y:S04]  /*198f0*/  STL.64 [R1+0x170], R12 ;  /* 0x0001700c01007387 */ /* 0x0001e80000100a00 */
[----:B------:R5:W-:Y:S04]  /*19900*/  STL.64 [R1+0x178], R14 ;  /* 0x0001780e01007387 */ /* 0x000be80000100a00 */
[----:B0-----:R-:W2:Y:S05]  /*19910*/  LDL.LU R12, [R1] ;  /* 0x00000000010c7983 */ /* 0x001eaa0000300800 */
[----:B------:R-:W-:Y:S01]  /*19920*/  STL.64 [R1+0x1f0], R4 ;  /* 0x0001f00401007387 */ /* 0x000fe20000100a00 */
[----:B-----5:R-:W-:-:S03]  /*19930*/  IMAD.MOV.U32 R15, RZ, RZ, R29 ;  /* 0x000000ffff0f7224 */ /* 0x020fc600078e001d */
[----:B------:R-:W-:Y:S04]  /*19940*/  STL.64 [R1+0x1f8], R6 ;  /* 0x0001f80601007387 */ /* 0x000fe80000100a00 */
[----:B------:R-:W2:Y:S04]  /*19950*/  LDL.LU R13, [R1+0x4] ;  /* 0x00000400010d7983 */ /* 0x000ea80000300800 */
[----:B------:R-:W3:Y:S04]  /*19960*/  LDL.LU R14, [R1+0x8] ;  /* 0x00000800010e7983 */ /* 0x000ee80000300800 */
[----:B------:R-:W4:Y:S04]  /*19970*/  LDL.LU R29, [R1+0x1878] ;  /* 0x00187800011d7983 */ /* 0x000f280000300800 */
[----:B----4-:R-:W0:Y:S04]  /*19980*/  LDSM.16.MT88.4 R24, [R29+UR8+0x10000] ;  /* 0x010000081d18783b */ /* 0x010e280008004200 */
[----:B------:R-:W1:Y:S04]  /*19990*/  LDSM.16.MT88.4 R8, [R29+UR8+0x12000] ;  /* 0x012000081d08783b */ /* 0x000e680008004200 */
[----:B---3--:R-:W-:Y:S04]  /*199a0*/  STL.64 [R1+0x1870], R14 ;  /* 0x0018700e01007387 */ /* 0x008fe80000100a00 */
[----:B--2---:R2:W-:Y:S04]  /*199b0*/  STL.64 [R1+0x1868], R12 ;  /* 0x0018680c01007387 */ /* 0x0045e80000100a00 */
[----:B------:R-:W-:Y:S04]  /*199c0*/  LDSM.16.MT88.4 R16, [R29+UR8+0x10100] ;  /* 0x010100081d10783b */ /* 0x000fe80008004200 */
[----:B--2---:R-:W2:Y:S04]  /*199d0*/  LDL.LU R12, [R1+0x2d0] ;  /* 0x0002d000010c7983 */ /* 0x004ea80000300800 */
[----:B------:R-:W2:Y:S04]  /*199e0*/  LDL.LU R13, [R1+0x2d4] ;  /* 0x0002d400010d7983 */ /* 0x000ea80000300800 */
[----:B------:R-:W2:Y:S04]  /*199f0*/  LDL.LU R14, [R1+0x2d8] ;  /* 0x0002d800010e7983 */ /* 0x000ea80000300800 */
[----:B------:R-:W2:Y:S04]  /*19a00*/  LDL.LU R15, [R1+0x2dc] ;  /* 0x0002dc00010f7983 */ /* 0x000ea80000300800 */
[----:B0-----:R0:W-:Y:S01]  /*19a10*/  STL [R1+0x181c], R25 ;  /* 0x00181c1901007387 */ /* 0x0011e20000100800 */
[----:B-1----:R-:W-:Y:S01]  /*19a20*/  MOV R6, R8 ;  /* 0x0000000800067202 */ /* 0x002fe20000000f00 */
[----:B------:R-:W-:-:S02]  /*19a30*/  IMAD.MOV.U32 R0, RZ, RZ, R10 ;  /* 0x000000ffff007224 */ /* 0x000fc400078e000a */
[----:B0-----:R-:W3:Y:S04]  /*19a40*/  LDL R25, [R1+0x324] ;  /* 0x0003240001197983 */ /* 0x001ee80000100800 */
[----:B------:R-:W-:Y:S04]  /*19a50*/  STL [R1+0x1818], R27 ;  /* 0x0018181b01007387 */ /* 0x000fe80000100800 */
[----:B------:R-:W-:Y:S04]  /*19a60*/  STL [R1+0x34], R9 ;  /* 0x0000340901007387 */ /* 0x000fe80000100800 */
        /* <DEDUP_REMOVED lines=10> */
[----:B------:R0:W-:Y:S04]  /*19b10*/  STL [R1+0xbc], R11 ;  /* 0x0000bc0b01007387 */ /* 0x0001e80000100800 */
[----:B------:R-:W-:Y:S04]  /*19b20*/  STL [R1+0x144], R17 ;  /* 0x0001441101007387 */ /* 0x000fe80000100800 */
[----:B------:R-:W-:Y:S01]  /*19b30*/  STL [R1+0x14c], R19 ;  /* 0x00014c1301007387 */ /* 0x000fe20000100800 */
[----:B0-----:R-:W-:-:S03]  /*19b40*/  IMAD.MOV.U32 R11, RZ, RZ, R16 ;  /* 0x000000ffff0b7224 */ /* 0x001fc600078e0010 */
[----:B------:R-:W0:Y:S01]  /*19b50*/  LDSM.16.MT88.4 R16, [R29+UR8+0x12100] ;  /* 0x012100081d10783b */ /* 0x000e220008004200 */
[----:B------:R-:W-:-:S03]  /*19b60*/  IMAD.MOV.U32 R22, RZ, RZ, R8 ;  /* 0x000000ffff167224 */ /* 0x000fc600078e0008 */
[----:B0-----:R0:W-:Y:S01]  /*19b70*/  STL [R1+0x1a4], R17 ;  /* 0x0001a41101007387 */ /* 0x0011e20000100800 */
[----:B------:R-:W-:-:S03]  /*19b80*/  IMAD.MOV.U32 R9, RZ, RZ, R16 ;  /* 0x000000ffff097224 */ /* 0x000fc600078e0010 */
[----:B------:R1:W-:Y:S01]  /*19b90*/  STL [R1+0x1ac], R19 ;  /* 0x0001ac1301007387 */ /* 0x0003e20000100800 */
[----:B------:R-:W-:-:S03]  /*19ba0*/  IMAD.MOV.U32 R8, RZ, RZ, R18 ;  /* 0x000000ffff087224 */ /* 0x000fc600078e0012 */
[----:B------:R-:W4:Y:S04]  /*19bb0*/  LDL.LU R16, [R1+0x10] ;  /* 0x0000100001107983 */ /* 0x000f280000300800 */
[----:B0-----:R-:W4:Y:S04]  /*19bc0*/  LDL.LU R17, [R1+0x14] ;  /* 0x0000140001117983 */ /* 0x001f280000300800 */
[----:B------:R-:W5:Y:S04]  /*19bd0*/  LDL.LU R18, [R1+0x18] ;  /* 0x0000180001127983 */ /* 0x000f680000300800 */
[----:B-1----:R-:W5:Y:S01]  /*19be0*/  LDL.LU R19, [R1+0x1c] ;  /* 0x00001c0001137983 */ /* 0x002f620000300800 */
[----:B------:R-:W-:Y:S01]  /*19bf0*/  MOV R4, R24 ;  /* 0x0000001800047202 */ /* 0x000fe20000000f00 */
[----:B------:R-:W-:-:S02]  /*19c00*/  IMAD.MOV.U32 R24, RZ, RZ, R5 ;  /* 0x000000ffff187224 */ /* 0x000fc400078e0005 */
[----:B------:R-:W-:Y:S02]  /*19c10*/  IMAD.MOV.U32 R5, RZ, RZ, R26 ;  /* 0x000000ffff057224 */ /* 0x000fe400078e001a */
[----:B------:R-:W-:-:S07]  /*19c20*/  IMAD.MOV.U32 R7, RZ, RZ, R0 ;  /* 0x000000ffff077224 */ /* 0x000fce00078e0000 */
[----:B--2---:R-:W-:Y:S01]  /*19c30*/  HMMA.16816.F32 R4, R4, R2, R12 ;  /* 0x000000020404723c */ /* 0x004fe2000000180c */
[----:B-----5:R-:W-:Y:S04]  /*19c40*/  STL.64 [R1+0x1860], R18 ;  /* 0x0018601201007387 */ /* 0x020fe80000100a00 */
[----:B----4-:R0:W-:Y:S04]  /*19c50*/  STL.64 [R1+0x1858], R16 ;  /* 0x0018581001007387 */ /* 0x0101e80000100a00 */
[----:B0-----:R-:W2:Y:S04]  /*19c60*/  LDL.LU R16, [R1+0x40] ;  /* 0x0000400001107983 */ /* 0x001ea80000300800 */
[----:B------:R-:W2:Y:S04]  /*19c70*/  LDL.LU R17, [R1+0x44] ;  /* 0x0000440001117983 */ /* 0x000ea80000300800 */
[----:B------:R-:W2:Y:S04]  /*19c80*/  LDL.LU R18, [R1+0x48] ;  /* 0x0000480001127983 */ /* 0x000ea80000300800 */
[----:B------:R-:W2:Y:S04]  /*19c90*/  LDL.LU R19, [R1+0x4c] ;  /* 0x00004c0001137983 */ /* 0x000ea80000300800 */
[----:B------:R-:W4:Y:S04]  /*19ca0*/  LDL.LU.64 R14, [R1+0x1870] ;  /* 0x00187000010e7983 */ /* 0x000f280000300a00 */
[----:B------:R-:W4:Y:S01]  /*19cb0*/  LDL.LU.64 R12, [R1+0x1868] ;  /* 0x00186800010c7983 */ /* 0x000f220000300a00 */
[----:B------:R-:W-:Y:S01]  /*19cc0*/  IMAD.MOV.U32 R28, RZ, RZ, R4 ;  /* 0x000000ffff1c7224 */ /* 0x000fe200078e0004 */
[----:B------:R-:W-:Y:S01]  /*19cd0*/  MOV R27, R5 ;  /* 0x00000005001b7202 */ /* 0x000fe20000000f00 */
[----:B------:R-:W-:Y:S01]  /*19ce0*/  IMAD.MOV.U32 R26, RZ, RZ, R6 ;  /* 0x000000ffff1a7224 */ /* 0x000fe200078e0006 */
[----:B------:R-:W-:Y:S01]  /*19cf0*/  MOV R6, R22 ;  /* 0x0000001600067202 */ /* 0x000fe20000000f00 */
[----:B------:R-:W-:-:S02]  /*19d00*/  IMAD.MOV.U32 R0, RZ, RZ, R7 ;  /* 0x000000ffff007224 */ /* 0x000fc400078e0007 */
[----:B------:R-:W-:Y:S02]  /*19d10*/  IMAD.MOV.U32 R4, RZ, RZ, R24 ;  /* 0x000000ffff047224 */ /* 0x000fe400078e0018 */
[----:B------:R-:W-:Y:S02]  /*19d20*/  IMAD.MOV.U32 R5, RZ, RZ, R23 ;  /* 0x000000ffff057224 */ /* 0x000fe400078e0017 */
[----:B------:R-:W-:-:S07]  /*19d30*/  IMAD.MOV.U32 R7, RZ, RZ, R21 ;  /* 0x000000ffff077224 */ /* 0x000fce00078e0015 */
[-C--:B--2---:R-:W-:Y:S01]  /*19d40*/  HMMA.16816.F32 R16, R4, R2.reuse, R16 ;  /* 0x000000020410723c */ /* 0x084fe20000001810 */
[----:B------:R-:W-:Y:S01]  /*19d50*/  IMAD.MOV.U32 R4, RZ, RZ, R11 ;  /* 0x000000ffff047224 */ /* 0x000fe200078e000b */
[----:B------:R-:W-:Y:S01]  /*19d60*/  MOV R7, R8 ;  /* 0x0000000800077202 */ /* 0x000fe20000000f00 */
[----:B------:R-:W-:Y:S02]  /*19d70*/  IMAD.MOV.U32 R5, RZ, RZ, R10 ;  /* 0x000000ffff057224 */ /* 0x000fe400078e000a */
[----:B------:R-:W-:Y:S02]  /*19d80*/  IMAD.MOV.U32 R6, RZ, RZ, R9 ;  /* 0x000000ffff067224 */ /* 0x000fe400078e0009 */
[----:B------:R-:W0:Y:S05]  /*19d90*/  LDSM.16.MT88.4 R8, [R29+UR8+0x10180] ;  /* 0x010180081d08783b */ /* 0x000e2a0008004200 */
[----:B----4-:R-:W-:Y:S07]  /*19da0*/  HMMA.16816.F32 R4, R4, R2, R12 ;  /* 0x000000020404723c */ /* 0x010fee000000180c */
[----:B------:R-:W-:Y:S04]  /*19db0*/  STL.64 [R1+0x70], R16 ;  /* 0x0000701001007387 */ /* 0x000fe80000100a00 */
[----:B------:R-:W-:Y:S04]  /*19dc0*/  STL.64 [R1+0x78], R18 ;  /* 0x0000781201007387 */ /* 0x000fe80000100a00 */
[----:B---3--:R-:W1:Y:S04]  /*19dd0*/  LDSM.16.MT88.4 R16, [R25+UR8+0x10080] ;  /* 0x010080081910783b */ /* 0x008e680008004200 */
[----:B------:R-:W-:Y:S04]  /*19de0*/  STL.64 [R1+0xc0], R4 ;  /* 0x0000c00401007387 */ /* 0x000fe80000100a00 */
[----:B------:R-:W-:Y:S04]  /*19df0*/  STL.64 [R1+0xc8], R6 ;  /* 0x0000c80601007387 */ /* 0x000fe80000100a00 */
[----:B------:R-:W2:Y:S04]  /*19e00*/  LDSM.16.MT88.4 R4, [R29+UR8+0x12180] ;  /* 0x012180081d04783b */ /* 0x000ea80008004200 */
[----:B0-----:R-:W-:Y:S04]  /*19e10*/  STL [R1+0x1b4], R9 ;  /* 0x0001b40901007387 */ /* 0x001fe80000100800 */
[----:B------:R-:W-:Y:S01]  /*19e20*/  STL [R1+0x1bc], R11 ;  /* 0x0001bc0b01007387 */ /* 0x000fe20000100800 */
[----:B-1----:R-:W-:Y:S01]  /*19e30*/  MOV R21, R16 ;  /* 0x0000001000157202 */ /* 0x002fe20000000f00 */
[----:B------:R-:W-:-:S02]  /*19e40*/  IMAD.MOV.U32 R22, RZ, RZ, R18 ;  /* 0x000000ffff167224 */ /* 0x000fc400078e0012 */
[----:B--2---:R-:W-:Y:S04]  /*19e50*/  STL [R1+0x1c4], R5 ;  /* 0x0001c40501007387 */ /* 0x004fe80000100800 */
[----:B------:R-:W-:Y:S04]  /*19e60*/  STL [R1+0x1cc], R7 ;  /* 0x0001cc0701007387 */ /* 0x000fe80000100800 */
[----:B------:R-:W-:Y:S04]  /*19e70*/  STL [R1+0x1768], R29 ;  /* 0x0017681d01007387 */ /* 0x000fe80000100800 */
[----:B------:R-:W-:Y:S04]  /*19e80*/  STL [R1+0x44], R17 ;  /* 0x0000441101007387 */ /* 0x000fe80000100800 */
[----:B------:R-:W-:Y:S04]  /*19e90*/  STL [R1+0x4c], R19 ;  /* 0x00004c1301007387 */ /* 0x000fe80000100800 */
[----:B------:R-:W0:Y:S02]  /*19ea0*/  LDSM.16.MT88.4 R16, [R25+UR8+0x12080] ;  /* 0x012080081910783b */ /* 0x000e240008004200 */
[----:B0-----:R-:W-:-:S02]  /*19eb0*/  IMAD.MOV.U32 R29, RZ, RZ, R18 ;  /* 0x000000ffff1d7224 */ /* 0x001fc400078e0012 */
[----:B------:R0:W-:Y:S01]  /*19ec0*/  STL [R1+0x64], R17 ;  /* 0x0000641101007387 */ /* 0x0001e20000100800 */
[----:B------:R-:W-:Y:S02]  /*19ed0*/  IMAD.MOV.U32 R24, RZ, RZ, R19 ;  /* 0x000000ffff187224 */ /* 0x000fe400078e0013 */
[----:B------:R-:W-:Y:S01]  /*19ee0*/  IMAD.MOV.U32 R23, RZ, RZ, R16 ;  /* 0x000000ffff177224 */ /* 0x000fe200078e0010 */
[----:B------:R-:W2:Y:S04]  /*19ef0*/  LDL.LU.64 R18, [R1+0x1860] ;  /* 0x0018600001127983 */ /* 0x000ea80000300a00 */
[----:B0-----:R-:W2:Y:S01]  /*19f00*/  LDL.LU.64 R16, [R1+0x1858] ;  /* 0x0018580001107983 */ /* 0x001ea20000300a00 */
[----:B------:R-:W-:Y:S02]  /*19f10*/  IMAD.MOV.U32 R14, RZ, RZ, R4 ;  /* 0x000000ffff0e7224 */ /* 0x000fe400078e0004 */
[----:B------:R-:W-:-:S02]  /*19f20*/  IMAD.MOV.U32 R15, RZ, RZ, R6 ;  /* 0x000000ffff0f7224 */ /* 0x000fc400078e0006 */
[----:B------:R-:W0:Y:S01]  /*19f30*/  LDSM.16.MT88.4 R4, [R25+UR8+0x10000] ;  /* 0x010000081904783b */ /* 0x000e220008004200 */
[----:B------:R-:W-:Y:S02]  /*19f40*/  IMAD.MOV.U32 R12, RZ, RZ, R8 ;  /* 0x000000ffff0c7224 */ /* 0x000fe400078e0008 */
[----:B------:R-:W-:Y:S01]  /*19f50*/  IMAD.MOV.U32 R13, RZ, RZ, R10 ;  /* 0x000000ffff0d7224 */ /* 0x000fe200078e000a */
[----:B------:R-:W-:Y:S04]  /*19f60*/  STL [R1+0x1820], R24 ;  /* 0x0018201801007387 */ /* 0x000fe80000100800 */
[----:B------:R-:W1:Y:S02]  /*19f70*/  LDSM.16.MT88.4 R8, [R25+UR8+0x12000] ;  /* 0x012000081908783b */ /* 0x000e640008004200 */
[----:B--2---:R-:W-:Y:S02]  /*19f80*/  HMMA.16816.F32 R16, R12, R2, R16 ;  /* 0x000000020c10723c */ /* 0x004fe40000001810 */
[----:B------:R-:W2:-:S15]  /*19f90*/  LDL.LU R12, [R1+0x300] ;  /* 0x00030000010c7983 */ /* 0x000e9e0000300800 */
[----:B------:R-:W-:Y:S02]  /*19fa0*/  NOP ;  /* 0x0000000000007918 */ /* 0x000fe40000000000 */
[----:B------:R0:W-:Y:S04]  /*19fb0*/  STL.64 [R1+0x160], R16 ;  /* 0x0001601001007387 */ /* 0x0001e80000100a00 */
[----:B------:R-:W-:Y:S04]  /*19fc0*/  STL.64 [R1+0x168], R18 ;  /* 0x0001681201007387 */ /* 0x000fe80000100a00 */
[----:B------:R-:W2:Y:S04]  /*19fd0*/  LDL.LU R13, [R1+0x304] ;  /* 0x00030400010d7983 */ /* 0x000ea80000300800 */
[----:B------:R-:W2:Y:S04]  /*19fe0*/  LDL.LU R14, [R1+0x308] ;  /* 0x00030800010e7983 */ /* 0x000ea80000300800 */
[----:B------:R-:W2:Y:S01]  /*19ff0*/  LDL.LU R15, [R1+0x30c] ;  /* 0x00030c00010f7983 */ /* 0x000ea20000300800 */
[----:B0-----:R-:W-:-:S03]  /*1a000*/  MOV R16, R4 ;  /* 0x0000000400107202 */ /* 0x001fc60000000f00 */
[----:B------:R-:W-:Y:S01]  /*1a010*/  STL [R1+0x17e8], R7 ;  /* 0x0017e80701007387 */ /* 0x000fe20000100800 */
[----:B------:R-:W-:-:S03]  /*1a020*/  IMAD.MOV.U32 R17, RZ, RZ, R6 ;  /* 0x000000ffff117224 */ /* 0x000fc600078e0006 */
[----:B------:R0:W-:Y:S04]  /*1a030*/  STL [R1+0x17e4], R5 ;  /* 0x0017e40501007387 */ /* 0x0001e80000100800 */
[----:B------:R-:W3:Y:S04]  /*1a040*/  LDL.LU R4, [R1+0x50] ;  /* 0x0000500001047983 */ /* 0x000ee80000300800 */
[----:B0-----:R-:W3:Y:S04]  /*1a050*/  LDL.LU R5, [R1+0x54] ;  /* 0x0000540001057983 */ /* 0x001ee80000300800 */
[----:B------:R-:W3:Y:S04]  /*1a060*/  LDL.LU R6, [R1+0x58] ;  /* 0x0000580001067983 */ /* 0x000ee80000300800 */
[----:B------:R-:W3:Y:S01]  /*1a070*/  LDL.LU R7, [R1+0x5c] ;  /* 0x00005c0001077983 */ /* 0x000ee20000300800 */
[----:B-1----:R-:W-:-:S02]  /*1a080*/  IMAD.MOV.U32 R18, RZ, RZ, R8 ;  /* 0x000000ffff127224 */ /* 0x002fc400078e0008 */
[----:B------:R-:W-:Y:S01]  /*1a090*/  IMAD.MOV.U32 R19, RZ, RZ, R10 ;  /* 0x000000ffff137224 */ /* 0x000fe200078e000a */
[----:B------:R-:W-:Y:S04]  /*1a0a0*/  STL [R1+0x17f0], R11 ;  /* 0x0017f00b01007387 */ /* 0x000fe80000100800 */
[----:B------:R-:W-:Y:S02]  /*1a0b0*/  STL [R1+0x17ec], R9 ;  /* 0x0017ec0901007387 */ /* 0x000fe40000100800 */
[----:B--2---:R-:W-:Y:S01]  /*1a0c0*/  HMMA.16816.F32 R16, R16, R2, R12 ;  /* 0x000000021010723c */ /* 0x004fe2000000180c */
[----:B------:R-:W-:Y:S01]  /*1a0d0*/  IMAD.MOV.U32 R12, RZ, RZ, R21 ;  /* 0x000000ffff0c7224 */ /* 0x000fe200078e0015 */
[----:B------:R-:W-:Y:S01]  /*1a0e0*/  MOV R13, R22 ;  /* 0x00000016000d7202 */ /* 0x000fe20000000f00 */
[----:B------:R-:W-:-:S02]  /*1a0f0*/  IMAD.MOV.U32 R14, RZ, RZ, R23 ;  /* 0x000000ffff0e7224 */ /* 0x000fc400078e0017 */
[----:B------:R-:W-:-:S07]  /*1a100*/  IMAD.MOV.U32 R15, RZ, RZ, R29 ;  /* 0x000000ffff0f7224 */ /* 0x000fce00078e001d */
[----:B---3--:R-:W-:Y:S07]  /*1a110*/  HMMA.16816.F32 R12, R12, R2, R4 ;  /* 0x000000020c0c723c */ /* 0x008fee0000001804 */
[----:B------:R-:W-:Y:S04]  /*1a120*/  STL.64 [R1+0x1800], R18 ;  /* 0x0018001201007387 */ /* 0x000fe80000100a00 */
[----:B------:R-:W-:Y:S04]  /*1a130*/  STL.64 [R1+0x17f8], R16 ;  /* 0x0017f81001007387 */ /* 0x000fe80000100a00 */
[----:B------:R-:W2:Y:S04]  /*1a140*/  LDL.LU R21, [R1+0x1854] ;  /* 0x0018540001157983 */ /* 0x000ea80000300800 */
[----:B------:R-:W3:Y:S04]  /*1a150*/  LDL.LU R22, [R1+0x1850] ;  /* 0x0018500001167983 */ /* 0x000ee80000300800 */
[----:B------:R-:W4:Y:S04]  /*1a160*/  LDL.LU R23, [R1+0x184c] ;  /* 0x00184c0001177983 */ /* 0x000f280000300800 */
[----:B------:R-:W-:Y:S04]  /*1a170*/  STL.64 [R1+0x1810], R14 ;  /* 0x0018100e01007387 */ /* 0x000fe80000100a00 */
[----:B------:R0:W-:Y:S04]  /*1a180*/  STL.64 [R1+0x1808], R12 ;  /* 0x0018080c01007387 */ /* 0x0001e80000100a00 */
[----:B0-----:R-:W5:Y:S04]  /*1a190*/  LDL.LU R12, [R1+0xe0] ;  /* 0x0000e000010c7983 */ /* 0x001f680000300800 */
[----:B------:R-:W5:Y:S04]  /*1a1a0*/  LDL.LU R13, [R1+0xe4] ;  /* 0x0000e400010d7983 */ /* 0x000f680000300800 */
[----:B------:R-:W2:Y:S04]  /*1a1b0*/  LDL.LU R14, [R1+0xe8] ;  /* 0x0000e800010e7983 */ /* 0x000ea80000300800 */
        /* <DEDUP_REMOVED lines=9> */
[----:B------:R-:W-:Y:S01]  /*1a250*/  IMAD.MOV.U32 R11, RZ, RZ, R20 ;  /* 0x000000ffff0b7224 */ /* 0x000fe200078e0014 */
[----:B-----5:R-:W-:Y:S04]  /*1a260*/  STL.64 [R1+0x1840], R14 ;  /* 0x0018400e01007387 */ /* 0x020fe80000100a00 */
[----:B--2---:R-:W-:Y:S04]  /*1a270*/  STL.64 [R1+0x1838], R12 ;  /* 0x0018380c01007387 */ /* 0x004fe80000100a00 */
[----:B------:R-:W2:Y:S04]  /*1a280*/  LDL.LU R28, [R1+0x1848] ;  /* 0x00184800011c7983 */ /* 0x000ea80000300800 */
[----:B------:R-:W0:Y:S04]  /*1a290*/  LDSM.16.MT88.4 R12, [R25+UR8+0x10100] ;  /* 0x01010008190c783b */ /* 0x000e280008004200 */
[----:B------:R-:W-:Y:S04]  /*1a2a0*/  STL [R1+0x1824], R4 ;  /* 0x0018240401007387 */ /* 0x000fe80000100800 */
[----:B------:R-:W5:Y:S04]  /*1a2b0*/  LDL.LU R29, [R1+0x314] ;  /* 0x00031400011d7983 */ /* 0x000f680000300800 */
[----:B------:R-:W5:Y:S04]  /*1a2c0*/  LDL.LU R16, [R1+0x100] ;  /* 0x0001000001107983 */ /* 0x000f680000300800 */
[----:B------:R-:W5:Y:S04]  /*1a2d0*/  LDL.LU R17, [R1+0x104] ;  /* 0x0001040001117983 */ /* 0x000f680000300800 */
[----:B------:R-:W5:Y:S04]  /*1a2e0*/  LDL.LU R18, [R1+0x108] ;  /* 0x0001080001127983 */ /* 0x000f680000300800 */
[----:B0-----:R-:W-:Y:S01]  /*1a2f0*/  STL [R1+0x54], R13 ;  /* 0x0000540d01007387 */ /* 0x001fe20000100800 */
[----:B------:R-:W-:-:S02]  /*1a300*/  IMAD.MOV.U32 R20, RZ, RZ, R12 ;  /* 0x000000ffff147224 */ /* 0x000fc400078e000c */
[----:B------:R-:W-:Y:S01]  /*1a310*/  IMAD.MOV.U32 R21, RZ, RZ, R14 ;  /* 0x000000ffff157224 */ /* 0x000fe200078e000e */
[----:B------:R-:W-:Y:S04]  /*1a320*/  STL [R1+0x5c], R15 ;  /* 0x00005c0f01007387 */ /* 0x000fe80000100800 */
[----:B------:R-:W0:Y:S01]  /*1a330*/  LDSM.16.MT88.4 R12, [R25+UR8+0x12100] ;  /* 0x01210008190c783b */ /* 0x000e220008004200 */
[----:B------:R-:W-:Y:S02]  /*1a340*/  IMAD.MOV.U32 R7, RZ, RZ, R0 ;  /* 0x000000ffff077224 */ /* 0x000fe400078e0000 */
[----:B----4-:R-:W-:Y:S02]  /*1a350*/  IMAD.MOV.U32 R8, RZ, RZ, R23 ;  /* 0x000000ffff087224 */ /* 0x010fe400078e0017 */
[----:B---3--:R-:W-:-:S02]  /*1a360*/  IMAD.MOV.U32 R9, RZ, RZ, R22 ;  /* 0x000000ffff097224 */ /* 0x008fc400078e0016 */
[----:B0-----:R-:W-:Y:S01]  /*1a370*/  IMAD.MOV.U32 R22, RZ, RZ, R12 ;  /* 0x000000ffff167224 */ /* 0x001fe200078e000c */
[----:B------:R-:W-:Y:S01]  /*1a380*/  MOV R23, R14 ;  /* 0x0000000e00177202 */ /* 0x000fe20000000f00 */
[----:B------:R-:W-:-:S05]  /*1a390*/  IMAD.MOV.U32 R0, RZ, RZ, R15 ;  /* 0x000000ffff007224 */ /* 0x000fca00078e000f */
[----:B------:R-:W-:Y:S01]  /*1a3a0*/  STL [R1+0x17e0], R0 ;  /* 0x0017e00001007387 */ /* 0x000fe20000100800 */
[----:B------:R-:W-:Y:S02]  /*1a3b0*/  IMAD.MOV.U32 R5, RZ, RZ, R27 ;  /* 0x000000ffff057224 */ /* 0x000fe400078e001b */
[----:B--2---:R-:W-:Y:S02]  /*1a3c0*/  IMAD.MOV.U32 R19, RZ, RZ, R28 ;  /* 0x000000ffff137224 */ /* 0x004fe400078e001c */
[----:B------:R-:W-:Y:S02]  /*1a3d0*/  IMAD.MOV.U32 R28, RZ, RZ, R13 ;  /* 0x000000ffff1c7224 */ /* 0x000fe400078e000d */
        /* <DEDUP_REMOVED lines=8> */
[----:B------:R-:W-:Y:S01]  /*1a460*/  IMAD.MOV.U32 R27, RZ, RZ, R14 ;  /* 0x000000ffff1b7224 */ /* 0x000fe200078e000e */
[----:B------:R-:W-:-:S02]  /*1a470*/  MOV R25, R12 ;  /* 0x0000000c00197202 */ /* 0x000fc40000000f00 */
[----:B------:R0:W-:Y:S04]  /*1a480*/  STL [R1+0x19c], R15 ;  /* 0x00019c0f01007387 */ /* 0x0001e80000100800 */
[----:B0-----:R-:W2:Y:S04]  /*1a490*/  LDL.LU.64 R14, [R1+0x1840] ;  /* 0x00184000010e7983 */ /* 0x001ea80000300a00 */
[----:B------:R-:W2:Y:S01]  /*1a4a0*/  LDL.LU.64 R12, [R1+0x1838] ;  /* 0x00183800010c7983 */ /* 0x000ea20000300a00 */
[----:B------:R-:W-:Y:S01]  /*1a4b0*/  MOV R6, R26 ;  /* 0x0000001a00067202 */ /* 0x000fe20000000f00 */
[----:B--2---:R-:W-:Y:S02]  /*1a4c0*/  HMMA.16816.F32 R20, R20, R2, R12 ;  /* 0x000000021414723c */ /* 0x004fe4000000180c */
[----:B------:R-:W2:Y:S04]  /*1a4d0*/  LDL.LU.64 R14, [R1+0x1830] ;  /* 0x00183000010e7983 */ /* 0x000ea80000300a00 */
[----:B------:R-:W2:-:S13]  /*1a4e0*/  LDL.LU.64 R12, [R1+0x1828] ;  /* 0x00182800010c7983 */ /* 0x000e9a0000300a00 */
[----:B------:R-:W-:Y:S01]  /*1a4f0*/  IMAD.MOV.U32 R0, RZ, RZ, R21 ;  /* 0x000000ffff007224 */ /* 0x000fe200078e0015 */
[----:B------:R0:W-:Y:S01]  /*1a500*/  STL [R1+0x10], R20 ;  /* 0x0000101401007387 */ /* 0x0001e20000100800 */
[----:B------:R-:W-:Y:S02]  /*1a510*/  IMAD.MOV.U32 R28, RZ, RZ, R22 ;  /* 0x000000ffff1c7224 */ /* 0x000fe400078e0016 */
[----:B------:R-:W-:Y:S02]  /*1a520*/  IMAD.MOV.U32 R26, RZ, RZ, R23 ;  /* 0x000000ffff1a7224 */ /* 0x000fe400078e0017 */
[----:B------:R-:W-:Y:S02]  /*1a530*/  IMAD.MOV.U32 R21, RZ, RZ, R24 ;  /* 0x000000ffff157224 */ /* 0x000fe400078e0018 */
[----:B------:R-:W-:Y:S02]  /*1a540*/  IMAD.MOV.U32 R22, RZ, RZ, R25 ;  /* 0x000000ffff167224 */ /* 0x000fe400078e0019 */
[----:B------:R-:W-:Y:S01]  /*1a550*/  IMAD.MOV.U32 R23, RZ, RZ, R27 ;  /* 0x000000ffff177224 */ /* 0x000fe200078e001b */
[----:B0-----:R-:W-:-:S02]  /*1a560*/  MOV R20, R4 ;  /* 0x0000000400147202 */ /* 0x001fc40000000f00 */
[----:B------:R-:W3:Y:S04]  /*1a570*/  LDL.LU R4, [R1+0x1824] ;  /* 0x0018240001047983 */ /* 0x000ee80000300800 */
[----:B------:R-:W4:Y:S04]  /*1a580*/  LDL.LU R24, [R1+0x1820] ;  /* 0x0018200001187983 */ /* 0x000f280000300800 */
[----:B------:R-:W3:Y:S04]  /*1a590*/  LDL.LU R25, [R1+0x181c] ;  /* 0x00181c0001197983 */ /* 0x000ee80000300800 */
[----:B------:R-:W3:Y:S01]  /*1a5a0*/  LDL.LU R27, [R1+0x1818] ;  /* 0x00181800011b7983 */ /* 0x000ee20000300800 */
[----:B--2---:R-:W-:Y:S03]  /*1a5b0*/  HMMA.16816.F32 R20, R20, R2, R12 ;  /* 0x000000021414723c */ /* 0x004fe6000000180c */
[----:B------:R-:W2:Y:S04]  /*1a5c0*/  LDL.LU.64 R14, [R1+0x1810] ;  /* 0x00181000010e7983 */ /* 0x000ea80000300a00 */
[----:B------:R-:W2:Y:S04]  /*1a5d0*/  LDL.LU.64 R12, [R1+0x1808] ;  /* 0x00180800010c7983 */ /* 0x000ea80000300a00 */
[----:B------:R-:W2:Y:S08]  /*1a5e0*/  LDL.LU R3, [R1+0x310] ;  /* 0x0003100001037983 */ /* 0x000eb00000300800 */
[----:B------:R0:W-:Y:S04]  /*1a5f0*/  STL.64 [R1+0xe0], R20 ;  /* 0x0000e01401007387 */ /* 0x0001e80000100a00 */
[----:B------:R1:W-:Y:S04]  /*1a600*/  STL.64 [R1+0xe8], R22 ;  /* 0x0000e81601007387 */ /* 0x0003e80000100a00 */
[----:B0-----:R-:W3:Y:S04]  /*1a610*/  LDL.LU R20, [R1+0x234] ;  /* 0x0002340001147983 */ /* 0x001ee80000300800 */
[----:B------:R-:W3:Y:S04]  /*1a620*/  LDL.LU R21, [R1+0x23c] ;  /* 0x00023c0001157983 */ /* 0x000ee80000300800 */
[----:B-1----:R-:W3:Y:S04]  /*1a630*/  LDL.LU R22, [R1+0x244] ;  /* 0x0002440001167983 */ /* 0x002ee80000300800 */
[----:B------:R-:W3:Y:S01]  /*1a640*/  LDL.LU R23, [R1+0x24c] ;  /* 0x00024c0001177983 */ /* 0x000ee20000300800 */
[----:B--2---:R-:W-:-:S02]  /*1a650*/  F2FP.F16.E4M3.UNPACK_B R2, R3.H1 ;  /* 0x00000003ff02723e */ /* 0x004fc400030006ff */
[----:B-----5:R-:W-:-:S07]  /*1a660*/  F2FP.F16.E4M3.UNPACK_B R3, R29.H1 ;  /* 0x0000001dff03723e */ /* 0x020fce00030006ff */
[----:B---3--:R-:W-:Y:S01]  /*1a670*/  HMMA.16816.F32 R20, R20, R2, R16 ;  /* 0x000000021414723c */ /* 0x008fe20000001810 */
        /* <DEDUP_REMOVED lines=9> */
[----:B------:R-:W3:Y:S04]  /*1a710*/  LDL.LU R11, [R1+0x17f0] ;  /* 0x0017f000010b7983 */ /* 0x000ee80000300800 */
[----:B------:R-:W5:-:S13]  /*1a720*/  LDL.LU R9, [R1+0x17ec] ;  /* 0x0017ec0001097983 */ /* 0x000f5a0000300800 */
[----:B------:R-:W-:Y:S04]  /*1a730*/  STL.64 [R1+0x80], R20 ;  /* 0x0000801401007387 */ /* 0x000fe80000100a00 */
[----:B------:R0:W-:Y:S04]  /*1a740*/  STL.64 [R1+0x88], R22 ;  /* 0x0000881601007387 */ /* 0x0001e80000100a00 */
[----:B0-----:R-:W2:Y:S04]  /*1a750*/  LDL.LU R22, [R1+0x34] ;  /* 0x0000340001167983 */ /* 0x001ea80000300800 */
[----:B------:R-:W2:Y:S01]  /*1a760*/  LDL.LU R23, [R1+0x3c] ;  /* 0x00003c0001177983 */ /* 0x000ea20000300800 */
[----:B------:R-:W-:Y:S01]  /*1a770*/  IMAD.MOV.U32 R20, RZ, RZ, R25 ;  /* 0x000000ffff147224 */ /* 0x000fe200078e0019 */
[----:B------:R-:W-:-:S07]  /*1a780*/  MOV R21, R27 ;  /* 0x0000001b00157202 */ /* 0x000fce0000000f00 */
[----:B--2---:R-:W-:Y:S01]  /*1a790*/  HMMA.16816.F32 R20, R20, R2, R4 ;  /* 0x000000021414723c */ /* 0x004fe20000001804 */
[----:B------:R-:W2:Y:S04]  /*1a7a0*/  LDL.LU R7, [R1+0x17e8] ;  /* 0x0017e80001077983 */ /* 0x000ea80000300800 */
[----:B------:R-:W2:Y:S01]  /*1a7b0*/  LDL.LU R5, [R1+0x17e4] ;  /* 0x0017e40001057983 */ /* 0x000ea20000300800 */
[----:B-----5:R-:W-:-:S13]  /*1a7c0*/  IMAD.MOV.U32 R6, RZ, RZ, R9 ;  /* 0x000000ffff067224 */ /* 0x020fda00078e0009 */
[----:B------:R0:W-:Y:S04]  /*1a7d0*/  STL.64 [R1+0x2d0], R20 ;  /* 0x0002d01401007387 */ /* 0x0001e80000100a00 */
[----:B------:R1:W-:Y:S04]  /*1a7e0*/  STL.64 [R1+0x2d8], R22 ;  /* 0x0002d81601007387 */ /* 0x0003e80000100a00 */
[----:B0-----:R-:W5:Y:S04]  /*1a7f0*/  LDL.LU R20, [R1+0x70] ;  /* 0x0000700001147983 */ /* 0x001f680000300800 */
[----:B------:R-:W5:Y:S04]  /*1a800*/  LDL.LU R21, [R1+0x74] ;  /* 0x0000740001157983 */ /* 0x000f680000300800 */
[----:B-1----:R-:W5:Y:S04]  /*1a810*/  LDL.LU R22, [R1+0x78] ;  /* 0x0000780001167983 */ /* 0x002f680000300800 */
[----:B------:R-:W5:Y:S04]  /*1a820*/  LDL.LU R23, [R1+0x7c] ;  /* 0x00007c0001177983 */ /* 0x000f680000300800 */
[----:B------:R-:W4:Y:S04]  /*1a830*/  LDL.LU R8, [R1+0xd0] ;  /* 0x0000d00001087983 */ /* 0x000f280000300800 */
[----:B------:R-:W4:Y:S04]  /*1a840*/  LDL.LU R9, [R1+0xd4] ;  /* 0x0000d40001097983 */ /* 0x000f280000300800 */
[----:B------:R-:W4:Y:S01]  /*1a850*/  LDL.LU R10, [R1+0xd8] ;  /* 0x0000d800010a7983 */ /* 0x000f220000300800 */
[----:B--2---:R-:W-:-:S02]  /*1a860*/  IMAD.MOV.U32 R4, RZ, RZ, R5 ;  /* 0x000000ffff047224 */ /* 0x004fc400078e0005 */
[----:B------:R-:W-:Y:S02]  /*1a870*/  IMAD.MOV.U32 R5, RZ, RZ, R7 ;  /* 0x000000ffff057224 */ /* 0x000fe400078e0007 */
[----:B---3--:R-:W-:Y:S02]  /*1a880*/  IMAD.MOV.U32 R7, RZ, RZ, R11 ;  /* 0x000000ffff077224 */ /* 0x008fe400078e000b */
[----:B------:R-:W4:Y:S05]  /*1a890*/  LDL.LU R11, [R1+0xdc] ;  /* 0x0000dc00010b7983 */ /* 0x000f2a0000300800 */
[----:B------:R-:W-:Y:S01]  /*1a8a0*/  HMMA.16816.F32 R4, R4, R2, R16 ;  /* 0x000000020404723c */ /* 0x000fe20000001810 */
[----:B------:R-:W2:-:S15]  /*1a8b0*/  LDL.LU R16, [R1+0x180] ;  /* 0x0001800001107983 */ /* 0x000e9e0000300800 */
[----:B------:R-:W-:-:S03]  /*1a8c0*/  NOP ;  /* 0x0000000000007918 */ /* 0x000fc60000000000 */
[----:B------:R0:W-:Y:S04]  /*1a8d0*/  STL.64 [R1+0x2f0], R4 ;  /* 0x0002f00401007387 */ /* 0x0001e80000100a00 */
[----:B------:R1:W-:Y:S04]  /*1a8e0*/  STL.64 [R1+0x2f8], R6 ;  /* 0x0002f80601007387 */ /* 0x0003e80000100a00 */
[----:B------:R-:W2:Y:S04]  /*1a8f0*/  LDL.LU R17, [R1+0x184] ;  /* 0x0001840001117983 */ /* 0x000ea80000300800 */
[----:B------:R-:W2:Y:S04]  /*1a900*/  LDL.LU R18, [R1+0x188] ;  /* 0x0001880001127983 */ /* 0x000ea80000300800 */
[----:B------:R-:W2:Y:S04]  /*1a910*/  LDL.LU R19, [R1+0x18c] ;  /* 0x00018c0001137983 */ /* 0x000ea80000300800 */
[----:B0-----:R-:W2:Y:S04]  /*1a920*/  LDL.LU R4, [R1+0x264] ;  /* 0x0002640001047983 */ /* 0x001ea80000300800 */
[----:B------:R-:W2:Y:S04]  /*1a930*/  LDL.LU R5, [R1+0x26c] ;  /* 0x00026c0001057983 */ /* 0x000ea80000300800 */
[----:B-1----:R-:W2:Y:S04]  /*1a940*/  LDL.LU R6, [R1+0x294] ;  /* 0x0002940001067983 */ /* 0x002ea80000300800 */
[----:B------:R-:W2:Y:S02]  /*1a950*/  LDL.LU R7, [R1+0x29c] ;  /* 0x00029c0001077983 */ /* 0x000ea40000300800 */
[----:B--2---:R-:W-:Y:S02]  /*1a960*/  HMMA.16816.F32 R16, R4, R2, R16 ;  /* 0x000000020410723c */ /* 0x004fe40000001810 */
[----:B------:R-:W4:-:S15]  /*1a970*/  LDL.LU R4, [R1+0xf4] ;  /* 0x0000f40001047983 */ /* 0x000f1e0000300800 */
[----:B------:R-:W-:Y:S02]  /*1a980*/  NOP ;  /* 0x0000000000007918 */ /* 0x000fe40000000000 */
[----:B------:R0:W-:Y:S04]  /*1a990*/  STL.64 [R1], R16 ;  /* 0x0000001001007387 */ /* 0x0001e80000100a00 */
[----:B------:R1:W-:Y:S04]  /*1a9a0*/  STL.64 [R1+0x8], R18 ;  /* 0x0000081201007387 */ /* 0x0003e80000100a00 */
[----:B------:R-:W4:Y:S04]  /*1a9b0*/  LDL.LU R5, [R1+0xfc] ;  /* 0x0000fc0001057983 */ /* 0x000f280000300800 */
[----:B0-----:R-:W2:Y:S04]  /*1a9c0*/  LDL.LU R16, [R1+0x200] ;  /* 0x0002000001107983 */ /* 0x001ea80000300800 */
[----:B------:R-:W2:Y:S04]  /*1a9d0*/  LDL.LU R17, [R1+0x204] ;  /* 0x0002040001117983 */ /* 0x000ea80000300800 */
[----:B-1----:R-:W2:Y:S04]  /*1a9e0*/  LDL.LU R18, [R1+0x208] ;  /* 0x0002080001127983 */ /* 0x002ea80000300800 */
[----:B------:R-:W2:Y:S04]  /*1a9f0*/  LDL.LU R19, [R1+0x20c] ;  /* 0x00020c0001137983 */ /* 0x000ea80000300800 */
[----:B------:R-:W4:Y:S04]  /*1aa00*/  LDL.LU R6, [R1+0x114] ;  /* 0x0001140001067983 */ /* 0x000f280000300800 */
[----:B------:R-:W4:Y:S02]  /*1aa10*/  LDL.LU R7, [R1+0x11c] ;  /* 0x00011c0001077983 */ /* 0x000f240000300800 */
[----:B----4-:R-:W-:-:S15]  /*1aa20*/  HMMA.16816.F32 R8, R4, R2, R8 ;  /* 0x000000020408723c */ /* 0x010fde0000001808 */
[----:B------:R-:W-:-:S04]  /*1aa30*/  NOP ;  /* 0x0000000000007918 */ /* 0x000fc80000000000 */
[----:B------:R-:W-:Y:S01]  /*1aa40*/  MOV R29, R11 ;  /* 0x0000000b001d7202 */ /* 0x000fe20000000f00 */
[----:B------:R0:W-:Y:S04]  /*1aa50*/  STL.64 [R1+0x20], R8 ;  /* 0x0000200801007387 */ /* 0x0001e80000100a00 */
[----:B------:R1:W-:Y:S04]  /*1aa60*/  STL [R1+0x28], R10 ;  /* 0x0000280a01007387 */ /* 0x0003e80000100800 */
[----:B------:R-:W-:Y:S04]  /*1aa70*/  STL [R1+0x1798], R29 ;  /* 0x0017981d01007387 */ /* 0x000fe80000100800 */
[----:B------:R-:W5:Y:S04]  /*1aa80*/  LDL.LU R4, [R1+0x94] ;  /* 0x0000940001047983 */ /* 0x000f680000300800 */
[----:B------:R-:W5:Y:S04]  /*1aa90*/  LDL.LU R5, [R1+0x9c] ;  /* 0x00009c0001057983 */ /* 0x000f680000300800 */
[----:B0-----:R-:W3:Y:S04]  /*1aaa0*/  LDL.LU R8, [R1+0x170] ;  /* 0x0001700001087983 */ /* 0x001ee80000300800 */
[----:B------:R-:W3:Y:S04]  /*1aab0*/  LDL.LU R9, [R1+0x174] ;  /* 0x0001740001097983 */ /* 0x000ee80000300800 */
[----:B-1----:R-:W3:Y:S04]  /*1aac0*/  LDL.LU R10, [R1+0x178] ;  /* 0x00017800010a7983 */ /* 0x002ee80000300800 */
[----:B------:R-:W3:Y:S04]  /*1aad0*/  LDL.LU R11, [R1+0x17c] ;  /* 0x00017c00010b7983 */ /* 0x000ee80000300800 */
[----:B------:R-:W5:Y:S04]  /*1aae0*/  LDL.LU R6, [R1+0xb4] ;  /* 0x0000b40001067983 */ /* 0x000f680000300800 */
[----:B------:R-:W5:Y:S02]  /*1aaf0*/  LDL.LU R7, [R1+0xbc] ;  /* 0x0000bc0001077983 */ /* 0x000f640000300800 */
[----:B-----5:R-:W-:Y:S02]  /*1ab00*/  HMMA.16816.F32 R20, R4, R2, R20 ;  /* 0x000000020414723c */ /* 0x020fe40000001814 */
[----:B------:R-:W4:-:S15]  /*1ab10*/  LDL.LU R4, [R1+0x44] ;  /* 0x0000440001047983 */ /* 0x000f1e0000300800 */
[----:B------:R-:W-:Y:S02]  /*1ab20*/  NOP ;  /* 0x0000000000007918 */ /* 0x000fe40000000000 */
[----:B------:R0:W-:Y:S04]  /*1ab30*/  STL.64 [R1+0x70], R20 ;  /* 0x0000701401007387 */ /* 0x0001e80000100a00 */
[----:B------:R1:W-:Y:S04]  /*1ab40*/  STL.64 [R1+0x78], R22 ;  /* 0x0000781601007387 */ /* 0x0003e80000100a00 */
[----:B------:R-:W4:Y:S04]  /*1ab50*/  LDL.LU R5, [R1+0x4c] ;  /* 0x00004c0001057983 */ /* 0x000f280000300800 */
[----:B------:R-:W4:Y:S01]  /*1ab60*/  LDL.LU R6, [R1+0x64] ;  /* 0x0000640001067983 */ /* 0x000f220000300800 */
[----:B------:R-:W-:-:S03]  /*1ab70*/  IMAD.MOV.U32 R7, RZ, RZ, R24 ;  /* 0x000000ffff077224 */ /* 0x000fc600078e0018 */
[----:B------:R-:W2:Y:S04]  /*1ab80*/  LDL.LU R24, [R1+0x284] ;  /* 0x0002840001187983 */ /* 0x000ea80000300800 */
[----:B----4-:R-:W-:Y:S01]  /*1ab90*/  HMMA.16816.F32 R4, R4, R2, R12 ;  /* 0x000000020404723c */ /* 0x010fe2000000180c */
[----:B------:R-:W-:Y:S02]  /*1aba0*/  IMAD.MOV.U32 R13, RZ, RZ, R0 ;  /* 0x000000ffff0d7224 */ /* 0x000fe400078e0000 */
[----:B------:R-:W-:Y:S02]  /*1abb0*/  IMAD.MOV.U32 R14, RZ, RZ, R28 ;  /* 0x000000ffff0e7224 */ /* 0x000fe400078e001c */
[----:B------:R-:W-:-:S14]  /*1abc0*/  IMAD.MOV.U32 R15, RZ, RZ, R26 ;  /* 0x000000ffff0f7224 */ /* 0x000fdc00078e001a */
[----:B------:R-:W-:Y:S04]  /*1abd0*/  STL.64 [R1+0x2e0], R4 ;  /* 0x0002e00401007387 */ /* 0x000fe80000100a00 */
[----:B------:R-:W-:Y:S04]  /*1abe0*/  STL.64 [R1+0x2e8], R6 ;  /* 0x0002e80601007387 */ /* 0x000fe80000100a00 */
[----:B------:R-:W2:Y:S04]  /*1abf0*/  LDL.LU R25, [R1+0x28c] ;  /* 0x00028c0001197983 */ /* 0x000ea80000300800 */
[----:B------:R-:W4:Y:S04]  /*1ac00*/  LDL.LU R12, [R1+0x10] ;  /* 0x00001000010c7983 */ /* 0x000f280000300800 */
[----:B------:R-:W5:Y:S04]  /*1ac10*/  LDL.LU R0, [R1+0x17e0] ;  /* 0x0017e00001007983 */ /* 0x000f680000300800 */
[----:B------:R-:W2:Y:S04]  /*1ac20*/  LDL.LU R28, [R1+0x17dc] ;  /* 0x0017dc00011c7983 */ /* 0x000ea80000300800 */
[----:B------:R-:W2:Y:S04]  /*1ac30*/  LDL.LU R26, [R1+0x2a4] ;  /* 0x0002a400011a7983 */ /* 0x000ea80000300800 */
[----:B------:R-:W2:Y:S04]  /*1ac40*/  LDL.LU R27, [R1+0x2ac] ;  /* 0x0002ac00011b7983 */ /* 0x000ea80000300800 */
[----:B0-----:R-:W3:Y:S04]  /*1ac50*/  LDL.LU R20, [R1+0x220] ;  /* 0x0002200001147983 */ /* 0x001ee80000300800 */
[----:B------:R-:W3:Y:S04]  /*1ac60*/  LDL.LU R21, [R1+0x224] ;  /* 0x0002240001157983 */ /* 0x000ee80000300800 */
[----:B-1----:R-:W3:Y:S04]  /*1ac70*/  LDL.LU R22, [R1+0x228] ;  /* 0x0002280001167983 */ /* 0x002ee80000300800 */
[----:B------:R-:W3:Y:S01]  /*1ac80*/  LDL.LU R23, [R1+0x22c] ;  /* 0x00022c0001177983 */ /* 0x000ee20000300800 */
        /* <DEDUP_REMOVED lines=17> */
[----:B------:R2:W-:Y:S04]  /*1ada0*/  STL [R1+0x176c], R7 ;  /* 0x00176c0701007387 */ /* 0x0005e80000100800 */
[----:B------:R-:W2:Y:S04]  /*1adb0*/  LDL.LU R8, [R1+0x144] ;  /* 0x0001440001087983 */ /* 0x000ea80000300800 */
[----:B------:R-:W2:Y:S04]  /*1adc0*/  LDL.LU R9, [R1+0x14c] ;  /* 0x00014c0001097983 */ /* 0x000ea80000300800 */
[----:B------:R-:W3:Y:S04]  /*1add0*/  LDL.LU R16, [R1+0x1f0] ;  /* 0x0001f00001107983 */ /* 0x000ee80000300800 */
[----:B------:R-:W3:Y:S04]  /*1ade0*/  LDL.LU R17, [R1+0x1f4] ;  /* 0x0001f40001117983 */ /* 0x000ee80000300800 */
[----:B------:R-:W3:Y:S04]  /*1adf0*/  LDL.LU R18, [R1+0x1f8] ;  /* 0x0001f80001127983 */ /* 0x000ee80000300800 */
[----:B------:R-:W3:Y:S04]  /*1ae00*/  LDL.LU R19, [R1+0x1fc] ;  /* 0x0001fc0001137983 */ /* 0x000ee80000300800 */
[----:B------:R-:W2:Y:S04]  /*1ae10*/  LDL.LU R10, [R1+0x1a4] ;  /* 0x0001a400010a7983 */ /* 0x000ea80000300800 */
[----:B------:R-:W2:Y:S02]  /*1ae20*/  LDL.LU R11, [R1+0x1ac] ;  /* 0x0001ac00010b7983 */ /* 0x000ea40000300800 */
[----:B--2---:R-:W-:Y:S02]  /*1ae30*/  HMMA.16816.F32 R4, R8, R2, R24 ;  /* 0x000000020804723c */ /* 0x004fe40000001818 */
[----:B------:R-:W4:-:S15]  /*1ae40*/  LDL.LU R8, [R1+0x54] ;  /* 0x0000540001087983 */ /* 0x000f1e0000300800 */
[----:B------:R-:W-:Y:S02]  /*1ae50*/  NOP ;  /* 0x0000000000007918 */ /* 0x000fe40000000000 */
[----:B------:R-:W-:Y:S04]  /*1ae60*/  STL.64 [R1+0x40], R4 ;  /* 0x0000400401007387 */ /* 0x000fe80000100a00 */
[----:B------:R4:W-:Y:S04]  /*1ae70*/  STL.64 [R1+0x48], R6 ;  /* 0x0000480601007387 */ /* 0x0009e80000100a00 */
[----:B------:R-:W4:Y:S01]  /*1ae80*/  LDL.LU R9, [R1+0x5c] ;  /* 0x00005c0001097983 */ /* 0x000f220000300800 */
[----:B------:R-:W-:Y:S01]  /*1ae90*/  MOV R10, R28 ;  /* 0x0000001c000a7202 */ /* 0x000fe20000000f00 */
[----:B-----5:R-:W-:-:S02]  /*1aea0*/  IMAD.MOV.U32 R11, RZ, RZ, R0 ;  /* 0x000000ffff0b7224 */ /* 0x020fc400078e0000 */
[----:B------:R-:W2:Y:S05]  /*1aeb0*/  LDL.LU R28, [R1+0x17d8] ;  /* 0x0017d800011c7983 */ /* 0x000eaa0000300800 */
[----:B----4-:R-:W-:Y:S01]  /*1aec0*/  HMMA.16816.F32 R4, R8, R2, R12 ;  /* 0x000000020804723c */ /* 0x010fe2000000180c */
[----:B------:R-:W4:Y:S04]  /*1aed0*/  LDL.LU R8, [R1+0x2b4] ;  /* 0x0002b40001087983 */ /* 0x000f280000300800 */
[----:B--2---:R-:W-:-:S14]  /*1aee0*/  LDSM.16.MT88.4 R12, [R28+UR8+0x14000] ;  /* 0x014000081c0c783b */ /* 0x004fdc0008004200 */
[----:B------:R-:W-:Y:S04]  /*1aef0*/  STL.64 [R1+0x1a0], R4 ;  /* 0x0001a00401007387 */ /* 0x000fe80000100a00 */
[----:B------:R-:W-:Y:S04]  /*1af00*/  STL.64 [R1+0x1a8], R6 ;  /* 0x0001a80601007387 */ /* 0x000fe80000100a00 */
[----:B------:R-:W4:Y:S04]  /*1af10*/  LDL.LU R9, [R1+0x2bc] ;  /* 0x0002bc0001097983 */ /* 0x000f280000300800 */
[----:B------:R-:W4:Y:S04]  /*1af20*/  LDL.LU R10, [R1+0x2c4] ;  /* 0x0002c400010a7983 */ /* 0x000f280000300800 */
[----:B------:R-:W4:Y:S04]  /*1af30*/  LDL.LU R11, [R1+0x2cc] ;  /* 0x0002cc00010b7983 */ /* 0x000f280000300800 */
[----:B------:R-:W0:Y:S01]  /*1af40*/  LDSM.16.MT88.4 R4, [R28+UR8+0x16000] ;  /* 0x016000081c04783b */ /* 0x000e220008004200 */
[----:B----4-:R-:W-:-:S15]  /*1af50*/  HMMA.16816.F32 R8, R8, R2, R20 ;  /* 0x000000020808723c */ /* 0x010fde0000001814 */
[----:B------:R-:W-:-:S04]  /*1af60*/  NOP ;  /* 0x0000000000007918 */ /* 0x000fc80000000000 */
[----:B------:R-:W-:Y:S04]  /*1af70*/  STL [R1+0x179c], R11 ;  /* 0x00179c0b01007387 */ /* 0x000fe80000100800 */
[----:B0-----:R-:W-:Y:S04]  /*1af80*/  STL.64 [R1+0x240], R4 ;  /* 0x0002400401007387 */ /* 0x001fe80000100a00 */
[----:B------:R0:W-:Y:S04]  /*1af90*/  STL.64 [R1+0x210], R12 ;  /* 0x0002100c01007387 */ /* 0x0001e80000100a00 */
[----:B------:R1:W-:Y:S04]  /*1afa0*/  STL.64 [R1+0x218], R14 ;  /* 0x0002180e01007387 */ /* 0x0003e80000100a00 */
[----:B------:R-:W-:Y:S04]  /*1afb0*/  STL [R1+0x24c], R7 ;  /* 0x00024c0701007387 */ /* 0x000fe80000100800 */
[----:B0-----:R-:W3:Y:S04]  /*1afc0*/  LDL.LU R12, [R1+0x254] ;  /* 0x00025400010c7983 */ /* 0x001ee80000300800 */
[----:B------:R-:W3:Y:S04]  /*1afd0*/  LDL.LU R13, [R1+0x25c] ;  /* 0x00025c00010d7983 */ /* 0x000ee80000300800 */
[----:B-1----:R-:W3:Y:S04]  /*1afe0*/  LDL.LU R14, [R1+0x274] ;  /* 0x00027400010e7983 */ /* 0x002ee80000300800 */
[----:B------:R-:W3:Y:S01]  /*1aff0*/  LDL.LU R15, [R1+0x27c] ;  /* 0x00027c00010f7983 */ /* 0x000ee20000300800 */
[----:B------:R-:W-:-:S03]  /*1b000*/  IMAD.MOV.U32 R0, RZ, RZ, R6 ;  /* 0x000000ffff007224 */ /* 0x000fc600078e0006 */
[----:B------:R-:W0:Y:S04]  /*1b010*/  LDSM.16.MT88.4 R4, [R28+UR8+0x14080] ;  /* 0x014080081c04783b */ /* 0x000e280008004200 */
[----:B0-----:R-:W-:Y:S01]  /*1b020*/  STL [R1+0x274], R5 ;  /* 0x0002740501007387 */ /* 0x001fe20000100800 */
[----:B------:R-:W-:Y:S02]  /*1b030*/  IMAD.MOV.U32 R11, RZ, RZ, R4 ;  /* 0x000000ffff0b7224 */ /* 0x000fe400078e0004 */
[----:B------:R-:W-:Y:S01]  /*1b040*/  IMAD.MOV.U32 R29, RZ, RZ, R6 ;  /* 0x000000ffff1d7224 */ /* 0x000fe200078e0006 */
[----:B------:R-:W-:Y:S04]  /*1b050*/  STL [R1+0x27c], R7 ;  /* 0x00027c0701007387 */ /* 0x000fe80000100800 */
[----:B------:R-:W0:Y:S04]  /*1b060*/  LDSM.16.MT88.4 R4, [R28+UR8+0x16080] ;  /* 0x016080081c04783b */ /* 0x000e280008004200 */
[----:B------:R-:W2:Y:S04]  /*1b070*/  LDL.LU R20, [R1+0x160] ;  /* 0x0001600001147983 */ /* 0x000ea80000300800 */
[----:B------:R-:W2:Y:S04]  /*1b080*/  LDL.LU R21, [R1+0x164] ;  /* 0x0001640001157983 */ /* 0x000ea80000300800 */
[----:B------:R-:W2:Y:S04]  /*1b090*/  LDL.LU R22, [R1+0x168] ;  /* 0x0001680001167983 */ /* 0x000ea80000300800 */
[----:B------:R-:W2:Y:S04]  /*1b0a0*/  LDL.LU R23, [R1+0x16c] ;  /* 0x00016c0001177983 */ /* 0x000ea80000300800 */
[----:B------:R-:W-:Y:S04]  /*1b0b0*/  STL.64 [R1+0x17a8], R10 ;  /* 0x0017a80a01007387 */ /* 0x000fe80000100a00 */
[----:B------:R-:W-:Y:S01]  /*1b0c0*/  STL.64 [R1+0x17a0], R8 ;  /* 0x0017a00801007387 */ /* 0x000fe20000100a00 */
[----:B---3--:R-:W-:-:S15]  /*1b0d0*/  HMMA.16816.F32 R12, R12, R2, R16 ;  /* 0x000000020c0c723c */ /* 0x008fde0000001810 */
[----:B------:R-:W-:-:S04]  /*1b0e0*/  NOP ;  /* 0x0000000000007918 */ /* 0x000fc80000000000 */
[----:B------:R0:W-:Y:S04]  /*1b0f0*/  STL [R1+0x1780], R14 ;  /* 0x0017800e01007387 */ /* 0x0001e80000100800 */
[----:B------:R1:W-:Y:S01]  /*1b100*/  STL [R1+0x177c], R15 ;  /* 0x00177c0f01007387 */ /* 0x0003e20000100800 */
[----:B0-----:R-:W-:-:S03]  /*1b110*/  IMAD.MOV.U32 R14, RZ, RZ, R6 ;  /* 0x000000ffff0e7224 */ /* 0x001fc600078e0006 */
[----:B------:R-:W-:Y:S01]  /*1b120*/  STL [R1+0x264], R5 ;  /* 0x0002640501007387 */ /* 0x000fe20000100800 */
[----:B-1----:R-:W-:-:S03]  /*1b130*/  MOV R15, R4 ;  /* 0x00000004000f7202 */ /* 0x002fc60000000f00 */
[----:B------:R-:W-:Y:S04]  /*1b140*/  STL [R1+0x26c], R7 ;  /* 0x00026c0701007387 */ /* 0x000fe80000100800 */
[----:B------:R-:W-:Y:S04]  /*1b150*/  STL.64 [R1+0x17c0], R14 ;  /* 0x0017c00e01007387 */ /* 0x000fe80000100a00 */
[----:B------:R0:W-:Y:S04]  /*1b160*/  STL.64 [R1+0x17b8], R12 ;  /* 0x0017b80c01007387 */ /* 0x0001e80000100a00 */
[----:B0-----:R-:W3:Y:S04]  /*1b170*/  LDL.LU R12, [R1+0xe0] ;  /* 0x0000e000010c7983 */ /* 0x001ee80000300800 */
[----:B------:R-:W3:Y:S04]  /*1b180*/  LDL.LU R13, [R1+0xe4] ;  /* 0x0000e400010d7983 */ /* 0x000ee80000300800 */
[----:B------:R-:W4:Y:S04]  /*1b190*/  LDL.LU R14, [R1+0xe8] ;  /* 0x0000e800010e7983 */ /* 0x000f280000300800 */
[----:B------:R-:W4:Y:S04]  /*1b1a0*/  LDL.LU R15, [R1+0xec] ;  /* 0x0000ec00010f7983 */ /* 0x000f280000300800 */
[----:B----4-:R-:W-:Y:S04]  /*1b1b0*/  STL.64 [R1+0x17d0], R14 ;  /* 0x0017d00e01007387 */ /* 0x010fe80000100a00 */
[----:B---3--:R-:W-:Y:S04]  /*1b1c0*/  STL.64 [R1+0x17c8], R12 ;  /* 0x0017c80c01007387 */ /* 0x008fe80000100a00 */
[----:B------:R-:W2:Y:S04]  /*1b1d0*/  LDL.LU R16, [R1+0x1b4] ;  /* 0x0001b40001107983 */ /* 0x000ea80000300800 */
[----:B------:R-:W2:Y:S04]  /*1b1e0*/  LDL.LU R17, [R1+0x1bc] ;  /* 0x0001bc0001117983 */ /* 0x000ea80000300800 */
[----:B------:R-:W2:Y:S04]  /*1b1f0*/  LDL.LU R18, [R1+0x1c4] ;  /* 0x0001c40001127983 */ /* 0x000ea80000300800 */
[----:B------:R-:W2:Y:S04]  /*1b200*/  LDL.LU R19, [R1+0x1cc] ;  /* 0x0001cc0001137983 */ /* 0x000ea80000300800 */
[----:B------:R-:W0:Y:S04]  /*1b210*/  LDSM.16.MT88.4 R12, [R28+UR8+0x14100] ;  /* 0x014100081c0c783b */ /* 0x000e280008004200 */
[----:B------:R-:W3:Y:S04]  /*1b220*/  LDL.LU R8, [R1+0x100] ;  /* 0x0001000001087983 */ /* 0x000ee80000300800 */
[----:B------:R-:W3:Y:S04]  /*1b230*/  LDL.LU R9, [R1+0x104] ;  /* 0x0001040001097983 */ /* 0x000ee80000300800 */
[----:B------:R-:W3:Y:S04]  /*1b240*/  LDL.LU R10, [R1+0x108] ;  /* 0x00010800010a7983 */ /* 0x000ee80000300800 */
[----:B------:R-:W3:Y:S04]  /*1b250*/  LDL.LU R11, [R1+0x10c] ;  /* 0x00010c00010b7983 */ /* 0x000ee80000300800 */
[----:B------:R-:W4:Y:S04]  /*1b260*/  LDL.LU R24, [R1] ;  /* 0x0000000001187983 */ /* 0x000f280000300800 */
[----:B------:R-:W4:Y:S04]  /*1b270*/  LDL.LU R25, [R1+0x4] ;  /* 0x0000040001197983 */ /* 0x000f280000300800 */
[----:B------:R-:W4:Y:S04]  /*1b280*/  LDL.LU R26, [R1+0x8] ;  /* 0x00000800011a7983 */ /* 0x000f280000300800 */
[----:B------:R-:W4:Y:S04]  /*1b290*/  LDL.LU R27, [R1+0xc] ;  /* 0x00000c00011b7983 */ /* 0x000f280000300800 */
[----:B0-----:R-:W-:Y:S01]  /*1b2a0*/  STL [R1+0x294], R13 ;  /* 0x0002940d01007387 */ /* 0x001fe20000100800 */
[----:B------:R-:W-:-:S02]  /*1b2b0*/  IMAD.MOV.U32 R7, RZ, RZ, R12 ;  /* 0x000000ffff077224 */ /* 0x000fc400078e000c */
[----:B------:R-:W-:Y:S01]  /*1b2c0*/  IMAD.MOV.U32 R6, RZ, RZ, R14 ;  /* 0x000000ffff067224 */ /* 0x000fe200078e000e */
[----:B------:R-:W-:Y:S04]  /*1b2d0*/  STL [R1+0x29c], R15 ;  /* 0x00029c0f01007387 */ /* 0x000fe80000100800 */
[----:B------:R-:W0:Y:S02]  /*1b2e0*/  LDSM.16.MT88.4 R12, [R28+UR8+0x16100] ;  /* 0x016100081c0c783b */ /* 0x000e240008004200 */
[----:B0-----:R-:W-:Y:S01]  /*1b2f0*/  IMAD.MOV.U32 R5, RZ, RZ, R12 ;  /* 0x000000ffff057224 */ /* 0x001fe200078e000c */
[----:B------:R-:W-:Y:S01]  /*1b300*/  MOV R4, R14 ;  /* 0x0000000e00047202 */ /* 0x000fe20000000f00 */
[----:B--2---:R-:W-:-:S15]  /*1b310*/  HMMA.16816.F32 R16, R16, R2, R20 ;  /* 0x000000021010723c */ /* 0x004fde0000001814 */
[----:B------:R-:W-:-:S04]  /*1b320*/  NOP ;  /* 0x0000000000007918 */ /* 0x000fc80000000000 */
[----:B------:R-:W-:Y:S04]  /*1b330*/  STL.64 [R1+0x1750], R18 ;  /* 0x0017501201007387 */ /* 0x000fe80000100a00 */
[----:B------:R-:W-:Y:S04]  /*1b340*/  STL.64 [R1+0x1748], R16 ;  /* 0x0017481001007387 */ /* 0x000fe80000100a00 */
        /* <DEDUP_REMOVED lines=28> */
[----:B------:R-:W4:Y:S01]  /*1b510*/  LDL.LU R22, [R1+0x240] ;  /* 0x0002400001167983 */ /* 0x000f220000300800 */
[----:B-1----:R-:W-:-:S03]  /*1b520*/  MOV R23, R0 ;  /* 0x0000000000177202 */ /* 0x002fc60000000f00 */
[----:B------:R-:W5:Y:S01]  /*1b530*/  LDL.LU R0, [R1+0x17b0] ;  /* 0x0017b00001007983 */ /* 0x000f620000300800 */
[----:B--2---:R-:W-:Y:S02]  /*1b540*/  F2FP.F16.E4M3.UNPACK_B R2, R2 ;  /* 0x00000002ff02723e */ /* 0x004fe400020006ff */
[----:B---3--:R-:W-:-:S07]  /*1b550*/  F2FP.F16.E4M3.UNPACK_B R3, R3 ;  /* 0x00000003ff03723e */ /* 0x008fce00020006ff */
[----:B----4-:R-:W-:Y:S01]  /*1b560*/  HMMA.16816.F32 R20, R20, R2, R8 ;  /* 0x000000021414723c */ /* 0x010fe20000001808 */
[----:B------:R-:W2:Y:S04]  /*1b570*/  LDL.LU.64 R10, [R1+0x17a8] ;  /* 0x0017a800010a7983 */ /* 0x000ea80000300a00 */
[----:B------:R-:W3:-:S14]  /*1b580*/  LDL.LU.64 R8, [R1+0x17a0] ;  /* 0x0017a00001087983 */ /* 0x000edc0000300a00 */
[----:B------:R0:W-:Y:S04]  /*1b590*/  STL.64 [R1+0x110], R20 ;  /* 0x0001101401007387 */ /* 0x0001e80000100a00 */
[----:B------:R1:W-:Y:S01]  /*1b5a0*/  STL.64 [R1+0x118], R22 ;  /* 0x0001181601007387 */ /* 0x0003e20000100a00 */
[----:B0-----:R-:W-:Y:S02]  /*1b5b0*/  IMAD.MOV.U32 R21, RZ, RZ, R29 ;  /* 0x000000ffff157224 */ /* 0x001fe400078e001d */
[----:B-1----:R-:W-:Y:S02]  /*1b5c0*/  IMAD.MOV.U32 R22, RZ, RZ, R15 ;  /* 0x000000ffff167224 */ /* 0x002fe400078e000f */
[----:B------:R-:W-:Y:S02]  /*1b5d0*/  IMAD.MOV.U32 R23, RZ, RZ, R14 ;  /* 0x000000ffff177224 */ /* 0x000fe400078e000e */
[----:B--2---:R-:W-:-:S02]  /*1b5e0*/  IMAD.MOV.U32 R20, RZ, RZ, R11 ;  /* 0x000000ffff147224 */ /* 0x004fc400078e000b */
[----:B------:R-:W3:Y:S04]  /*1b5f0*/  LDL.LU R11, [R1+0x179c] ;  /* 0x00179c00010b7983 */ /* 0x000ee80000300800 */
[----:B------:R-:W2:Y:S01]  /*1b600*/  LDL.LU R29, [R1+0x1798] ;  /* 0x00179800011d7983 */ /* 0x000ea20000300800 */
[----:B------:R-:W-:Y:S03]  /*1b610*/  HMMA.16816.F32 R20, R20, R2, R24 ;  /* 0x000000021414723c */ /* 0x000fe60000001818 */
[----:B-----5:R-:W0:-:S15]  /*1b620*/  LDSM.16.MT88.4 R24, [R0+UR8+0x14000] ;  /* 0x014000080018783b */ /* 0x020e1e0008004200 */
[----:B------:R-:W-:Y:S01]  /*1b630*/  NOP ;  /* 0x0000000000007918 */ /* 0x000fe20000000000 */
[----:B------:R-:W-:Y:S04]  /*1b640*/  STL.64 [R1+0x160], R20 ;  /* 0x0001601401007387 */ /* 0x000fe80000100a00 */
[----:B------:R1:W-:Y:S04]  /*1b650*/  STL.64 [R1+0x168], R22 ;  /* 0x0001681601007387 */ /* 0x0003e80000100a00 */
[----:B0-----:R-:W-:Y:S01]  /*1b660*/  STL [R1+0x104], R25 ;  /* 0x0001041901007387 */ /* 0x001fe20000100800 */
[----:B------:R-:W-:Y:S01]  /*1b670*/  MOV R14, R24 ;  /* 0x00000018000e7202 */ /* 0x000fe20000000f00 */
[----:B------:R-:W-:-:S02]  /*1b680*/  IMAD.MOV.U32 R15, RZ, RZ, R26 ;  /* 0x000000ffff0f7224 */ /* 0x000fc400078e001a */
[----:B------:R-:W-:Y:S04]  /*1b690*/  STL [R1+0x10c], R27 ;  /* 0x00010c1b01007387 */ /* 0x000fe80000100800 */
[----:B------:R-:W0:Y:S01]  /*1b6a0*/  LDSM.16.MT88.4 R24, [R0+UR8+0x16000] ;  /* 0x016000080018783b */ /* 0x000e220008004200 */
[----:B-1----:R-:W-:Y:S01]  /*1b6b0*/  IMAD.MOV.U32 R22, RZ, RZ, R5 ;  /* 0x000000ffff167224 */ /* 0x002fe200078e0005 */
[----:B------:R-:W-:Y:S02]  /*1b6c0*/  MOV R23, R4 ;  /* 0x0000000400177202 */ /* 0x000fe40000000f00 */
[----:B0-----:R-:W-:Y:S01]  /*1b6d0*/  STL [R1+0x124], R25 ;  /* 0x0001241901007387 */ /* 0x001fe20000100800 */
[----:B------:R-:W-:Y:S02]  /*1b6e0*/  IMAD.MOV.U32 R5, RZ, RZ, R26 ;  /* 0x000000ffff057224 */ /* 0x000fe400078e001a */
[----:B------:R-:W-:Y:S01]  /*1b6f0*/  IMAD.MOV.U32 R4, RZ, RZ, R24 ;  /* 0x000000ffff047224 */ /* 0x000fe200078e0018 */
[----:B------:R0:W-:Y:S04]  /*1b700*/  STL [R1+0x12c], R27 ;  /* 0x00012c1b01007387 */ /* 0x0001e80000100800 */
[----:B0-----:R-:W4:Y:S04]  /*1b710*/  LDL.LU.64 R26, [R1+0x1790] ;  /* 0x00179000011a7983 */ /* 0x001f280000300a00 */
[----:B------:R-:W4:Y:S01]  /*1b720*/  LDL.LU.64 R24, [R1+0x1788] ;  /* 0x0017880001187983 */ /* 0x000f220000300a00 */
[----:B------:R-:W-:-:S02]  /*1b730*/  IMAD.MOV.U32 R20, RZ, RZ, R7 ;  /* 0x000000ffff147224 */ /* 0x000fc400078e0007 */
[----:B------:R-:W-:-:S07]  /*1b740*/  IMAD.MOV.U32 R21, RZ, RZ, R6 ;  /* 0x000000ffff157224 */ /* 0x000fce00078e0006 */
[----:B----4-:R-:W-:Y:S01]  /*1b750*/  HMMA.16816.F32 R20, R20, R2, R24 ;  /* 0x000000021414723c */ /* 0x010fe20000001818 */
[----:B------:R-:W4:-:S15]  /*1b760*/  LDL.LU R24, [R1+0x20] ;  /* 0x0000200001187983 */ /* 0x000f1e0000300800 */
[----:B------:R-:W-:-:S03]  /*1b770*/  NOP ;  /* 0x0000000000007918 */ /* 0x000fc60000000000 */
[----:B------:R-:W-:Y:S04]  /*1b780*/  STL.64 [R1+0x1f0], R20 ;  /* 0x0001f01401007387 */ /* 0x000fe80000100a00 */
[----:B------:R-:W-:Y:S04]  /*1b790*/  STL.64 [R1+0x1f8], R22 ;  /* 0x0001f81601007387 */ /* 0x000fe80000100a00 */
[----:B------:R-:W0:Y:S04]  /*1b7a0*/  LDSM.16.MT88.4 R20, [R0+UR8+0x14080] ;  /* 0x014080080014783b */ /* 0x000e280008004200 */
[----:B------:R-:W4:Y:S04]  /*1b7b0*/  LDL.LU R25, [R1+0x24] ;  /* 0x0000240001197983 */ /* 0x000f280000300800 */
[----:B------:R-:W4:Y:S04]  /*1b7c0*/  LDL.LU R26, [R1+0x28] ;  /* 0x00002800011a7983 */ /* 0x000f280000300800 */
[----:B0-----:R0:W-:Y:S01]  /*1b7d0*/  STL [R1+0x134], R21 ;  /* 0x0001341501007387 */ /* 0x0011e20000100800 */
[----:B------:R-:W-:Y:S01]  /*1b7e0*/  IMAD.MOV.U32 R6, RZ, RZ, R20 ;  /* 0x000000ffff067224 */ /* 0x000fe200078e0014 */
[----:B------:R-:W-:Y:S01]  /*1b7f0*/  MOV R7, R22 ;  /* 0x0000001600077202 */ /* 0x000fe20000000f00 */
[----:B------:R-:W-:Y:S01]  /*1b800*/  IMAD.MOV.U32 R20, RZ, RZ, R19 ;  /* 0x000000ffff147224 */ /* 0x000fe200078e0013 */
[----:B------:R1:W-:Y:S01]  /*1b810*/  STL [R1+0x13c], R23 ;  /* 0x00013c1701007387 */ /* 0x0003e20000100800 */
[----:B------:R-:W-:-:S02]  /*1b820*/  IMAD.MOV.U32 R22, RZ, RZ, R17 ;  /* 0x000000ffff167224 */ /* 0x000fc400078e0011 */
[----:B0-----:R-:W-:Y:S02]  /*1b830*/  IMAD.MOV.U32 R21, RZ, RZ, R18 ;  /* 0x000000ffff157224 */ /* 0x001fe400078e0012 */
[----:B-1----:R-:W-:Y:S02]  /*1b840*/  IMAD.MOV.U32 R23, RZ, RZ, R16 ;  /* 0x000000ffff177224 */ /* 0x002fe400078e0010 */
[----:B------:R-:W0:Y:S05]  /*1b850*/  LDSM.16.MT88.4 R16, [R0+UR8+0x16080] ;  /* 0x016080080010783b */ /* 0x000e2a0008004200 */
[----:B---3--:R-:W-:Y:S01]  /*1b860*/  HMMA.16816.F32 R8, R20, R2, R8 ;  /* 0x000000021408723c */ /* 0x008fe20000001808 */
[----:B0-----:R-:W-:Y:S04]  /*1b870*/  STL [R1+0x184], R17 ;  /* 0x0001841101007387 */ /* 0x001fe80000100800 */
[----:B------:R-:W-:Y:S04]  /*1b880*/  STL [R1+0x18c], R19 ;  /* 0x00018c1301007387 */ /* 0x000fe80000100800 */
[----:B------:R-:W3:Y:S10]  /*1b890*/  LDL.LU R20, [R1+0x80] ;  /* 0x0000800001147983 */ /* 0x000ef40000300800 */
[----:B------:R-:W-:Y:S04]  /*1b8a0*/  STL.64 [R1+0x250], R8 ;  /* 0x0002500801007387 */ /* 0x000fe80000100a00 */
[----:B------:R-:W-:Y:S04]  /*1b8b0*/  STL.64 [R1+0x258], R10 ;  /* 0x0002580a01007387 */ /* 0x000fe80000100a00 */
[----:B------:R-:W3:Y:S04]  /*1b8c0*/  LDL.LU R21, [R1+0x84] ;  /* 0x0000840001157983 */ /* 0x000ee80000300800 */
[----:B------:R-:W3:Y:S04]  /*1b8d0*/  LDL.LU R22, [R1+0x88] ;  /* 0x0000880001167983 */ /* 0x000ee80000300800 */
[----:B------:R-:W3:Y:S04]  /*1b8e0*/  LDL.LU R23, [R1+0x8c] ;  /* 0x00008c0001177983 */ /* 0x000ee80000300800 */
[----:B------:R-:W0:Y:S01]  /*1b8f0*/  LDSM.16.MT88.4 R8, [R0+UR8+0x14100] ;  /* 0x014100080008783b */ /* 0x000e220008004200 */
[----:B------:R-:W-:-:S03]  /*1b900*/  IMAD.MOV.U32 R28, RZ, RZ, R18 ;  /* 0x000000ffff1c7224 */ /* 0x000fc600078e0012 */
[----:B0-----:R-:W-:Y:S01]  /*1b910*/  STL [R1+0x1e4], R9 ;  /* 0x0001e40901007387 */ /* 0x001fe20000100800 */
[----:B------:R-:W-:Y:S02]  /*1b920*/  IMAD.MOV.U32 R19, RZ, RZ, R8 ;  /* 0x000000ffff137224 */ /* 0x000fe400078e0008 */
[----:B------:R-:W-:Y:S01]  /*1b930*/  IMAD.MOV.U32 R18, RZ, RZ, R10 ;  /* 0x000000ffff127224 */ /* 0x000fe200078e000a */
[----:B------:R-:W-:Y:S04]  /*1b940*/  STL [R1+0x1ec], R11 ;  /* 0x0001ec0b01007387 */ /* 0x000fe80000100800 */
[----:B------:R-:W0:Y:S01]  /*1b950*/  LDSM.16.MT88.4 R8, [R0+UR8+0x16100] ;  /* 0x016100080008783b */ /* 0x000e220008004200 */
[----:B--2---:R-:W-:Y:S01]  /*1b960*/  IMAD.MOV.U32 R27, RZ, RZ, R29 ;  /* 0x000000ffff1b7224 */ /* 0x004fe200078e001d */
[----:B------:R-:W-:-:S02]  /*1b970*/  MOV R29, R16 ;  /* 0x00000010001d7202 */ /* 0x000fc40000000f00 */
        /* <DEDUP_REMOVED lines=10> */
[----:B------:R-:W5:Y:S04]  /*1ba20*/  LDL.LU R4, [R1+0x1778] ;  /* 0x0017780001047983 */ /* 0x000f680000300800 */
[----:B------:R-:W5:Y:S01]  /*1ba30*/  LDL.LU R5, [R1+0x1774] ;  /* 0x0017740001057983 */ /* 0x000f620000300800 */
[----:B---3--:R-:W-:Y:S01]  /*1ba40*/  HMMA.16816.F32 R20, R8, R2, R20 ;  /* 0x000000020814723c */ /* 0x008fe20000001814 */
[----:B------:R-:W-:Y:S02]  /*1ba50*/  MOV R8, R6 ;  /* 0x0000000600087202 */ /* 0x000fe40000000f00 */
[----:B------:R-:W5:Y:S01]  /*1ba60*/  LDL.LU R6, [R1+0x1770] ;  /* 0x0017700001067983 */ /* 0x000f620000300800 */
[----:B------:R-:W-:-:S15]  /*1ba70*/  IMAD.MOV.U32 R9, RZ, RZ, R7 ;  /* 0x000000ffff097224 */ /* 0x000fde00078e0007 */
[----:B------:R-:W-:Y:S04]  /*1ba80*/  STL.64 [R1+0x50], R20 ;  /* 0x0000501401007387 */ /* 0x000fe80000100a00 */
[----:B------:R4:W-:Y:S04]  /*1ba90*/  STL.64 [R1+0x58], R22 ;  /* 0x0000581601007387 */ /* 0x0009e80000100a00 */
[----:B------:R-:W5:Y:S01]  /*1baa0*/  LDL.LU R7, [R1+0x176c] ;  /* 0x00176c0001077983 */ /* 0x000f620000300800 */
[----:B------:R-:W-:-:S03]  /*1bab0*/  IMAD.MOV.U32 R10, RZ, RZ, R29 ;  /* 0x000000ffff0a7224 */ /* 0x000fc600078e001d */
[----:B------:R-:W3:Y:S01]  /*1bac0*/  LDL.LU R29, [R1+0x1768] ;  /* 0x00176800011d7983 */ /* 0x000ee20000300800 */
[----:B------:R-:W-:-:S07]  /*1bad0*/  IMAD.MOV.U32 R11, RZ, RZ, R28 ;  /* 0x000000ffff0b7224 */ /* 0x000fce00078e001c */
[----:B----4-:R-:W-:Y:S01]  /*1bae0*/  HMMA.16816.F32 R20, R8, R2, R24 ;  /* 0x000000020814723c */ /* 0x010fe20000001818 */
[----:B------:R-:W-:Y:S01]  /*1baf0*/  IMAD.MOV.U32 R8, RZ, RZ, R19 ;  /* 0x000000ffff087224 */ /* 0x000fe200078e0013 */
[----:B------:R-:W-:Y:S01]  /*1bb00*/  MOV R9, R18 ;  /* 0x0000001200097202 */ /* 0x000fe20000000f00 */
[----:B------:R-:W-:Y:S02]  /*1bb10*/  IMAD.MOV.U32 R10, RZ, RZ, R17 ;  /* 0x000000ffff0a7224 */ /* 0x000fe400078e0011 */
[----:B------:R-:W-:Y:S02]  /*1bb20*/  IMAD.MOV.U32 R11, RZ, RZ, R16 ;  /* 0x000000ffff0b7224 */ /* 0x000fe400078e0010 */
[----:B------:R-:W0:-:S12]  /*1bb30*/  LDSM.16.MT88.4 R16, [R0+UR8+0x14180] ;  /* 0x014180080010783b */ /* 0x000e180008004200 */
[----:B------:R-:W-:Y:S04]  /*1bb40*/  STL.64 [R1+0xb0], R20 ;  /* 0x0000b01401007387 */ /* 0x000fe80000100a00 */
[----:B------:R-:W-:Y:S01]  /*1bb50*/  STL.64 [R1+0xb8], R22 ;  /* 0x0000b81601007387 */ /* 0x000fe20000100a00 */
[----:B-----5:R-:W-:Y:S03]  /*1bb60*/  HMMA.16816.F32 R8, R8, R2, R4 ;  /* 0x000000020808723c */ /* 0x020fe60000001804 */
[----:B---3--:R-:W1:Y:S04]  /*1bb70*/  LDSM.16.MT88.4 R20, [R29+UR8+0x14000] ;  /* 0x014000081d14783b */ /* 0x008e680008004200 */
[----:B------:R-:W-:-:S12]  /*1bb80*/  LDSM.16.MT88.4 R24, [R29+UR8+0x14080] ;  /* 0x014080081d18783b */ /* 0x000fd80008004200 */
[----:B------:R-:W-:Y:S04]  /*1bb90*/  STL.64 [R1+0x150], R8 ;  /* 0x0001500801007387 */ /* 0x000fe80000100a00 */
[----:B------:R-:W-:Y:S04]  /*1bba0*/  STL.64 [R1+0x158], R10 ;  /* 0x0001580a01007387 */ /* 0x000fe80000100a00 */
[----:B------:R-:W3:Y:S04]  /*1bbb0*/  LDSM.16.MT88.4 R8, [R0+UR8+0x16180] ;  /* 0x016180080008783b */ /* 0x000ee80008004200 */
[----:B0-----:R-:W-:Y:S04]  /*1bbc0*/  STL [R1+0x224], R17 ;  /* 0x0002241101007387 */ /* 0x001fe80000100800 */
[----:B------:R0:W-:Y:S01]  /*1bbd0*/  STL [R1+0x22c], R19 ;  /* 0x00022c1301007387 */ /* 0x0001e20000100800 */
[----:B------:R-:W-:-:S02]  /*1bbe0*/  IMAD.MOV.U32 R5, RZ, RZ, R18 ;  /* 0x000000ffff057224 */ /* 0x000fc400078e0012 */
[----:B-1----:R-:W-:Y:S02]  /*1bbf0*/  IMAD.MOV.U32 R18, RZ, RZ, R22 ;  /* 0x000000ffff127224 */ /* 0x002fe400078e0016 */
[----:B0-----:R-:W-:Y:S01]  /*1bc00*/  IMAD.MOV.U32 R19, RZ, RZ, R20 ;  /* 0x000000ffff137224 */ /* 0x001fe200078e0014 */
[----:B---3--:R0:W-:Y:S01]  /*1bc10*/  STL [R1+0x234], R9 ;  /* 0x0002340901007387 */ /* 0x0081e20000100800 */
[----:B------:R-:W-:Y:S01]  /*1bc20*/  MOV R6, R8 ;  /* 0x0000000800067202 */ /* 0x000fe20000000f00 */
[----:B------:R-:W-:Y:S02]  /*1bc30*/  IMAD.MOV.U32 R0, RZ, RZ, R10 ;  /* 0x000000ffff007224 */ /* 0x000fe400078e000a */
[----:B------:R1:W-:Y:S04]  /*1bc40*/  STL [R1+0x23c], R11 ;  /* 0x00023c0b01007387 */ /* 0x0003e80000100800 */
[----:B------:R-:W3:Y:S04]  /*1bc50*/  LDL.LU R8, [R1+0x70] ;  /* 0x0000700001087983 */ /* 0x000ee80000300800 */
[----:B0-----:R-:W3:Y:S04]  /*1bc60*/  LDL.LU R9, [R1+0x74] ;  /* 0x0000740001097983 */ /* 0x001ee80000300800 */
[----:B------:R-:W3:Y:S04]  /*1bc70*/  LDL.LU R10, [R1+0x78] ;  /* 0x00007800010a7983 */ /* 0x000ee80000300800 */
[----:B-1----:R-:W3:Y:S04]  /*1bc80*/  LDL.LU R11, [R1+0x7c] ;  /* 0x00007c00010b7983 */ /* 0x002ee80000300800 */
[----:B------:R-:W-:Y:S04]  /*1bc90*/  STL [R1+0x14], R21 ;  /* 0x0000141501007387 */ /* 0x000fe80000100800 */
[----:B------:R-:W-:Y:S04]  /*1bca0*/  STL [R1+0x1c], R23 ;  /* 0x00001c1701007387 */ /* 0x000fe80000100800 */
[----:B------:R-:W0:Y:S01]  /*1bcb0*/  LDSM.16.MT88.4 R20, [R29+UR8+0x16000] ;  /* 0x016000081d14783b */ /* 0x000e220008004200 */
[----:B------:R-:W-:-:S02]  /*1bcc0*/  IMAD.MOV.U32 R4, RZ, RZ, R16 ;  /* 0x000000ffff047224 */ /* 0x000fc400078e0010 */
[----:B------:R-:W-:-:S07]  /*1bcd0*/  IMAD.MOV.U32 R7, RZ, RZ, R0 ;  /* 0x000000ffff077224 */ /* 0x000fce00078e0000 */
[----:B--2---:R-:W-:Y:S01]  /*1bce0*/  HMMA.16816.F32 R12, R4, R2, R12 ;  /* 0x00000002040c723c */ /* 0x004fe2000000180c */
[----:B0-----:R-:W-:Y:S01]  /*1bcf0*/  STL [R1+0x34], R21 ;  /* 0x0000341501007387 */ /* 0x001fe20000100800 */
[----:B------:R-:W-:Y:S01]  /*1bd00*/  IMAD.MOV.U32 R17, RZ, RZ, R20 ;  /* 0x000000ffff117224 */ /* 0x000fe200078e0014 */
[----:B------:R-:W-:Y:S02]  /*1bd10*/  MOV R16, R22 ;  /* 0x0000001600107202 */ /* 0x000fe40000000f00 */
[----:B------:R-:W-:Y:S04]  /*1bd20*/  STL [R1+0x3c], R23 ;  /* 0x00003c1701007387 */ /* 0x000fe80000100800 */
[----:B------:R-:W0:Y:S04]  /*1bd30*/  LDSM.16.MT88.4 R20, [R29+UR8+0x16080] ;  /* 0x016080081d14783b */ /* 0x000e280008004200 */
[----:B------:R1:W-:Y:S04]  /*1bd40*/  STL.64 [R1+0x90], R24 ;  /* 0x0000901801007387 */ /* 0x0003e80000100a00 */
[----:B------:R2:W-:Y:S02]  /*1bd50*/  STL.64 [R1+0x98], R26 ;  /* 0x0000981a01007387 */ /* 0x0005e40000100a00 */
[----:B------:R-:W-:-:S02]  /*1bd60*/  IMAD.MOV.U32 R0, RZ, RZ, R12 ;  /* 0x000000ffff007224 */ /* 0x000fc400078e000c */
[----:B------:R-:W-:Y:S01]  /*1bd70*/  IMAD.MOV.U32 R28, RZ, RZ, R15 ;  /* 0x000000ffff1c7224 */ /* 0x000fe200078e000f */
[----:B-1----:R-:W-:Y:S01]  /*1bd80*/  MOV R25, R18 ;  /* 0x0000001200197202 */ /* 0x002fe20000000f00 */
[----:B------:R-:W-:Y:S02]  /*1bd90*/  IMAD.MOV.U32 R24, RZ, RZ, R19 ;  /* 0x000000ffff187224 */ /* 0x000fe400078e0013 */
[----:B--2---:R-:W-:Y:S02]  /*1bda0*/  IMAD.MOV.U32 R27, RZ, RZ, R16 ;  /* 0x000000ffff1b7224 */ /* 0x004fe400078e0010 */
[----:B------:R-:W-:Y:S01]  /*1bdb0*/  IMAD.MOV.U32 R26, RZ, RZ, R17 ;  /* 0x000000ffff1a7224 */ /* 0x000fe200078e0011 */
[----:B0-----:R-:W-:Y:S04]  /*1bdc0*/  STL.64 [R1+0xc0], R20 ;  /* 0x0000c01401007387 */ /* 0x001fe80000100a00 */
[----:B------:R-:W-:Y:S04]  /*1bdd0*/  STL.64 [R1+0xc8], R22 ;  /* 0x0000c81601007387 */ /* 0x000fe80000100a00 */
[----:B------:R0:W-:Y:S04]  /*1bde0*/  STL [R1+0x1d4], R13 ;  /* 0x0001d40d01007387 */ /* 0x0001e80000100800 */
[----:B------:R1:W-:Y:S04]  /*1bdf0*/  STL [R1+0x1d8], R14 ;  /* 0x0001d80e01007387 */ /* 0x0003e80000100800 */
[----:B------:R-:W2:Y:S04]  /*1be00*/  LDL.LU R12, [R1+0x2d0] ;  /* 0x0002d000010c7983 */ /* 0x000ea80000300800 */
[----:B0-----:R-:W2:Y:S04]  /*1be10*/  LDL.LU R13, [R1+0x2d4] ;  /* 0x0002d400010d7983 */ /* 0x001ea80000300800 */
[----:B-1----:R-:W2:Y:S04]  /*1be20*/  LDL.LU R14, [R1+0x2d8] ;  /* 0x0002d800010e7983 */ /* 0x002ea80000300800 */
[----:B------:R-:W2:Y:S04]  /*1be30*/  LDL.LU R15, [R1+0x2dc] ;  /* 0x0002dc00010f7983 */ /* 0x000ea80000300800 */
[----:B------:R-:W-:Y:S04]  /*1be40*/  STL [R1+0x16e4], R28 ;  /* 0x0016e41c01007387 */ /* 0x000fe80000100800 */
[----:B------:R-:W-:Y:S04]  /*1be50*/  STL [R1+0x16e0], R0 ;  /* 0x0016e00001007387 */ /* 0x000fe80000100800 */
[----:B------:R-:W4:Y:S04]  /*1be60*/  LDL.LU R16, [R1+0x40] ;  /* 0x0000400001107983 */ /* 0x000f280000300800 */
[----:B------:R-:W4:Y:S04]  /*1be70*/  LDL.LU R17, [R1+0x44] ;  /* 0x0000440001117983 */ /* 0x000f280000300800 */
[----:B------:R-:W5:Y:S04]  /*1be80*/  LDL.LU R18, [R1+0x48] ;  /* 0x0000480001127983 */ /* 0x000f680000300800 */
[----:B------:R-:W5:Y:S01]  /*1be90*/  LDL.LU R19, [R1+0x4c] ;  /* 0x00004c0001137983 */ /* 0x000f620000300800 */
[-C--:B--2---:R-:W-:Y:S03]  /*1bea0*/  HMMA.16816.F32 R24, R24, R2.reuse, R12 ;  /* 0x000000021818723c */ /* 0x084fe6000000180c */
[----:B-----5:R-:W-:Y:S04]  /*1beb0*/  STL.64 [R1+0x1760], R18 ;  /* 0x0017601201007387 */ /* 0x020fe80000100a00 */
[----:B----4-:R-:W-:Y:S04]  /*1bec0*/  STL.64 [R1+0x1758], R16 ;  /* 0x0017581001007387 */ /* 0x010fe80000100a00 */
[----:B------:R-:W2:Y:S04]  /*1bed0*/  LDL.LU R20, [R1+0x2f0] ;  /* 0x0002f00001147983 */ /* 0x000ea80000300800 */
[----:B------:R-:W2:Y:S04]  /*1bee0*/  LDL.LU R21, [R1+0x2f4] ;  /* 0x0002f40001157983 */ /* 0x000ea80000300800 */
[----:B------:R-:W2:Y:S04]  /*1bef0*/  LDL.LU R22, [R1+0x2f8] ;  /* 0x0002f80001167983 */ /* 0x000ea80000300800 */
[----:B------:R-:W2:Y:S04]  /*1bf00*/  LDL.LU R23, [R1+0x2fc] ;  /* 0x0002fc0001177983 */ /* 0x000ea80000300800 */
[----:B------:R0:W-:Y:S04]  /*1bf10*/  STL.64 [R1+0x16f0], R26 ;  /* 0x0016f01a01007387 */ /* 0x0001e80000100a00 */
[----:B0-----:R-:W4:Y:S04]  /*1bf20*/  LDL R27, [R1+0x324] ;  /* 0x00032400011b7983 */ /* 0x001f280000100800 */
[----:B------:R-:W-:Y:S04]  /*1bf30*/  STL.64 [R1+0x16e8], R24 ;  /* 0x0016e81801007387 */ /* 0x000fe80000100a00 */
[----:B------:R-:W3:Y:S04]  /*1bf40*/  LDL.LU R4, [R1+0x90] ;  /* 0x0000900001047983 */ /* 0x000ee80000300800 */
[----:B------:R-:W3:Y:S04]  /*1bf50*/  LDL.LU R5, [R1+0x98] ;  /* 0x0000980001057983 */ /* 0x000ee80000300800 */
[----:B------:R-:W3:Y:S04]  /*1bf60*/  LDL.LU R6, [R1+0xc0] ;  /* 0x0000c00001067983 */ /* 0x000ee80000300800 */
[----:B------:R-:W3:Y:S04]  /*1bf70*/  LDL.LU R7, [R1+0xc8] ;  /* 0x0000c80001077983 */ /* 0x000ee80000300800 */
[----:B----4-:R-:W-:Y:S01]  /*1bf80*/  LDSM.16.MT88.4 R16, [R27+UR8+0x14000] ;  /* 0x014000081b10783b */ /* 0x010fe20008004200 */
[----:B---3--:R-:W-:Y:S03]  /*1bf90*/  HMMA.16816.F32 R12, R4, R2, R8 ;  /* 0x00000002040c723c */ /* 0x008fe60000001808 */
[----:B------:R-:W0:-:S15]  /*1bfa0*/  LDSM.16.MT88.4 R8, [R29+UR8+0x14100] ;  /* 0x014100081d08783b */ /* 0x000e1e0008004200 */
[----:B------:R-:W-:Y:S01]  /*1bfb0*/  NOP ;  /* 0x0000000000007918 */ /* 0x000fe20000000000 */
        /* <DEDUP_REMOVED lines=17> */
[----:B0-----:R0:W-:Y:S04]  /*1c0d0*/  STL [R1+0x1c4], R9 ;  /* 0x0001c40901007387 */ /* 0x0011e80000100800 */
[----:B------:R1:W-:Y:S04]  /*1c0e0*/  STL [R1+0x1cc], R11 ;  /* 0x0001cc0b01007387 */ /* 0x0003e80000100800 */
[----:B------:R-:W-:Y:S01]  /*1c0f0*/  STL [R1+0x1680], R29 ;  /* 0x0016801d01007387 */ /* 0x000fe20000100800 */
[----:B0-----:R-:W-:-:S03]  /*1c100*/  IMAD.MOV.U32 R9, RZ, RZ, R18 ;  /* 0x000000ffff097224 */ /* 0x001fc600078e0012 */
[----:B------:R-:W-:Y:S01]  /*1c110*/  STL [R1+0x4], R17 ;  /* 0x0000041101007387 */ /* 0x000fe20000100800 */
[----:B-1----:R-:W-:Y:S01]  /*1c120*/  MOV R11, R10 ;  /* 0x0000000a000b7202 */ /* 0x002fe20000000f00 */
[----:B------:R-:W-:Y:S02]  /*1c130*/  IMAD.MOV.U32 R10, RZ, RZ, R16 ;  /* 0x000000ffff0a7224 */ /* 0x000fe400078e0010 */
        /* <DEDUP_REMOVED lines=8> */
[----:B------:R-:W3:Y:S01]  /*1c1c0*/  LDL.LU.64 R16, [R1+0x1758] ;  /* 0x0017580001107983 */ /* 0x000ee20000300a00 */
[----:B------:R-:W-:Y:S01]  /*1c1d0*/  IMAD.MOV.U32 R15, RZ, RZ, R0 ;  /* 0x000000ffff0f7224 */ /* 0x000fe200078e0000 */
[----:B---3--:R-:W-:Y:S02]  /*1c1e0*/  HMMA.16816.F32 R4, R4, R2, R16 ;  /* 0x000000020404723c */ /* 0x008fe40000001810 */
[----:B------:R-:W3:Y:S04]  /*1c1f0*/  LDL.LU.64 R18, [R1+0x1750] ;  /* 0x0017500001127983 */ /* 0x000ee80000300a00 */
[----:B------:R-:W3:-:S13]  /*1c200*/  LDL.LU.64 R16, [R1+0x1748] ;  /* 0x0017480001107983 */ /* 0x000eda0000300a00 */
[----:B------:R0:W-:Y:S04]  /*1c210*/  STL.64 [R1+0xa0], R4 ;  /* 0x0000a00401007387 */ /* 0x0001e80000100a00 */
[----:B------:R1:W-:Y:S01]  /*1c220*/  STL.64 [R1+0xa8], R6 ;  /* 0x0000a80601007387 */ /* 0x0003e20000100a00 */
[----:B0-----:R-:W-:Y:S01]  /*1c230*/  MOV R4, R14 ;  /* 0x0000000e00047202 */ /* 0x001fe20000000f00 */
[----:B------:R-:W-:Y:S01]  /*1c240*/  IMAD.MOV.U32 R5, RZ, RZ, R13 ;  /* 0x000000ffff057224 */ /* 0x000fe200078e000d */
[----:B------:R-:W-:Y:S01]  /*1c250*/  MOV R13, R9 ;  /* 0x00000009000d7202 */ /* 0x000fe20000000f00 */
[----:B-1----:R-:W-:Y:S02]  /*1c260*/  IMAD.MOV.U32 R6, RZ, RZ, R12 ;  /* 0x000000ffff067224 */ /* 0x002fe400078e000c */
[----:B------:R-:W-:-:S02]  /*1c270*/  IMAD.MOV.U32 R7, RZ, RZ, R11 ;  /* 0x000000ffff077224 */ /* 0x000fc400078e000b */
[----:B------:R-:W-:Y:S02]  /*1c280*/  IMAD.MOV.U32 R12, RZ, RZ, R10 ;  /* 0x000000ffff0c7224 */ /* 0x000fe400078e000a */
[----:B------:R-:W-:Y:S02]  /*1c290*/  IMAD.MOV.U32 R14, RZ, RZ, R8 ;  /* 0x000000ffff0e7224 */ /* 0x000fe400078e0008 */
[----:B------:R-:W-:Y:S05]  /*1c2a0*/  LDSM.16.MT88.4 R8, [R27+UR8+0x16080] ;  /* 0x016080081b08783b */ /* 0x000fea0008004200 */
[-C--:B--2---:R-:W-:Y:S08]  /*1c2b0*/  HMMA.16816.F32 R12, R12, R2.reuse, R20 ;  /* 0x000000020c0c723c */ /* 0x084ff00000001814 */
[----:B---3--:R-:W-:Y:S01]  /*1c2c0*/  HMMA.16816.F32 R4, R4, R2, R16 ;  /* 0x000000020404723c */ /* 0x008fe20000001810 */
[----:B------:R-:W0:-:S15]  /*1c2d0*/  LDSM.16.MT88.4 R16, [R27+UR8+0x14100] ;  /* 0x014100081b10783b */ /* 0x000e1e0008004200 */
[----:B------:R-:W-:-:S03]  /*1c2e0*/  NOP ;  /* 0x0000000000007918 */ /* 0x000fc60000000000 */
[----:B------:R-:W-:Y:S04]  /*1c2f0*/  STL.64 [R1+0x140], R4 ;  /* 0x0001400401007387 */ /* 0x000fe80000100a00 */
[----:B------:R-:W-:Y:S04]  /*1c300*/  STL.64 [R1+0x148], R6 ;  /* 0x0001480601007387 */ /* 0x000fe80000100a00 */
[----:B------:R-:W-:Y:S04]  /*1c310*/  STL.64 [R1+0x1700], R14 ;  /* 0x0017000e01007387 */ /* 0x000fe80000100a00 */
[----:B------:R1:W-:Y:S04]  /*1c320*/  STL.64 [R1+0x16f8], R12 ;  /* 0x0016f80c01007387 */ /* 0x0003e80000100a00 */
[----:B------:R-:W2:Y:S04]  /*1c330*/  LDSM.16.MT88.4 R4, [R27+UR8+0x14080] ;  /* 0x014080081b04783b */ /* 0x000ea80008004200 */
[----:B-1----:R-:W3:Y:S04]  /*1c340*/  LDL.LU R12, [R1+0x110] ;  /* 0x00011000010c7983 */ /* 0x002ee80000300800 */
[----:B------:R-:W3:Y:S04]  /*1c350*/  LDL.LU R13, [R1+0x114] ;  /* 0x00011400010d7983 */ /* 0x000ee80000300800 */
[----:B------:R-:W4:Y:S04]  /*1c360*/  LDL.LU R14, [R1+0x118] ;  /* 0x00011800010e7983 */ /* 0x000f280000300800 */
[----:B------:R-:W4:Y:S04]  /*1c370*/  LDL.LU R15, [R1+0x11c] ;  /* 0x00011c00010f7983 */ /* 0x000f280000300800 */
[----:B----4-:R-:W-:Y:S04]  /*1c380*/  STL.64 [R1+0x1710], R14 ;  /* 0x0017100e01007387 */ /* 0x010fe80000100a00 */
[----:B---3--:R1:W-:Y:S04]  /*1c390*/  STL.64 [R1+0x1708], R12 ;  /* 0x0017080c01007387 */ /* 0x0083e80000100a00 */
        /* <DEDUP_REMOVED lines=14> */
[----:B------:R-:W3:Y:S04]  /*1c480*/  LDL.LU R14, [R1+0x2e8] ;  /* 0x0002e800010e7983 */ /* 0x000ee80000300800 */
[----:B------:R-:W3:Y:S04]  /*1c490*/  LDL.LU R15, [R1+0x2ec] ;  /* 0x0002ec00010f7983 */ /* 0x000ee80000300800 */
[----:B------:R-:W4:Y:S01]  /*1c4a0*/  LDL.LU R29, [R1+0x31c] ;  /* 0x00031c00011d7983 */ /* 0x000f220000300800 */
[----:B0-----:R-:W-:-:S02]  /*1c4b0*/  IMAD.MOV.U32 R20, RZ, RZ, R16 ;  /* 0x000000ffff147224 */ /* 0x001fc400078e0010 */
[----:B------:R-:W-:Y:S01]  /*1c4c0*/  IMAD.MOV.U32 R21, RZ, RZ, R18 ;  /* 0x000000ffff157224 */ /* 0x000fe200078e0012 */
[----:B----4-:R-:W-:Y:S04]  /*1c4d0*/  STL [R1+0x1720], R29 ;  /* 0x0017201d01007387 */ /* 0x010fe80000100800 */
[----:B--2---:R-:W-:Y:S04]  /*1c4e0*/  STL [R1+0x171c], R5 ;  /* 0x00171c0501007387 */ /* 0x004fe80000100800 */
[----:B------:R-:W-:Y:S04]  /*1c4f0*/  STL [R1+0x1718], R7 ;  /* 0x0017180701007387 */ /* 0x000fe80000100800 */
[----:B------:R-:W-:Y:S04]  /*1c500*/  STL [R1+0x1724], R11 ;  /* 0x0017240b01007387 */ /* 0x000fe80000100800 */
[----:B------:R-:W-:Y:S04]  /*1c510*/  STL [R1+0x74], R17 ;  /* 0x0000741101007387 */ /* 0x000fe80000100800 */
[----:B------:R-:W-:Y:S04]  /*1c520*/  STL [R1+0x7c], R19 ;  /* 0x00007c1301007387 */ /* 0x000fe80000100800 */
[----:B------:R-:W0:Y:S02]  /*1c530*/  LDSM.16.MT88.4 R16, [R27+UR8+0x16100] ;  /* 0x016100081b10783b */ /* 0x000e240008004200 */
[----:B0-----:R-:W-:Y:S01]  /*1c540*/  MOV R22, R16 ;  /* 0x0000001000167202 */ /* 0x001fe20000000f00 */
[----:B------:R-:W-:-:S02]  /*1c550*/  IMAD.MOV.U32 R23, RZ, RZ, R18 ;  /* 0x000000ffff177224 */ /* 0x000fc400078e0012 */
[----:B------:R-:W-:Y:S02]  /*1c560*/  IMAD.MOV.U32 R28, RZ, RZ, R17 ;  /* 0x000000ffff1c7224 */ /* 0x000fe400078e0011 */
[----:B------:R-:W-:Y:S02]  /*1c570*/  IMAD.MOV.U32 R0, RZ, RZ, R19 ;  /* 0x000000ffff007224 */ /* 0x000fe400078e0013 */
[----:B------:R-:W0:Y:S04]  /*1c580*/  LDSM.16.MT88.4 R16, [R27+UR8+0x14180] ;  /* 0x014180081b10783b */ /* 0x000e280008004200 */
[----:B0-----:R-:W-:Y:S01]  /*1c590*/  STL [R1+0x174], R17 ;  /* 0x0001741101007387 */ /* 0x001fe20000100800 */
[----:B------:R-:W-:Y:S01]  /*1c5a0*/  IMAD.MOV.U32 R11, RZ, RZ, R16 ;  /* 0x000000ffff0b7224 */ /* 0x000fe200078e0010 */
[----:B------:R-:W-:-:S02]  /*1c5b0*/  MOV R29, R18 ;  /* 0x00000012001d7202 */ /* 0x000fc40000000f00 */
[----:B------:R-:W-:Y:S04]  /*1c5c0*/  STL [R1+0x17c], R19 ;  /* 0x00017c1301007387 */ /* 0x000fe80000100800 */
[----:B------:R-:W0:Y:S04]  /*1c5d0*/  LDSM.16.MT88.4 R16, [R27+UR8+0x16180] ;  /* 0x016180081b10783b */ /* 0x000e280008004200 */
[----:B0-----:R0:W-:Y:S01]  /*1c5e0*/  STL [R1+0x194], R17 ;  /* 0x0001941101007387 */ /* 0x0011e20000100800 */
[----:B------:R-:W-:Y:S02]  /*1c5f0*/  IMAD.MOV.U32 R5, RZ, RZ, R16 ;  /* 0x000000ffff057224 */ /* 0x000fe400078e0010 */
[----:B------:R-:W-:Y:S01]  /*1c600*/  IMAD.MOV.U32 R7, RZ, RZ, R18 ;  /* 0x000000ffff077224 */ /* 0x000fe200078e0012 */
[----:B------:R1:W-:Y:S01]  /*1c610*/  STL [R1+0x19c], R19 ;  /* 0x00019c1301007387 */ /* 0x0003e20000100800 */
[----:B------:R-:W-:Y:S01]  /*1c620*/  IMAD.MOV.U32 R16, RZ, RZ, R4 ;  /* 0x000000ffff107224 */ /* 0x000fe200078e0004 */
[----:B------:R-:W-:-:S02]  /*1c630*/  MOV R18, R8 ;  /* 0x0000000800127202 */ /* 0x000fc40000000f00 */
[----:B------:R-:W2:Y:S01]  /*1c640*/  LDL.LU R24, [R1+0x50] ;  /* 0x0000500001187983 */ /* 0x000ea20000300800 */
[----:B0-----:R-:W-:-:S03]  /*1c650*/  IMAD.MOV.U32 R17, RZ, RZ, R6 ;  /* 0x000000ffff117224 */ /* 0x001fc600078e0006 */
[----:B------:R-:W2:Y:S01]  /*1c660*/  LDL.LU R25, [R1+0x54] ;  /* 0x0000540001197983 */ /* 0x000ea20000300800 */
[----:B-1----:R-:W-:-:S03]  /*1c670*/  IMAD.MOV.U32 R19, RZ, RZ, R10 ;  /* 0x000000ffff137224 */ /* 0x002fc600078e000a */
[----:B------:R-:W2:Y:S04]  /*1c680*/  LDL.LU R26, [R1+0x58] ;  /* 0x00005800011a7983 */ /* 0x000ea80000300800 */
[----:B------:R-:W2:Y:S01]  /*1c690*/  LDL.LU R27, [R1+0x5c] ;  /* 0x00005c00011b7983 */ /* 0x000ea20000300800 */
[-C--:B---3--:R-:W-:Y:S03]  /*1c6a0*/  HMMA.16816.F32 R16, R16, R2.reuse, R12 ;  /* 0x000000021010723c */ /* 0x088fe6000000180c */
[----:B------:R-:W3:Y:S04]  /*1c6b0*/  LDL.LU.64 R14, [R1+0x1740] ;  /* 0x00174000010e7983 */ /* 0x000ee80000300a00 */
[----:B------:R-:W3:Y:S02]  /*1c6c0*/  LDL.LU.64 R12, [R1+0x1738] ;  /* 0x00173800010c7983 */ /* 0x000ee40000300a00 */
[----:B---3--:R-:W-:Y:S02]  /*1c6d0*/  HMMA.16816.F32 R20, R20, R2, R12 ;  /* 0x000000021414723c */ /* 0x008fe4000000180c */
[----:B------:R-:W3:Y:S04]  /*1c6e0*/  LDL.LU.64 R14, [R1+0x1730] ;  /* 0x00173000010e7983 */ /* 0x000ee80000300a00 */
[----:B------:R-:W3:-:S13]  /*1c6f0*/  LDL.LU.64 R12, [R1+0x1728] ;  /* 0x00172800010c7983 */ /* 0x000eda0000300a00 */
[----:B------:R-:W-:Y:S01]  /*1c700*/  IMAD.MOV.U32 R10, RZ, RZ, R20 ;  /* 0x000000ffff0a7224 */ /* 0x000fe200078e0014 */
[----:B------:R-:W-:Y:S01]  /*1c710*/  MOV R4, R23 ;  /* 0x0000001700047202 */ /* 0x000fe20000000f00 */
[----:B------:R-:W-:Y:S02]  /*1c720*/  IMAD.MOV.U32 R8, RZ, RZ, R21 ;  /* 0x000000ffff087224 */ /* 0x000fe400078e0015 */
[----:B------:R-:W-:Y:S02]  /*1c730*/  IMAD.MOV.U32 R6, RZ, RZ, R22 ;  /* 0x000000ffff067224 */ /* 0x000fe400078e0016 */
[----:B------:R-:W-:Y:S02]  /*1c740*/  IMAD.MOV.U32 R20, RZ, RZ, R11 ;  /* 0x000000ffff147224 */ /* 0x000fe400078e000b */
[----:B------:R-:W-:Y:S01]  /*1c750*/  IMAD.MOV.U32 R21, RZ, RZ, R29 ;  /* 0x000000ffff157224 */ /* 0x000fe200078e001d */
[----:B------:R-:W4:Y:S01]  /*1c760*/  LDL.LU R11, [R1+0x1724] ;  /* 0x00172400010b7983 */ /* 0x000f220000300800 */
[----:B------:R-:W-:-:S02]  /*1c770*/  IMAD.MOV.U32 R22, RZ, RZ, R5 ;  /* 0x000000ffff167224 */ /* 0x000fc400078e0005 */
[----:B------:R-:W-:Y:S01]  /*1c780*/  IMAD.MOV.U32 R23, RZ, RZ, R7 ;  /* 0x000000ffff177224 */ /* 0x000fe200078e0007 */
[----:B------:R-:W5:Y:S04]  /*1c790*/  LDL.LU R29, [R1+0x1720] ;  /* 0x00172000011d7983 */ /* 0x000f680000300800 */
[----:B------:R-:W2:Y:S04]  /*1c7a0*/  LDL.LU R5, [R1+0x171c] ;  /* 0x00171c0001057983 */ /* 0x000ea80000300800 */
[----:B------:R-:W2:Y:S01]  /*1c7b0*/  LDL.LU R7, [R1+0x1718] ;  /* 0x0017180001077983 */ /* 0x000ea20000300800 */
[----:B---3--:R-:W-:Y:S03]  /*1c7c0*/  HMMA.16816.F32 R20, R20, R2, R12 ;  /* 0x000000021414723c */ /* 0x008fe6000000180c */
[----:B------:R-:W3:Y:S04]  /*1c7d0*/  LDL.LU.64 R14, [R1+0x1710] ;  /* 0x00171000010e7983 */ /* 0x000ee80000300a00 */
[----:B------:R-:W3:Y:S04]  /*1c7e0*/  LDL.LU.64 R12, [R1+0x1708] ;  /* 0x00170800010c7983 */ /* 0x000ee80000300a00 */
        /* <DEDUP_REMOVED lines=48> */
[----:B------:R-:W3:Y:S04]  /*1caf0*/  LDL.LU R23, [R1+0x6c] ;  /* 0x00006c0001177983 */ /* 0x000ee80000300800 */
        /* <DEDUP_REMOVED lines=17> */
[----:B------:R-:W3:-:S15]  /*1cc10*/  LDL.LU R12, [R1+0x94] ;  /* 0x00009400010c7983 */ /* 0x000ede0000300800 */
[----:B------:R-:W-:Y:S02]  /*1cc20*/  NOP ;  /* 0x0000000000007918 */ /* 0x000fe40000000000 */
[----:B------:R-:W-:Y:S04]  /*1cc30*/  STL.64 [R1+0x20], R24 ;  /* 0x0000201801007387 */ /* 0x000fe80000100a00 */
[----:B------:R0:W-:Y:S04]  /*1cc40*/  STL.64 [R1+0x28], R26 ;  /* 0x0000281a01007387 */ /* 0x0001e80000100a00 */
[----:B------:R-:W3:Y:S04]  /*1cc50*/  LDL.LU R13, [R1+0x9c] ;  /* 0x00009c00010d7983 */ /* 0x000ee80000300800 */
[----:B------:R-:W3:Y:S04]  /*1cc60*/  LDL.LU R14, [R1+0xc4] ;  /* 0x0000c400010e7983 */ /* 0x000ee80000300800 */
[----:B------:R-:W3:Y:S01]  /*1cc70*/  LDL.LU R15, [R1+0xcc] ;  /* 0x0000cc00010f7983 */ /* 0x000ee20000300800 */
[----:B0-----:R-:W-:Y:S01]  /*1cc80*/  IMAD.MOV.U32 R27, RZ, RZ, R4 ;  /* 0x000000ffff1b7224 */ /* 0x001fe200078e0004 */
[----:B------:R-:W-:Y:S01]  /*1cc90*/  MOV R4, R5 ;  /* 0x0000000500047202 */ /* 0x000fe20000000f00 */
[----:B------:R-:W-:-:S02]  /*1cca0*/  IMAD.MOV.U32 R26, RZ, RZ, R6 ;  /* 0x000000ffff1a7224 */ /* 0x000fc400078e0006 */
[----:B------:R-:W-:Y:S02]  /*1ccb0*/  IMAD.MOV.U32 R5, RZ, RZ, R7 ;  /* 0x000000ffff057224 */ /* 0x000fe400078e0007 */
[----:B------:R-:W-:Y:S02]  /*1ccc0*/  IMAD.MOV.U32 R6, RZ, RZ, R9 ;  /* 0x000000ffff067224 */ /* 0x000fe400078e0009 */
[----:B----4-:R-:W-:-:S07]  /*1ccd0*/  IMAD.MOV.U32 R7, RZ, RZ, R11 ;  /* 0x000000ffff077224 */ /* 0x010fce00078e000b */
[----:B------:R-:W-:Y:S01]  /*1cce0*/  HMMA.16816.F32 R4, R4, R2, R16 ;  /* 0x000000020404723c */ /* 0x000fe20000001810 */
[----:B------:R-:W-:Y:S02]  /*1ccf0*/  IMAD.MOV.U32 R25, RZ, RZ, R8 ;  /* 0x000000ffff197224 */ /* 0x000fe400078e0008 */
[----:B------:R-:W-:-:S05]  /*1cd00*/  IMAD.MOV.U32 R24, RZ, RZ, R10 ;  /* 0x000000ffff187224 */ /* 0x000fca00078e000a */
[----:B---3--:R-:W-:Y:S01]  /*1cd10*/  HMMA.16816.F32 R20, R12, R2, R20 ;  /* 0x000000020c14723c */ /* 0x008fe20000001814 */
[----:B------:R-:W2:-:S15]  /*1cd20*/  LDL.LU R12, [R1+0xa0] ;  /* 0x0000a000010c7983 */ /* 0x000e9e0000300800 */
[----:B------:R-:W-:-:S03]  /*1cd30*/  NOP ;  /* 0x0000000000007918 */ /* 0x000fc60000000000 */
        /* <DEDUP_REMOVED lines=9> */
[----:B------:R-:W4:Y:S04]  /*1cdd0*/  LDL.LU R16, [R1+0x1f0] ;  /* 0x0001f00001107983 */ /* 0x000f280000300800 */
[----:B------:R0:W-:Y:S04]  /*1cde0*/  STL.64 [R1+0x130], R4 ;  /* 0x0001300401007387 */ /* 0x0001e80000100a00 */
[----:B------:R1:W-:Y:S04]  /*1cdf0*/  STL.64 [R1+0x138], R6 ;  /* 0x0001380601007387 */ /* 0x0003e80000100a00 */
[----:B------:R-:W4:Y:S04]  /*1ce00*/  LDL.LU R17, [R1+0x1f4] ;  /* 0x0001f40001117983 */ /* 0x000f280000300800 */
[----:B------:R-:W4:Y:S04]  /*1ce10*/  LDL.LU R18, [R1+0x1f8] ;  /* 0x0001f80001127983 */ /* 0x000f280000300800 */
[----:B------:R-:W4:Y:S04]  /*1ce20*/  LDL.LU R19, [R1+0x1fc] ;  /* 0x0001fc0001137983 */ /* 0x000f280000300800 */
[----:B0-----:R-:W5:Y:S04]  /*1ce30*/  LDL.LU R4, [R1+0x150] ;  /* 0x0001500001047983 */ /* 0x001f680000300800 */
[----:B------:R-:W5:Y:S04]  /*1ce40*/  LDL.LU R5, [R1+0x154] ;  /* 0x0001540001057983 */ /* 0x000f680000300800 */
[----:B-1----:R-:W5:Y:S04]  /*1ce50*/  LDL.LU R6, [R1+0x158] ;  /* 0x0001580001067983 */ /* 0x002f680000300800 */
[----:B------:R-:W5:Y:S04]  /*1ce60*/  LDL.LU R7, [R1+0x15c] ;  /* 0x00015c0001077983 */ /* 0x000f680000300800 */
[----:B------:R-:W4:Y:S04]  /*1ce70*/  LDL.LU R8, [R1+0x294] ;  /* 0x0002940001087983 */ /* 0x000f280000300800 */
[----:B------:R-:W4:Y:S04]  /*1ce80*/  LDL.LU R9, [R1+0x29c] ;  /* 0x00029c0001097983 */ /* 0x000f280000300800 */
[----:B------:R-:W4:Y:S04]  /*1ce90*/  LDL.LU R10, [R1+0x284] ;  /* 0x00028400010a7983 */ /* 0x000f280000300800 */
[----:B------:R-:W4:Y:S02]  /*1cea0*/  LDL.LU R11, [R1+0x28c] ;  /* 0x00028c00010b7983 */ /* 0x000f240000300800 */
[----:B----4-:R-:W-:-:S15]  /*1ceb0*/  HMMA.16816.F32 R8, R8, R2, R16 ;  /* 0x000000020808723c */ /* 0x010fde0000001810 */
[----:B------:R-:W-:-:S04]  /*1cec0*/  NOP ;  /* 0x0000000000007918 */ /* 0x000fc80000000000 */
[----:B------:R-:W-:Y:S04]  /*1ced0*/  STL [R1+0x16b0], R10 ;  /* 0x0016b00a01007387 */ /* 0x000fe80000100800 */
[----:B------:R-:W-:Y:S04]  /*1cee0*/  STL [R1+0x16ac], R11 ;  /* 0x0016ac0b01007387 */ /* 0x000fe80000100800 */
[----:B------:R-:W5:Y:S04]  /*1cef0*/  LDL.LU R16, [R1+0x1e4] ;  /* 0x0001e40001107983 */ /* 0x000f680000300800 */
[----:B------:R-:W5:Y:S04]  /*1cf00*/  LDL.LU R17, [R1+0x1ec] ;  /* 0x0001ec0001117983 */ /* 0x000f680000300800 */
[----:B------:R-:W5:Y:S04]  /*1cf10*/  LDL.LU R18, [R1+0x204] ;  /* 0x0002040001127983 */ /* 0x000f680000300800 */
[----:B------:R-:W5:Y:S02]  /*1cf20*/  LDL.LU R19, [R1+0x20c] ;  /* 0x00020c0001137983 */ /* 0x000f640000300800 */
[----:B-----5:R-:W-:-:S15]  /*1cf30*/  HMMA.16816.F32 R16, R16, R2, R4 ;  /* 0x000000021010723c */ /* 0x020fde0000001804 */
[----:B------:R-:W-:-:S04]  /*1cf40*/  NOP ;  /* 0x0000000000007918 */ /* 0x000fc80000000000 */
[----:B------:R-:W-:Y:S04]  /*1cf50*/  STL.64 [R1+0x1668], R18 ;  /* 0x0016681201007387 */ /* 0x000fe80000100a00 */
[----:B------:R-:W-:Y:S04]  /*1cf60*/  STL.64 [R1+0x1660], R16 ;  /* 0x0016601001007387 */ /* 0x000fe80000100a00 */
[----:B------:R-:W2:Y:S04]  /*1cf70*/  LDL.LU R4, [R1+0xe4] ;  /* 0x0000e40001047983 */ /* 0x000ea80000300800 */
[----:B------:R-:W2:Y:S04]  /*1cf80*/  LDL.LU R5, [R1+0xec] ;  /* 0x0000ec0001057983 */ /* 0x000ea80000300800 */
[----:B------:R-:W2:Y:S04]  /*1cf90*/  LDL.LU R6, [R1+0xf4] ;  /* 0x0000f40001067983 */ /* 0x000ea80000300800 */
[----:B------:R-:W2:Y:S02]  /*1cfa0*/  LDL.LU R7, [R1+0xfc] ;  /* 0x0000fc0001077983 */ /* 0x000ea40000300800 */
[----:B--2---:R-:W-:Y:S02]  /*1cfb0*/  HMMA.16816.F32 R12, R4, R2, R12 ;  /* 0x00000002040c723c */ /* 0x004fe4000000180c */
[----:B------:R-:W2:-:S15]  /*1cfc0*/  LDL.LU R4, [R1+0x74] ;  /* 0x0000740001047983 */ /* 0x000e9e0000300800 */
[----:B------:R-:W-:Y:S02]  /*1cfd0*/  NOP ;  /* 0x0000000000007918 */ /* 0x000fe40000000000 */
[----:B------:R-:W-:Y:S04]  /*1cfe0*/  STL.64 [R1], R12 ;  /* 0x0000000c01007387 */ /* 0x000fe80000100a00 */
[----:B------:R2:W-:Y:S04]  /*1cff0*/  STL.64 [R1+0x8], R14 ;  /* 0x0000080e01007387 */ /* 0x0005e80000100a00 */
[----:B------:R-:W2:Y:S01]  /*1d000*/  LDL.LU R5, [R1+0x7c] ;  /* 0x00007c0001057983 */ /* 0x000ea20000300800 */
[----:B------:R-:W-:Y:S01]  /*1d010*/  IMAD.MOV.U32 R6, RZ, RZ, R28 ;  /* 0x000000ffff067224 */ /* 0x000fe200078e001c */
[----:B------:R-:W-:-:S02]  /*1d020*/  MOV R7, R0 ;  /* 0x0000000000077202 */ /* 0x000fc40000000f00 */
[----:B------:R-:W4:Y:S04]  /*1d030*/  LDL.LU R28, [R1+0x16e4] ;  /* 0x0016e400011c7983 */ /* 0x000f280000300800 */
[----:B------:R-:W5:Y:S01]  /*1d040*/  LDL.LU R0, [R1+0x16e0] ;  /* 0x0016e00001007983 */ /* 0x000f620000300800 */
[----:B--2---:R-:W-:Y:S03]  /*1d050*/  HMMA.16816.F32 R12, R4, R2, R24 ;  /* 0x00000002040c723c */ /* 0x004fe60000001818 */
[----:B------:R-:W3:-:S15]  /*1d060*/  LDL.LU R4, [R1+0x2b4] ;  /* 0x0002b40001047983 */ /* 0x000ede0000300800 */
[----:B------:R-:W-:Y:S01]  /*1d070*/  NOP ;  /* 0x0000000000007918 */ /* 0x000fe20000000000 */
[----:B------:R-:W-:Y:S04]  /*1d080*/  STL.64 [R1+0x210], R12 ;  /* 0x0002100c01007387 */ /* 0x000fe80000100a00 */
[----:B------:R-:W-:Y:S04]  /*1d090*/  STL.64 [R1+0x218], R14 ;  /* 0x0002180e01007387 */ /* 0x000fe80000100a00 */
[----:B------:R-:W3:Y:S04]  /*1d0a0*/  LDL.LU R5, [R1+0x2bc] ;  /* 0x0002bc0001057983 */ /* 0x000ee80000300800 */
[----:B------:R-:W3:Y:S04]  /*1d0b0*/  LDL.LU R6, [R1+0x2a4] ;  /* 0x0002a40001067983 */ /* 0x000ee80000300800 */
[----:B------:R-:W3:Y:S02]  /*1d0c0*/  LDL.LU R7, [R1+0x2ac] ;  /* 0x0002ac0001077983 */ /* 0x000ee40000300800 */
[----:B---3--:R-:W-:Y:S01]  /*1d0d0*/  HMMA.16816.F32 R4, R4, R2, R20 ;  /* 0x000000020404723c */ /* 0x008fe20000001814 */
[----:B-----5:R-:W-:-:S02]  /*1d0e0*/  IMAD.MOV.U32 R20, RZ, RZ, R0 ;  /* 0x000000ffff147224 */ /* 0x020fc400078e0000 */
[----:B------:R-:W2:Y:S01]  /*1d0f0*/  LDL.LU R0, [R1+0x16dc] ;  /* 0x0016dc0001007983 */ /* 0x000ea20000300800 */
[----:B----4-:R-:W-:-:S03]  /*1d100*/  IMAD.MOV.U32 R23, RZ, RZ, R28 ;  /* 0x000000ffff177224 */ /* 0x010fc600078e001c */
[----:B------:R-:W3:Y:S04]  /*1d110*/  LDL.LU R21, [R1+0x1d4] ;  /* 0x0001d40001157983 */ /* 0x000ee80000300800 */
[----:B------:R-:W3:Y:S04]  /*1d120*/  LDL.LU R22, [R1+0x1d8] ;  /* 0x0001d80001167983 */ /* 0x000ee80000300800 */
[----:B------:R-:W4:Y:S04]  /*1d130*/  LDL.LU R28, [R1+0x16d8] ;  /* 0x0016d800011c7983 */ /* 0x000f280000300800 */
[----:B------:R-:W-:Y:S04]  /*1d140*/  STL [R1+0x1690], R4 ;  /* 0x0016900401007387 */ /* 0x000fe80000100800 */
[----:B------:R-:W-:Y:S04]  /*1d150*/  STL [R1+0x168c], R5 ;  /* 0x00168c0501007387 */ /* 0x000fe80000100800 */
[----:B------:R-:W-:Y:S04]  /*1d160*/  STL [R1+0x1688], R6 ;  /* 0x0016880601007387 */ /* 0x000fe80000100800 */
[----:B------:R-:W-:Y:S04]  /*1d170*/  STL [R1+0x1684], R7 ;  /* 0x0016840701007387 */ /* 0x000fe80000100800 */
[----:B------:R-:W5:Y:S04]  /*1d180*/  LDL R19, [R1+0x32c] ;  /* 0x00032c0001137983 */ /* 0x000f680000100800 */
[----:B--2---:R-:W0:Y:S04]  /*1d190*/  LDSM.16.M88.4 R12, [R0+UR8+0x40080] ;  /* 0x04008008000c783b */ /* 0x004e280008000200 */
[----:B----4-:R-:W1:Y:S01]  /*1d1a0*/  LDSM.16.MT88.4 R4, [R28+UR8+0x18000] ;  /* 0x018000081c04783b */ /* 0x010e620008004200 */
[----:B0-----:R-:W-:-:S02]  /*1d1b0*/  IMAD.MOV.U32 R10, RZ, RZ, R12 ;  /* 0x000000ffff0a7224 */ /* 0x001fc400078e000c */
[----:B------:R-:W-:Y:S01]  /*1d1c0*/  IMAD.MOV.U32 R11, RZ, RZ, R13 ;  /* 0x000000ffff0b7224 */ /* 0x000fe200078e000d */
[----:B------:R-:W-:Y:S04]  /*1d1d0*/  STL.64 [R1+0x300], R12 ;  /* 0x0003000c01007387 */ /* 0x000fe80000100a00 */
[----:B------:R-:W-:Y:S04]  /*1d1e0*/  STL.64 [R1+0x308], R14 ;  /* 0x0003080e01007387 */ /* 0x000fe80000100a00 */
[----:B------:R-:W-:Y:S04]  /*1d1f0*/  STL.64 [R1+0x16c0], R10 ;  /* 0x0016c00a01007387 */ /* 0x000fe80000100a00 */
[----:B------:R-:W-:Y:S04]  /*1d200*/  STL.64 [R1+0x16b8], R8 ;  /* 0x0016b80801007387 */ /* 0x000fe80000100a00 */
[----:B------:R-:W0:Y:S01]  /*1d210*/  LDSM.16.MT88.4 R8, [R28+UR8+0x1a000] ;  /* 0x01a000081c08783b */ /* 0x000e220008004200 */
[----:B-1----:R-:W-:-:S03]  /*1d220*/  MOV R29, R4 ;  /* 0x00000004001d7202 */ /* 0x002fc60000000f00 */
[----:B------:R-:W-:Y:S01]  /*1d230*/  STL [R1+0x12b0], R0 ;  /* 0x0012b00001007387 */ /* 0x000fe20000100800 */
[----:B------:R-:W-:-:S03]  /*1d240*/  IMAD.MOV.U32 R27, RZ, RZ, R6 ;  /* 0x000000ffff1b7224 */ /* 0x000fc600078e0006 */
[----:B------:R1:W-:Y:S04]  /*1d250*/  STL [R1+0x244], R5 ;  /* 0x0002440501007387 */ /* 0x0003e80000100800 */
[----:B------:R2:W-:Y:S04]  /*1d260*/  STL [R1+0x24c], R7 ;  /* 0x00024c0701007387 */ /* 0x0005e80000100800 */
[----:B------:R-:W4:Y:S04]  /*1d270*/  LDL.LU R4, [R1+0x140] ;  /* 0x0001400001047983 */ /* 0x000f280000300800 */
[----:B-1----:R-:W4:Y:S04]  /*1d280*/  LDL.LU R5, [R1+0x144] ;  /* 0x0001440001057983 */ /* 0x002f280000300800 */
[----:B------:R-:W4:Y:S04]  /*1d290*/  LDL.LU R6, [R1+0x148] ;  /* 0x0001480001067983 */ /* 0x000f280000300800 */
[----:B--2---:R-:W4:Y:S04]  /*1d2a0*/  LDL.LU R7, [R1+0x14c] ;  /* 0x00014c0001077983 */ /* 0x004f280000300800 */
[----:B0-----:R0:W-:Y:S01]  /*1d2b0*/  STL [R1+0x254], R9 ;  /* 0x0002540901007387 */ /* 0x0011e20000100800 */
[----:B------:R-:W-:-:S03]  /*1d2c0*/  IMAD.MOV.U32 R26, RZ, RZ, R8 ;  /* 0x000000ffff1a7224 */ /* 0x000fc600078e0008 */
[----:B------:R1:W-:Y:S01]  /*1d2d0*/  STL [R1+0x25c], R11 ;  /* 0x00025c0b01007387 */ /* 0x0003e20000100800 */
[----:B------:R-:W-:-:S03]  /*1d2e0*/  IMAD.MOV.U32 R18, RZ, RZ, R10 ;  /* 0x000000ffff127224 */ /* 0x000fc600078e000a */
[----:B------:R-:W3:Y:S04]  /*1d2f0*/  LDL.LU R12, [R1+0x224] ;  /* 0x00022400010c7983 */ /* 0x000ee80000300800 */
[----:B------:R-:W3:Y:S04]  /*1d300*/  LDL.LU R13, [R1+0x22c] ;  /* 0x00022c00010d7983 */ /* 0x000ee80000300800 */
[----:B------:R-:W2:Y:S04]  /*1d310*/  LDL.LU R8, [R1+0xd0] ;  /* 0x0000d00001087983 */ /* 0x000ea80000300800 */
[----:B0-----:R-:W2:Y:S04]  /*1d320*/  LDL.LU R9, [R1+0xd4] ;  /* 0x0000d40001097983 */ /* 0x001ea80000300800 */
[----:B------:R-:W2:Y:S04]  /*1d330*/  LDL.LU R10, [R1+0xd8] ;  /* 0x0000d800010a7983 */ /* 0x000ea80000300800 */
[----:B-1----:R-:W2:Y:S04]  /*1d340*/  LDL.LU R11, [R1+0xdc] ;  /* 0x0000dc00010b7983 */ /* 0x002ea80000300800 */
[----:B--2---:R-:W-:Y:S04]  /*1d350*/  STL.64 [R1+0x16d0], R10 ;  /* 0x0016d00a01007387 */ /* 0x004fe80000100a00 */
[----:B------:R-:W-:Y:S04]  /*1d360*/  STL.64 [R1+0x16c8], R8 ;  /* 0x0016c80801007387 */ /* 0x000fe80000100a00 */
[----:B------:R-:W3:Y:S04]  /*1d370*/  LDL.LU R14, [R1+0x234] ;  /* 0x00023400010e7983 */ /* 0x000ee80000300800 */
[----:B------:R-:W3:Y:S04]  /*1d380*/  LDL.LU R15, [R1+0x23c] ;  /* 0x00023c00010f7983 */ /* 0x000ee80000300800 */
[----:B------:R-:W0:Y:S02]  /*1d390*/  LDSM.16.MT88.4 R8, [R28+UR8+0x18080] ;  /* 0x018080081c08783b */ /* 0x000e240008004200 */
[----:B0-----:R-:W-:Y:S01]  /*1d3a0*/  IMAD.MOV.U32 R25, RZ, RZ, R8 ;  /* 0x000000ffff197224 */ /* 0x001fe200078e0008 */
[----:B------:R-:W-:Y:S01]  /*1d3b0*/  MOV R24, R10 ;  /* 0x0000000a00187202 */ /* 0x000fe20000000f00 */
[----:B---3--:R-:W-:-:S15]  /*1d3c0*/  HMMA.16816.F32 R12, R12, R2, R20 ;  /* 0x000000020c0c723c */ /* 0x008fde0000001814 */
[----:B------:R-:W-:-:S04]  /*1d3d0*/  NOP ;  /* 0x0000000000007918 */ /* 0x000fc80000000000 */
[----:B------:R-:W-:Y:S04]  /*1d3e0*/  STL.64 [R1+0x1678], R14 ;  /* 0x0016780e01007387 */ /* 0x000fe80000100a00 */
[----:B------:R0:W-:Y:S04]  /*1d3f0*/  STL.64 [R1+0x1670], R12 ;  /* 0x0016700c01007387 */ /* 0x0001e80000100a00 */
[----:B0-----:R-:W2:Y:S04]  /*1d400*/  LDL.LU R12, [R1+0x110] ;  /* 0x00011000010c7983 */ /* 0x001ea80000300800 */
[----:B------:R-:W2:Y:S04]  /*1d410*/  LDL.LU R13, [R1+0x114] ;  /* 0x00011400010d7983 */ /* 0x000ea80000300800 */
[----:B------:R-:W2:Y:S04]  /*1d420*/  LDL.LU R14, [R1+0x118] ;  /* 0x00011800010e7983 */ /* 0x000ea80000300800 */
[----:B------:R-:W2:Y:S04]  /*1d430*/  LDL.LU R15, [R1+0x11c] ;  /* 0x00011c00010f7983 */ /* 0x000ea80000300800 */
[----:B------:R-:W-:Y:S04]  /*1d440*/  STL [R1+0x264], R9 ;  /* 0x0002640901007387 */ /* 0x000fe80000100800 */
[----:B------:R-:W-:Y:S04]  /*1d450*/  STL [R1+0x26c], R11 ;  /* 0x00026c0b01007387 */ /* 0x000fe80000100800 */
[----:B------:R-:W0:Y:S04]  /*1d460*/  LDSM.16.MT88.4 R8, [R28+UR8+0x1a080] ;  /* 0x01a080081c08783b */ /* 0x000e280008004200 */
[----:B0-----:R-:W-:Y:S04]  /*1d470*/  STL [R1+0x294], R9 ;  /* 0x0002940901007387 */ /* 0x001fe80000100800 */
[----:B------:R-:W-:Y:S04]  /*1d480*/  STL [R1+0x29c], R11 ;  /* 0x00029c0b01007387 */ /* 0x000fe80000100800 */
[----:B------:R-:W4:Y:S04]  /*1d490*/  LDL.LU R20, [R1+0x1b4] ;  /* 0x0001b40001147983 */ /* 0x000f280000300800 */
[----:B------:R-:W4:Y:S04]  /*1d4a0*/  LDL.LU R21, [R1+0x1bc] ;  /* 0x0001bc0001157983 */ /* 0x000f280000300800 */
[----:B------:R-:W4:Y:S04]  /*1d4b0*/  LDL.LU R22, [R1+0x1c4] ;  /* 0x0001c40001167983 */ /* 0x000f280000300800 */
[----:B------:R-:W4:Y:S01]  /*1d4c0*/  LDL.LU R23, [R1+0x1cc] ;  /* 0x0001cc0001177983 */ /* 0x000f220000300800 */
[----:B------:R-:W-:-:S02]  /*1d4d0*/  IMAD.MOV.U32 R17, RZ, RZ, R8 ;  /* 0x000000ffff117224 */ /* 0x000fc400078e0008 */
[----:B------:R-:W-:Y:S02]  /*1d4e0*/  IMAD.MOV.U32 R16, RZ, RZ, R10 ;  /* 0x000000ffff107224 */ /* 0x000fe400078e000a */
[----:B------:R-:W0:Y:S01]  /*1d4f0*/  LDSM.16.MT88.4 R8, [R28+UR8+0x18100] ;  /* 0x018100081c08783b */ /* 0x000e220008004200 */
[----:B----4-:R-:W-:Y:S03]  /*1d500*/  HMMA.16816.F32 R4, R20, R2, R4 ;  /* 0x000000021404723c */ /* 0x010fe60000001804 */
[----:B------:R-:W3:-:S15]  /*1d510*/  LDL.LU R20, [R1+0x174] ;  /* 0x0001740001147983 */ /* 0x000ede0000300800 */
[----:B------:R-:W-:Y:S01]  /*1d520*/  NOP ;  /* 0x0000000000007918 */ /* 0x000fe20000000000 */
[----:B------:R0:W-:Y:S04]  /*1d530*/  STL.64 [R1+0x10], R4 ;  /* 0x0000100401007387 */ /* 0x0001e80000100a00 */
[----:B------:R-:W-:Y:S04]  /*1d540*/  STL.64 [R1+0x18], R6 ;  /* 0x0000180601007387 */ /* 0x000fe80000100a00 */
[----:B------:R-:W3:Y:S04]  /*1d550*/  LDL.LU R21, [R1+0x17c] ;  /* 0x00017c0001157983 */ /* 0x000ee80000300800 */
[----:B------:R-:W3:Y:S01]  /*1d560*/  LDL.LU R22, [R1+0x194] ;  /* 0x0001940001167983 */ /* 0x000ee20000300800 */
[----:B0-----:R-:W-:-:S03]  /*1d570*/  IMAD.MOV.U32 R4, RZ, RZ, R8 ;  /* 0x000000ffff047224 */ /* 0x001fc600078e0008 */
[----:B------:R-:W3:Y:S01]  /*1d580*/  LDL.LU R23, [R1+0x19c] ;  /* 0x00019c0001177983 */ /* 0x000ee20000300800 */
[----:B------:R-:W-:-:S03]  /*1d590*/  IMAD.MOV.U32 R5, RZ, RZ, R10 ;  /* 0x000000ffff057224 */ /* 0x000fc600078e000a */
[----:B------:R-:W-:Y:S04]  /*1d5a0*/  STL [R1+0x284], R9 ;  /* 0x0002840901007387 */ /* 0x000fe80000100800 */
[----:B------:R-:W-:Y:S04]  /*1d5b0*/  STL [R1+0x28c], R11 ;  /* 0x00028c0b01007387 */ /* 0x000fe80000100800 */
        /* <DEDUP_REMOVED lines=8> */
[----:B------:R-:W3:Y:S04]  /*1d640*/  LDL.LU.64 R10, [R1+0x16c0] ;  /* 0x0016c000010a7983 */ /* 0x000ee80000300a00 */
[----:B------:R-:W4:-:S13]  /*1d650*/  LDL.LU.64 R8, [R1+0x16b8] ;  /* 0x0016b80001087983 */ /* 0x000f1a0000300a00 */
[----:B------:R-:W-:Y:S04]  /*1d660*/  STL.64 [R1+0xe0], R20 ;  /* 0x0000e01401007387 */ /* 0x000fe80000100a00 */
[----:B------:R-:W-:Y:S04]  /*1d670*/  STL.64 [R1+0xe8], R22 ;  /* 0x0000e81601007387 */ /* 0x000fe80000100a00 */
[----:B------:R-:W0:Y:S04]  /*1d680*/  LDSM.16.MT88.4 R20, [R28+UR8+0x18180] ;  /* 0x018180081c14783b */ /* 0x000e280008004200 */
[----:B0-----:R-:W-:Y:S04]  /*1d690*/  STL.64 [R1+0x2b0], R20 ;  /* 0x0002b01401007387 */ /* 0x001fe80000100a00 */
[----:B------:R-:W-:Y:S04]  /*1d6a0*/  STL.64 [R1+0x2b8], R22 ;  /* 0x0002b81601007387 */ /* 0x000fe80000100a00 */
[----:B------:R-:W0:Y:S04]  /*1d6b0*/  LDSM.16.MT88.4 R20, [R28+UR8+0x1a180] ;  /* 0x01a180081c14783b */ /* 0x000e280008004200 */
[----:B0-----:R0:W-:Y:S04]  /*1d6c0*/  STL.64 [R1+0x2c0], R20 ;  /* 0x0002c01401007387 */ /* 0x0011e80000100a00 */
[----:B------:R1:W-:Y:S04]  /*1d6d0*/  STL [R1+0x2cc], R23 ;  /* 0x0002cc1701007387 */ /* 0x0003e80000100800 */
[----:B------:R-:W-:Y:S01]  /*1d6e0*/  STL [R1+0x15d0], R28 ;  /* 0x0015d01c01007387 */ /* 0x000fe20000100800 */
[----:B0-----:R-:W-:Y:S01]  /*1d6f0*/  IMAD.MOV.U32 R20, RZ, RZ, R29 ;  /* 0x000000ffff147224 */ /* 0x001fe200078e001d */
[----:B---3--:R-:W-:-:S02]  /*1d700*/  F2FP.F16.E4M3.UNPACK_B R2, R10 ;  /* 0x0000000aff02723e */ /* 0x008fc400020006ff */
[----:B------:R-:W4:Y:S01]  /*1d710*/  LDL.LU R10, [R1+0x16b0] ;  /* 0x0016b000010a7983 */ /* 0x000f220000300800 */
[----:B------:R-:W-:-:S03]  /*1d720*/  F2FP.F16.E4M3.UNPACK_B R3, R11 ;  /* 0x0000000bff03723e */ /* 0x000fc600020006ff */
[----:B------:R-:W4:Y:S04]  /*1d730*/  LDL.LU R11, [R1+0x16ac] ;  /* 0x0016ac00010b7983 */ /* 0x000f280000300800 */
[----:B------:R-:W3:Y:S01]  /*1d740*/  LDL.LU R29, [R1+0x16a8] ;  /* 0x0016a800011d7983 */ /* 0x000ee20000300800 */
[----:B------:R-:W-:Y:S01]  /*1d750*/  IMAD.MOV.U32 R0, RZ, RZ, R22 ;  /* 0x000000ffff007224 */ /* 0x000fe200078e0016 */
[----:B------:R-:W-:Y:S01]  /*1d760*/  MOV R22, R26 ;  /* 0x0000001a00167202 */ /* 0x000fe20000000f00 */
[----:B------:R-:W-:Y:S02]  /*1d770*/  IMAD.MOV.U32 R21, RZ, RZ, R27 ;  /* 0x000000ffff157224 */ /* 0x000fe400078e001b */
[----:B-1----:R-:W-:-:S07]  /*1d780*/  IMAD.MOV.U32 R23, RZ, RZ, R18 ;  /* 0x000000ffff177224 */ /* 0x002fce00078e0012 */
[----:B--2---:R-:W-:Y:S01]  /*1d790*/  HMMA.16816.F32 R20, R20, R2, R12 ;  /* 0x000000021414723c */ /* 0x004fe2000000180c */
[----:B------:R-:W2:-:S15]  /*1d7a0*/  LDL.LU R12, [R1+0x1a0] ;  /* 0x0001a000010c7983 */ /* 0x000e9e0000300800 */
[----:B------:R-:W-:-:S03]  /*1d7b0*/  NOP ;  /* 0x0000000000007918 */ /* 0x000fc60000000000 */
[----:B------:R-:W-:Y:S04]  /*1d7c0*/  STL.64 [R1+0x100], R20 ;  /* 0x0001001401007387 */ /* 0x000fe80000100a00 */
[----:B------:R-:W-:Y:S04]  /*1d7d0*/  STL.64 [R1+0x108], R22 ;  /* 0x0001081601007387 */ /* 0x000fe80000100a00 */
[----:B-----5:R-:W0:Y:S04]  /*1d7e0*/  LDSM.16.MT88.4 R20, [R19+UR8+0x18000] ;  /* 0x018000081314783b */ /* 0x020e280008004200 */
[----:B------:R-:W2:Y:S04]  /*1d7f0*/  LDL.LU R13, [R1+0x1a4] ;  /* 0x0001a400010d7983 */ /* 0x000ea80000300800 */
[----:B------:R-:W2:Y:S04]  /*1d800*/  LDL.LU R14, [R1+0x1a8] ;  /* 0x0001a800010e7983 */ /* 0x000ea80000300800 */
[----:B0-----:R0:W-:Y:S02]  /*1d810*/  STL [R1+0x124], R21 ;  /* 0x0001241501007387 */ /* 0x0011e40000100800 */
[----:B0-----:R-:W-:-:S02]  /*1d820*/  IMAD.MOV.U32 R21, RZ, RZ, R24 ;  /* 0x000000ffff157224 */ /* 0x001fc400078e0018 */
[----:B------:R0:W-:Y:S01]  /*1d830*/  STL [R1+0x12c], R23 ;  /* 0x00012c1701007387 */ /* 0x0001e20000100800 */
[----:B------:R-:W-:Y:S02]  /*1d840*/  IMAD.MOV.U32 R18, RZ, RZ, R22 ;  /* 0x000000ffff127224 */ /* 0x000fe400078e0016 */
[----:B------:R-:W-:Y:S02]  /*1d850*/  IMAD.MOV.U32 R22, RZ, RZ, R17 ;  /* 0x000000ffff167224 */ /* 0x000fe400078e0011 */
[----:B0-----:R-:W-:Y:S02]  /*1d860*/  IMAD.MOV.U32 R23, RZ, RZ, R16 ;  /* 0x000000ffff177224 */ /* 0x001fe400078e0010 */
[----:B---3--:R-:W-:Y:S02]  /*1d870*/  IMAD.MOV.U32 R15, RZ, RZ, R29 ;  /* 0x000000ffff0f7224 */ /* 0x008fe400078e001d */
[----:B------:R-:W-:Y:S01]  /*1d880*/  IMAD.MOV.U32 R29, RZ, RZ, R20 ;  /* 0x000000ffff1d7224 */ /* 0x000fe200078e0014 */
[----:B------:R-:W-:-:S02]  /*1d890*/  MOV R20, R25 ;  /* 0x0000001900147202 */ /* 0x000fc40000000f00 */
[----:B------:R-:W0:Y:S04]  /*1d8a0*/  LDSM.16.MT88.4 R24, [R19+UR8+0x1a000] ;  /* 0x01a000081318783b */ /* 0x000e280008004200 */
[----:B0-----:R-:W-:Y:S01]  /*1d8b0*/  STL [R1+0x154], R25 ;  /* 0x0001541901007387 */ /* 0x001fe20000100800 */
[----:B------:R-:W-:Y:S01]  /*1d8c0*/  MOV R16, R26 ;  /* 0x0000001a00107202 */ /* 0x000fe20000000f00 */
[----:B------:R-:W-:Y:S02]  /*1d8d0*/  IMAD.MOV.U32 R17, RZ, RZ, R24 ;  /* 0x000000ffff117224 */ /* 0x000fe400078e0018 */
[----:B------:R0:W-:Y:S04]  /*1d8e0*/  STL [R1+0x15c], R27 ;  /* 0x00015c1b01007387 */ /* 0x0001e80000100800 */
[----:B0-----:R-:W3:Y:S04]  /*1d8f0*/  LDL.LU.64 R26, [R1+0x16a0] ;  /* 0x0016a000011a7983 */ /* 0x001ee80000300a00 */
[----:B------:R-:W3:Y:S02]  /*1d900*/  LDL.LU.64 R24, [R1+0x1698] ;  /* 0x0016980001187983 */ /* 0x000ee40000300a00 */
[----:B---3--:R-:W-:Y:S01]  /*1d910*/  HMMA.16816.F32 R24, R20, R2, R24 ;  /* 0x000000021418723c */ /* 0x008fe20000001818 */
[----:B------:R-:W-:-:S02]  /*1d920*/  IMAD.MOV.U32 R20, RZ, RZ, R4 ;  /* 0x000000ffff147224 */ /* 0x000fc400078e0004 */
[----:B------:R-:W-:Y:S01]  /*1d930*/  IMAD.MOV.U32 R21, RZ, RZ, R5 ;  /* 0x000000ffff157224 */ /* 0x000fe200078e0005 */
[----:B------:R-:W3:Y:S01]  /*1d940*/  LDL.LU R4, [R1+0x1690] ;  /* 0x0016900001047983 */ /* 0x000ee20000300800 */
[----:B------:R-:W-:Y:S02]  /*1d950*/  IMAD.MOV.U32 R22, RZ, RZ, R6 ;  /* 0x000000ffff167224 */ /* 0x000fe400078e0006 */
[----:B------:R-:W-:-:S07]  /*1d960*/  IMAD.MOV.U32 R23, RZ, RZ, R7 ;  /* 0x000000ffff177224 */ /* 0x000fce00078e0007 */
[----:B----4-:R-:W-:Y:S05]  /*1d970*/  HMMA.16816.F32 R20, R20, R2, R8 ;  /* 0x000000021414723c */ /* 0x010fea0000001808 */
[----:B------:R0:W-:Y:S04]  /*1d980*/  STL.64 [R1+0x180], R24 ;  /* 0x0001801801007387 */ /* 0x0001e80000100a00 */
[----:B------:R1:W-:Y:S04]  /*1d990*/  STL.64 [R1+0x188], R26 ;  /* 0x0001881a01007387 */ /* 0x0003e80000100a00 */
[----:B------:R-:W3:Y:S04]  /*1d9a0*/  LDL.LU R5, [R1+0x168c] ;  /* 0x00168c0001057983 */ /* 0x000ee80000300800 */
[----:B------:R-:W3:Y:S04]  /*1d9b0*/  LDL.LU R6, [R1+0x1688] ;  /* 0x0016880001067983 */ /* 0x000ee80000300800 */
[----:B------:R-:W3:Y:S04]  /*1d9c0*/  LDL.LU R7, [R1+0x1684] ;  /* 0x0016840001077983 */ /* 0x000ee80000300800 */
[----:B------:R-:W3:Y:S04]  /*1d9d0*/  LDL.LU R8, [R1+0x2b0] ;  /* 0x0002b00001087983 */ /* 0x000ee80000300800 */
[----:B------:R-:W-:Y:S04]  /*1d9e0*/  STL.64 [R1+0x200], R20 ;  /* 0x0002001401007387 */ /* 0x000fe80000100a00 */
[----:B------:R-:W-:Y:S04]  /*1d9f0*/  STL.64 [R1+0x208], R22 ;  /* 0x0002081601007387 */ /* 0x000fe80000100a00 */
[----:B------:R-:W3:Y:S04]  /*1da00*/  LDL.LU R9, [R1+0x2b8] ;  /* 0x0002b80001097983 */ /* 0x000ee80000300800 */
[----:B------:R-:W3:Y:S01]  /*1da10*/  LDL.LU R10, [R1+0x2c0] ;  /* 0x0002c000010a7983 */ /* 0x000ee20000300800 */
[----:B------:R-:W-:-:S03]  /*1da20*/  MOV R11, R0 ;  /* 0x00000000000b7202 */ /* 0x000fc60000000f00 */
[----:B0-----:R-:W4:Y:S04]  /*1da30*/  LDL.LU R24, [R1+0x20] ;  /* 0x0000200001187983 */ /* 0x001f280000300800 */
[----:B---3--:R-:W-:-:S15]  /*1da40*/  HMMA.16816.F32 R4, R8, R2, R4 ;  /* 0x000000020804723c */ /* 0x008fde0000001804 */
[----:B------:R-:W-:-:S04]  /*1da50*/  NOP ;  /* 0x0000000000007918 */ /* 0x000fc80000000000 */
[----:B------:R-:W-:Y:S04]  /*1da60*/  STL.64 [R1+0x220], R4 ;  /* 0x0002200401007387 */ /* 0x000fe80000100a00 */
[----:B------:R-:W-:Y:S04]  /*1da70*/  STL.64 [R1+0x228], R6 ;  /* 0x0002280601007387 */ /* 0x000fe80000100a00 */
[----:B------:R-:W0:Y:S04]  /*1da80*/  LDSM.16.MT88.4 R4, [R19+UR8+0x18080] ;  /* 0x018080081304783b */ /* 0x000e280008004200 */
[----:B------:R-:W4:Y:S04]  /*1da90*/  LDL.LU R25, [R1+0x24] ;  /* 0x0000240001197983 */ /* 0x000f280000300800 */
[----:B-1----:R-:W4:Y:S04]  /*1daa0*/  LDL.LU R26, [R1+0x28] ;  /* 0x00002800011a7983 */ /* 0x002f280000300800 */
[----:B------:R-:W4:Y:S04]  /*1dab0*/  LDL.LU R27, [R1+0x2c] ;  /* 0x00002c00011b7983 */ /* 0x000f280000300800 */
        /* <DEDUP_REMOVED lines=11> */
[----:B------:R-:W3:Y:S01]  /*1db70*/  LDL.LU R29, [R1+0x1680] ;  /* 0x00168000011d7983 */ /* 0x000ee20000300800 */
[----:B0-----:R-:W-:Y:S02]  /*1db80*/  IMAD.MOV.U32 R5, RZ, RZ, R18 ;  /* 0x000000ffff057224 */ /* 0x001fe400078e0012 */
[----:B-1----:R-:W-:-:S07]  /*1db90*/  IMAD.MOV.U32 R7, RZ, RZ, R16 ;  /* 0x000000ffff077224 */ /* 0x002fce00078e0010 */
[----:B--2---:R-:W-:Y:S01]  /*1dba0*/  HMMA.16816.F32 R12, R4, R2, R12 ;  /* 0x00000002040c723c */ /* 0x004fe2000000180c */
[----:B------:R-:W-:Y:S02]  /*1dbb0*/  IMAD.MOV.U32 R6, RZ, RZ, R9 ;  /* 0x000000ffff067224 */ /* 0x000fe400078e0009 */
[----:B------:R-:W-:Y:S02]  /*1dbc0*/  IMAD.MOV.U32 R7, RZ, RZ, R8 ;  /* 0x000000ffff077224 */ /* 0x000fe400078e0008 */
[----:B------:R-:W0:-:S14]  /*1dbd0*/  LDSM.16.MT88.4 R8, [R19+UR8+0x18100] ;  /* 0x018100081308783b */ /* 0x000e1c0008004200 */
[----:B------:R-:W-:Y:S01]  /*1dbe0*/  IMAD.MOV.U32 R20, RZ, RZ, R15 ;  /* 0x000000ffff147224 */ /* 0x000fe200078e000f */
[----:B------:R-:W-:Y:S01]  /*1dbf0*/  MOV R22, R13 ;  /* 0x0000000d00167202 */ /* 0x000fe20000000f00 */
[----:B------:R-:W-:Y:S02]  /*1dc00*/  IMAD.MOV.U32 R21, RZ, RZ, R14 ;  /* 0x000000ffff157224 */ /* 0x000fe400078e000e */
[----:B------:R-:W-:Y:S01]  /*1dc10*/  IMAD.MOV.U32 R23, RZ, RZ, R12 ;  /* 0x000000ffff177224 */ /* 0x000fe200078e000c */
[----:B------:R-:W-:Y:S04]  /*1dc20*/  STL [R1+0x164c], R20 ;  /* 0x00164c1401007387 */ /* 0x000fe80000100800 */
[----:B------:R-:W-:Y:S04]  /*1dc30*/  STL [R1+0x1648], R21 ;  /* 0x0016481501007387 */ /* 0x000fe80000100800 */
[----:B------:R-:W-:Y:S04]  /*1dc40*/  STL [R1+0x1644], R22 ;  /* 0x0016441601007387 */ /* 0x000fe80000100800 */
[----:B------:R1:W-:Y:S04]  /*1dc50*/  STL [R1+0x1640], R23 ;  /* 0x0016401701007387 */ /* 0x0003e80000100800 */
[----:B------:R-:W-:Y:S04]  /*1dc60*/  LDSM.16.MT88.4 R12, [R19+UR8+0x18180] ;  /* 0x01818008130c783b */ /* 0x000fe80008004200 */
[----:B0-----:R-:W-:Y:S01]  /*1dc70*/  STL [R1+0x1d4], R9 ;  /* 0x0001d40901007387 */ /* 0x001fe20000100800 */
[----:B-1----:R-:W-:Y:S01]  /*1dc80*/  MOV R23, R8 ;  /* 0x0000000800177202 */ /* 0x002fe20000000f00 */
[----:B------:R-:W-:-:S02]  /*1dc90*/  IMAD.MOV.U32 R22, RZ, RZ, R10 ;  /* 0x000000ffff167224 */ /* 0x000fc400078e000a */
[----:B------:R-:W-:Y:S04]  /*1dca0*/  STL [R1+0x1dc], R11 ;  /* 0x0001dc0b01007387 */ /* 0x000fe80000100800 */
[----:B------:R-:W0:Y:S04]  /*1dcb0*/  LDSM.16.MT88.4 R8, [R19+UR8+0x1a100] ;  /* 0x01a100081308783b */ /* 0x000e280008004200 */
[----:B------:R-:W1:Y:S04]  /*1dcc0*/  LDSM.16.MT88.4 R16, [R19+UR8+0x1a180] ;  /* 0x01a180081310783b */ /* 0x000e680008004200 */
[----:B0-----:R-:W-:Y:S01]  /*1dcd0*/  STL [R1+0x1e4], R9 ;  /* 0x0001e40901007387 */ /* 0x001fe20000100800 */
[----:B------:R-:W-:Y:S01]  /*1dce0*/  IMAD.MOV.U32 R20, RZ, RZ, R10 ;  /* 0x000000ffff147224 */ /* 0x000fe200078e000a */
[----:B------:R-:W-:-:S02]  /*1dcf0*/  MOV R10, R14 ;  /* 0x0000000e000a7202 */ /* 0x000fc40000000f00 */
[----:B------:R0:W-:Y:S04]  /*1dd00*/  STL [R1+0x1ec], R11 ;  /* 0x0001ec0b01007387 */ /* 0x0001e80000100800 */
[----:B------:R-:W-:Y:S01]  /*1dd10*/  STL [R1+0x234], R13 ;  /* 0x0002340d01007387 */ /* 0x000fe20000100800 */
[----:B------:R-:W-:-:S03]  /*1dd20*/  IMAD.MOV.U32 R21, RZ, RZ, R8 ;  /* 0x000000ffff157224 */ /* 0x000fc600078e0008 */
[----:B------:R2:W-:Y:S01]  /*1dd30*/  STL [R1+0x23c], R15 ;  /* 0x00023c0f01007387 */ /* 0x0005e20000100800 */
[----:B0-----:R-:W-:Y:S02]  /*1dd40*/  IMAD.MOV.U32 R11, RZ, RZ, R12 ;  /* 0x000000ffff0b7224 */ /* 0x001fe400078e000c */
[----:B-1----:R-:W-:Y:S02]  /*1dd50*/  IMAD.MOV.U32 R8, RZ, RZ, R18 ;  /* 0x000000ffff087224 */ /* 0x002fe400078e0012 */
[----:B------:R-:W-:Y:S01]  /*1dd60*/  IMAD.MOV.U32 R9, RZ, RZ, R16 ;  /* 0x000000ffff097224 */ /* 0x000fe200078e0010 */
[----:B--2---:R-:W2:Y:S04]  /*1dd70*/  LDL.LU.64 R14, [R1+0x1678] ;  /* 0x00167800010e7983 */ /* 0x004ea80000300a00 */
[----:B------:R-:W2:Y:S04]  /*1dd80*/  LDL.LU.64 R12, [R1+0x1670] ;  /* 0x00167000010c7983 */ /* 0x000ea80000300a00 */
[----:B------:R-:W-:Y:S04]  /*1dd90*/  STL [R1+0x274], R17 ;  /* 0x0002741101007387 */ /* 0x000fe80000100800 */
[----:B------:R0:W-:Y:S04]  /*1dda0*/  STL [R1+0x27c], R19 ;  /* 0x00027c1301007387 */ /* 0x0001e80000100800 */
[----:B0-----:R-:W5:Y:S04]  /*1ddb0*/  LDL.LU.64 R18, [R1+0x1668] ;  /* 0x0016680001127983 */ /* 0x001f680000300a00 */
[----:B------:R-:W5:Y:S01]  /*1ddc0*/  LDL.LU.64 R16, [R1+0x1660] ;  /* 0x0016600001107983 */ /* 0x000f620000300a00 */
[----:B------:R-:W-:Y:S01]  /*1ddd0*/  IMAD.MOV.U32 R4, RZ, RZ, R6 ;  /* 0x000000ffff047224 */ /* 0x000fe200078e0006 */
[----:B------:R-:W-:Y:S01]  /*1dde0*/  MOV R6, R28 ;  /* 0x0000001c00067202 */ /* 0x000fe20000000f00 */
[----:B------:R-:W-:-:S02]  /*1ddf0*/  IMAD.MOV.U32 R5, RZ, RZ, R7 ;  /* 0x000000ffff057224 */ /* 0x000fc400078e0007 */
[----:B------:R-:W-:Y:S02]  /*1de00*/  IMAD.MOV.U32 R7, RZ, RZ, R0 ;  /* 0x000000ffff077224 */ /* 0x000fe400078e0000 */
[----:B------:R-:W2:Y:S05]  /*1de10*/  LDL R0, [R1+0x324] ;  /* 0x0003240001007983 */ /* 0x000eaa0000100800 */
[----:B----4-:R-:W-:Y:S01]  /*1de20*/  HMMA.16816.F32 R24, R4, R2, R24 ;  /* 0x000000020418723c */ /* 0x010fe20000001818 */
[----:B------:R-:W-:Y:S01]  /*1de30*/  IMAD.MOV.U32 R4, RZ, RZ, R23 ;  /* 0x000000ffff047224 */ /* 0x000fe200078e0017 */
[----:B------:R-:W-:Y:S01]  /*1de40*/  MOV R7, R20 ;  /* 0x0000001400077202 */ /* 0x000fe20000000f00 */
[----:B------:R-:W-:-:S02]  /*1de50*/  IMAD.MOV.U32 R5, RZ, RZ, R22 ;  /* 0x000000ffff057224 */ /* 0x000fc400078e0016 */
[----:B------:R-:W-:-:S14]  /*1de60*/  IMAD.MOV.U32 R6, RZ, RZ, R21 ;  /* 0x000000ffff067224 */ /* 0x000fdc00078e0015 */
[----:B------:R-:W-:Y:S04]  /*1de70*/  STL.64 [R1+0xd0], R24 ;  /* 0x0000d01801007387 */ /* 0x000fe80000100a00 */
[----:B------:R-:W-:Y:S04]  /*1de80*/  STL.64 [R1+0xd8], R26 ;  /* 0x0000d81a01007387 */ /* 0x000fe80000100a00 */
[----:B---3--:R-:W0:Y:S01]  /*1de90*/  LDSM.16.MT88.4 R24, [R29+UR8+0x18000] ;  /* 0x018000081d18783b */ /* 0x008e220008004200 */
[----:B-----5:R-:W-:Y:S01]  /*1dea0*/  HMMA.16816.F32 R16, R4, R2, R16 ;  /* 0x000000020410723c */ /* 0x020fe20000001810 */
[----:B------:R-:W-:-:S02]  /*1deb0*/  IMAD.MOV.U32 R4, RZ, RZ, R11 ;  /* 0x000000ffff047224 */ /* 0x000fc400078e000b */
[----:B------:R-:W-:Y:S02]  /*1dec0*/  IMAD.MOV.U32 R5, RZ, RZ, R10 ;  /* 0x000000ffff057224 */ /* 0x000fe400078e000a */
[----:B------:R-:W-:Y:S02]  /*1ded0*/  IMAD.MOV.U32 R6, RZ, RZ, R9 ;  /* 0x000000ffff067224 */ /* 0x000fe400078e0009 */
[----:B------:R-:W-:-:S07]  /*1dee0*/  IMAD.MOV.U32 R7, RZ, RZ, R8 ;  /* 0x000000ffff077224 */ /* 0x000fce00078e0008 */
[----:B--2---:R-:W-:Y:S01]  /*1def0*/  HMMA.16816.F32 R4, R4, R2, R12 ;  /* 0x000000020404723c */ /* 0x004fe2000000180c */
[----:B------:R-:W1:Y:S04]  /*1df00*/  LDSM.16.MT88.4 R12, [R29+UR8+0x1a000] ;  /* 0x01a000081d0c783b */ /* 0x000e680008004200 */
[----:B------:R-:W-:Y:S04]  /*1df10*/  STL.64 [R1+0x170], R16 ;  /* 0x0001701001007387 */ /* 0x000fe80000100a00 */
[----:B------:R-:W-:Y:S04]  /*1df20*/  STL.64 [R1+0x178], R18 ;  /* 0x0001781201007387 */ /* 0x000fe80000100a00 */
[----:B------:R-:W2:Y:S04]  /*1df30*/  LDL.LU R8, [R1] ;  /* 0x0000000001087983 */ /* 0x000ea80000300800 */
[----:B------:R-:W-:Y:S04]  /*1df40*/  LDSM.16.MT88.4 R16, [R29+UR8+0x18100] ;  /* 0x018100081d10783b */ /* 0x000fe80008004200 */
[----:B------:R-:W-:Y:S04]  /*1df50*/  STL.64 [R1+0x1f0], R4 ;  /* 0x0001f00401007387 */ /* 0x000fe80000100a00 */
[----:B------:R1:W-:Y:S04]  /*1df60*/  STL.64 [R1+0x1f8], R6 ;  /* 0x0001f80601007387 */ /* 0x0003e80000100a00 */
[----:B------:R-:W2:Y:S04]  /*1df70*/  LDL.LU R9, [R1+0x4] ;  /* 0x0000040001097983 */ /* 0x000ea80000300800 */
[----:B------:R-:W2:Y:S04]  /*1df80*/  LDL.LU R10, [R1+0x8] ;  /* 0x00000800010a7983 */ /* 0x000ea80000300800 */
[----:B------:R-:W2:Y:S04]  /*1df90*/  LDL.LU R11, [R1+0xc] ;  /* 0x00000c00010b7983 */ /* 0x000ea80000300800 */
[----:B0-----:R-:W-:Y:S01]  /*1dfa0*/  STL [R1+0x1614], R25 ;  /* 0x0016141901007387 */ /* 0x001fe20000100800 */
[----:B-1----:R-:W-:Y:S01]  /*1dfb0*/  MOV R6, R12 ;  /* 0x0000000c00067202 */ /* 0x002fe20000000f00 */
[----:B------:R-:W-:-:S02]  /*1dfc0*/  IMAD.MOV.U32 R7, RZ, RZ, R14 ;  /* 0x000000ffff077224 */ /* 0x000fc400078e000e */
        /* <DEDUP_REMOVED lines=17> */
[----:B------:R-:W-:Y:S01]  /*1e0e0*/  MOV R4, R24 ;  /* 0x0000001800047202 */ /* 0x000fe20000000f00 */
[----:B------:R-:W-:Y:S02]  /*1e0f0*/  IMAD.MOV.U32 R5, RZ, RZ, R26 ;  /* 0x000000ffff057224 */ /* 0x000fe400078e001a */
[----:B------:R-:W-:Y:S01]  /*1e100*/  IMAD.MOV.U32 R21, RZ, RZ, R12 ;  /* 0x000000ffff157224 */ /* 0x000fe200078e000c */
[----:B0-----:R0:W-:Y:S04]  /*1e110*/  STL [R1+0x1a4], R17 ;  /* 0x0001a41101007387 */ /* 0x0011e80000100800 */
[----:B------:R1:W-:Y:S01]  /*1e120*/  STL [R1+0x1ac], R19 ;  /* 0x0001ac1301007387 */ /* 0x0003e20000100800 */
[----:B------:R-:W-:-:S03]  /*1e130*/  IMAD.MOV.U32 R13, RZ, RZ, R16 ;  /* 0x000000ffff0d7224 */ /* 0x000fc600078e0010 */
[----:B------:R-:W3:Y:S04]  /*1e140*/  LDL.LU R24, [R1+0x2d0] ;  /* 0x0002d00001187983 */ /* 0x000ee80000300800 */
[----:B------:R-:W3:Y:S01]  /*1e150*/  LDL.LU R25, [R1+0x2d4] ;  /* 0x0002d40001197983 */ /* 0x000ee20000300800 */
[----:B------:R-:W-:-:S03]  /*1e160*/  IMAD.MOV.U32 R12, RZ, RZ, R18 ;  /* 0x000000ffff0c7224 */ /* 0x000fc600078e0012 */
[----:B------:R-:W3:Y:S04]  /*1e170*/  LDL.LU R26, [R1+0x2d8] ;  /* 0x0002d800011a7983 */ /* 0x000ee80000300800 */
[----:B------:R-:W3:Y:S04]  /*1e180*/  LDL.LU R27, [R1+0x2dc] ;  /* 0x0002dc00011b7983 */ /* 0x000ee80000300800 */
[----:B------:R-:W4:Y:S04]  /*1e190*/  LDL.LU R16, [R1+0x10] ;  /* 0x0000100001107983 */ /* 0x000f280000300800 */
[----:B0-----:R-:W4:Y:S04]  /*1e1a0*/  LDL.LU R17, [R1+0x14] ;  /* 0x0000140001117983 */ /* 0x001f280000300800 */
[----:B------:R-:W5:Y:S04]  /*1e1b0*/  LDL.LU R18, [R1+0x18] ;  /* 0x0000180001127983 */ /* 0x000f680000300800 */
[----:B-1----:R-:W5:Y:S04]  /*1e1c0*/  LDL.LU R19, [R1+0x1c] ;  /* 0x00001c0001137983 */ /* 0x002f680000300800 */
[----:B-----5:R-:W-:Y:S04]  /*1e1d0*/  STL.64 [R1+0x1658], R18 ;  /* 0x0016581201007387 */ /* 0x020fe80000100a00 */
[----:B----4-:R0:W-:Y:S04]  /*1e1e0*/  STL.64 [R1+0x1650], R16 ;  /* 0x0016501001007387 */ /* 0x0101e80000100a00 */
[----:B0-----:R-:W4:Y:S04]  /*1e1f0*/  LDL.LU R16, [R1+0x50] ;  /* 0x0000500001107983 */ /* 0x001f280000300800 */
[----:B------:R-:W4:Y:S04]  /*1e200*/  LDL.LU R17, [R1+0x54] ;  /* 0x0000540001117983 */ /* 0x000f280000300800 */
[----:B------:R-:W4:Y:S04]  /*1e210*/  LDL.LU R18, [R1+0x58] ;  /* 0x0000580001127983 */ /* 0x000f280000300800 */
[----:B------:R-:W4:Y:S01]  /*1e220*/  LDL.LU R19, [R1+0x5c] ;  /* 0x00005c0001137983 */ /* 0x000f220000300800 */
[----:B---3--:R-:W-:-:S15]  /*1e230*/  HMMA.16816.F32 R4, R4, R2, R24 ;  /* 0x000000020404723c */ /* 0x008fde0000001818 */
[----:B------:R-:W-:-:S04]  /*1e240*/  NOP ;  /* 0x0000000000007918 */ /* 0x000fc80000000000 */
[----:B------:R-:W-:Y:S01]  /*1e250*/  IMAD.MOV.U32 R23, RZ, RZ, R4 ;  /* 0x000000ffff177224 */ /* 0x000fe200078e0004 */
[----:B------:R-:W-:Y:S01]  /*1e260*/  MOV R25, R7 ;  /* 0x0000000700197202 */ /* 0x000fe20000000f00 */
[----:B------:R-:W-:Y:S02]  /*1e270*/  IMAD.MOV.U32 R27, RZ, RZ, R5 ;  /* 0x000000ffff1b7224 */ /* 0x000fe400078e0005 */
[----:B------:R-:W-:Y:S02]  /*1e280*/  IMAD.MOV.U32 R26, RZ, RZ, R6 ;  /* 0x000000ffff1a7224 */ /* 0x000fe400078e0006 */
[----:B------:R-:W-:Y:S02]  /*1e290*/  IMAD.MOV.U32 R4, RZ, RZ, R28 ;  /* 0x000000ffff047224 */ /* 0x000fe400078e001c */
[----:B------:R-:W-:Y:S02]  /*1e2a0*/  IMAD.MOV.U32 R5, RZ, RZ, R22 ;  /* 0x000000ffff057224 */ /* 0x000fe400078e0016 */
[----:B------:R-:W-:-:S02]  /*1e2b0*/  IMAD.MOV.U32 R6, RZ, RZ, R21 ;  /* 0x000000ffff067224 */ /* 0x000fc400078e0015 */
[----:B------:R-:W-:-:S07]  /*1e2c0*/  IMAD.MOV.U32 R7, RZ, RZ, R20 ;  /* 0x000000ffff077224 */ /* 0x000fce00078e0014 */
[----:B----4-:R-:W-:Y:S01]  /*1e2d0*/  HMMA.16816.F32 R16, R4, R2, R16 ;  /* 0x000000020410723c */ /* 0x010fe20000001810 */
[----:B------:R-:W-:Y:S01]  /*1e2e0*/  MOV R4, R15 ;  /* 0x0000000f00047202 */ /* 0x000fe20000000f00 */
[----:B------:R-:W-:Y:S02]  /*1e2f0*/  IMAD.MOV.U32 R5, RZ, RZ, R14 ;  /* 0x000000ffff057224 */ /* 0x000fe400078e000e */
[----:B------:R-:W-:Y:S02]  /*1e300*/  IMAD.MOV.U32 R6, RZ, RZ, R13 ;  /* 0x000000ffff067224 */ /* 0x000fe400078e000d */
[----:B------:R-:W-:-:S07]  /*1e310*/  IMAD.MOV.U32 R7, RZ, RZ, R12 ;  /* 0x000000ffff077224 */ /* 0x000fce00078e000c */
[----:B--2---:R-:W-:Y:S01]  /*1e320*/  HMMA.16816.F32 R4, R4, R2, R8 ;  /* 0x000000020404723c */ /* 0x004fe20000001808 */
[----:B------:R-:W0:Y:S05]  /*1e330*/  LDSM.16.MT88.4 R8, [R29+UR8+0x18180] ;  /* 0x018180081d08783b */ /* 0x000e2a0008004200 */
[----:B------:R-:W-:Y:S04]  /*1e340*/  STL.64 [R1+0x70], R16 ;  /* 0x0000701001007387 */ /* 0x000fe80000100a00 */
[----:B------:R-:W-:Y:S04]  /*1e350*/  STL.64 [R1+0x78], R18 ;  /* 0x0000781201007387 */ /* 0x000fe80000100a00 */
[----:B------:R-:W1:Y:S05]  /*1e360*/  LDSM.16.MT88.4 R16, [R0+UR8+0x18080] ;  /* 0x018080080010783b */ /* 0x000e6a0008004200 */
[----:B------:R-:W-:Y:S04]  /*1e370*/  STL.64 [R1+0xc0], R4 ;  /* 0x0000c00401007387 */ /* 0x000fe80000100a00 */
[----:B------:R-:W-:Y:S04]  /*1e380*/  STL.64 [R1+0xc8], R6 ;  /* 0x0000c80601007387 */ /* 0x000fe80000100a00 */
[----:B------:R-:W2:Y:S04]  /*1e390*/  LDSM.16.MT88.4 R4, [R29+UR8+0x1a180] ;  /* 0x01a180081d04783b */ /* 0x000ea80008004200 */
[----:B0-----:R-:W-:Y:S04]  /*1e3a0*/  STL [R1+0x1b4], R9 ;  /* 0x0001b40901007387 */ /* 0x001fe80000100800 */
[----:B------:R-:W-:Y:S01]  /*1e3b0*/  STL [R1+0x1bc], R11 ;  /* 0x0001bc0b01007387 */ /* 0x000fe20000100800 */
[----:B-1----:R-:W-:-:S02]  /*1e3c0*/  IMAD.MOV.U32 R20, RZ, RZ, R16 ;  /* 0x000000ffff147224 */ /* 0x002fc400078e0010 */
[----:B------:R-:W-:Y:S01]  /*1e3d0*/  IMAD.MOV.U32 R21, RZ, RZ, R18 ;  /* 0x000000ffff157224 */ /* 0x000fe200078e0012 */
        /* <DEDUP_REMOVED lines=8> */
[----:B------:R-:W-:Y:S01]  /*1e460*/  IMAD.MOV.U32 R24, RZ, RZ, R19 ;  /* 0x000000ffff187224 */ /* 0x000fe200078e0013 */
[----:B------:R-:W-:Y:S02]  /*1e470*/  MOV R22, R16 ;  /* 0x0000001000167202 */ /* 0x000fe40000000f00 */
[----:B------:R-:W2:Y:S04]  /*1e480*/  LDL.LU.64 R18, [R1+0x1658] ;  /* 0x0016580001127983 */ /* 0x000ea80000300a00 */
[----:B0-----:R-:W2:Y:S01]  /*1e490*/  LDL.LU.64 R16, [R1+0x1650] ;  /* 0x0016500001107983 */ /* 0x001ea20000300a00 */
[----:B------:R-:W-:Y:S01]  /*1e4a0*/  IMAD.MOV.U32 R12, RZ, RZ, R8 ;  /* 0x000000ffff0c7224 */ /* 0x000fe200078e0008 */
[----:B------:R-:W-:Y:S01]  /*1e4b0*/  MOV R13, R10 ;  /* 0x0000000a000d7202 */ /* 0x000fe20000000f00 */
[----:B------:R-:W-:-:S02]  /*1e4c0*/  IMAD.MOV.U32 R14, RZ, RZ, R4 ;  /* 0x000000ffff0e7224 */ /* 0x000fc400078e0004 */
[----:B------:R-:W-:Y:S01]  /*1e4d0*/  IMAD.MOV.U32 R15, RZ, RZ, R6 ;  /* 0x000000ffff0f7224 */ /* 0x000fe200078e0006 */
[----:B------:R-:W-:Y:S04]  /*1e4e0*/  STL [R1+0x1618], R24 ;  /* 0x0016181801007387 */ /* 0x000fe80000100800 */
[----:B------:R-:W0:Y:S04]  /*1e4f0*/  LDSM.16.MT88.4 R4, [R0+UR8+0x18000] ;  /* 0x018000080004783b */ /* 0x000e280008004200 */
[----:B------:R-:W1:Y:S01]  /*1e500*/  LDSM.16.MT88.4 R8, [R0+UR8+0x1a000] ;  /* 0x01a000080008783b */ /* 0x000e620008004200 */
[----:B--2---:R-:W-:-:S15]  /*1e510*/  HMMA.16816.F32 R16, R12, R2, R16 ;  /* 0x000000020c10723c */ /* 0x004fde0000001810 */
[----:B------:R-:W-:-:S04]  /*1e520*/  NOP ;  /* 0x0000000000007918 */ /* 0x000fc80000000000 */
[----:B------:R0:W-:Y:S04]  /*1e530*/  STL [R1+0x164], R17 ;  /* 0x0001641101007387 */ /* 0x0001e80000100800 */
[----:B------:R1:W-:Y:S04]  /*1e540*/  STL.64 [R1+0x168], R18 ;  /* 0x0001681201007387 */ /* 0x0003e80000100a00 */
[----:B------:R-:W2:Y:S04]  /*1e550*/  LDL.LU R12, [R1+0x2e0] ;  /* 0x0002e000010c7983 */ /* 0x000ea80000300800 */
[----:B------:R-:W2:Y:S04]  /*1e560*/  LDL.LU R13, [R1+0x2e4] ;  /* 0x0002e400010d7983 */ /* 0x000ea80000300800 */
[----:B------:R-:W2:Y:S04]  /*1e570*/  LDL.LU R14, [R1+0x2e8] ;  /* 0x0002e800010e7983 */ /* 0x000ea80000300800 */
[----:B------:R-:W2:Y:S01]  /*1e580*/  LDL.LU R15, [R1+0x2ec] ;  /* 0x0002ec00010f7983 */ /* 0x000ea20000300800 */
[----:B------:R-:W-:Y:S01]  /*1e590*/  IMAD.MOV.U32 R28, RZ, RZ, R16 ;  /* 0x000000ffff1c7224 */ /* 0x000fe200078e0010 */
[----:B0-----:R-:W-:Y:S01]  /*1e5a0*/  MOV R17, R6 ;  /* 0x0000000600117202 */ /* 0x001fe20000000f00 */
[----:B------:R-:W-:-:S02]  /*1e5b0*/  IMAD.MOV.U32 R16, RZ, RZ, R4 ;  /* 0x000000ffff107224 */ /* 0x000fc400078e0004 */
[----:B-1----:R-:W-:Y:S02]  /*1e5c0*/  IMAD.MOV.U32 R18, RZ, RZ, R8 ;  /* 0x000000ffff127224 */ /* 0x002fe400078e0008 */
[----:B------:R-:W-:Y:S01]  /*1e5d0*/  IMAD.MOV.U32 R19, RZ, RZ, R10 ;  /* 0x000000ffff137224 */ /* 0x000fe200078e000a */
[----:B------:R-:W-:Y:S04]  /*1e5e0*/  STL [R1+0x15d4], R28 ;  /* 0x0015d41c01007387 */ /* 0x000fe80000100800 */
[----:B------:R-:W-:Y:S04]  /*1e5f0*/  STL [R1+0x15f4], R7 ;  /* 0x0015f40701007387 */ /* 0x000fe80000100800 */
[----:B------:R0:W-:Y:S04]  /*1e600*/  STL [R1+0x15f0], R5 ;  /* 0x0015f00501007387 */ /* 0x0001e80000100800 */
[----:B------:R-:W3:Y:S04]  /*1e610*/  LDL.LU R4, [R1+0x130] ;  /* 0x0001300001047983 */ /* 0x000ee80000300800 */
[----:B0-----:R-:W3:Y:S04]  /*1e620*/  LDL.LU R5, [R1+0x134] ;  /* 0x0001340001057983 */ /* 0x001ee80000300800 */
[----:B------:R-:W3:Y:S04]  /*1e630*/  LDL.LU R6, [R1+0x138] ;  /* 0x0001380001067983 */ /* 0x000ee80000300800 */
[----:B------:R-:W3:Y:S04]  /*1e640*/  LDL.LU R7, [R1+0x13c] ;  /* 0x00013c0001077983 */ /* 0x000ee80000300800 */
[----:B------:R-:W-:Y:S04]  /*1e650*/  STL [R1+0x15fc], R11 ;  /* 0x0015fc0b01007387 */ /* 0x000fe80000100800 */
[----:B------:R-:W-:Y:S01]  /*1e660*/  STL [R1+0x15f8], R9 ;  /* 0x0015f80901007387 */ /* 0x000fe20000100800 */
[----:B--2---:R-:W-:Y:S01]  /*1e670*/  HMMA.16816.F32 R16, R16, R2, R12 ;  /* 0x000000021010723c */ /* 0x004fe2000000180c */
[----:B------:R-:W-:Y:S01]  /*1e680*/  IMAD.MOV.U32 R12, RZ, RZ, R20 ;  /* 0x000000ffff0c7224 */ /* 0x000fe200078e0014 */
[----:B------:R-:W-:Y:S01]  /*1e690*/  MOV R14, R22 ;  /* 0x00000016000e7202 */ /* 0x000fe20000000f00 */
[----:B------:R-:W-:-:S15]  /*1e6a0*/  IMAD.MOV.U32 R13, RZ, RZ, R21 ;  /* 0x000000ffff0d7224 */ /* 0x000fde00078e0015 */
[----:B------:R-:W-:Y:S01]  /*1e6b0*/  NOP ;  /* 0x0000000000007918 */ /* 0x000fe20000000000 */
[----:B------:R-:W-:Y:S04]  /*1e6c0*/  STL.64 [R1+0x1608], R18 ;  /* 0x0016081201007387 */ /* 0x000fe80000100a00 */
[----:B------:R0:W-:Y:S04]  /*1e6d0*/  STL.64 [R1+0x1600], R16 ;  /* 0x0016001001007387 */ /* 0x0001e80000100a00 */
[----:B------:R-:W2:Y:S04]  /*1e6e0*/  LDL.LU R20, [R1+0x164c] ;  /* 0x00164c0001147983 */ /* 0x000ea80000300800 */
[----:B------:R-:W4:Y:S04]  /*1e6f0*/  LDL.LU R21, [R1+0x1648] ;  /* 0x0016480001157983 */ /* 0x000f280000300800 */
[----:B------:R-:W5:Y:S04]  /*1e700*/  LDL.LU R22, [R1+0x1644] ;  /* 0x0016440001167983 */ /* 0x000f680000300800 */
[----:B0-----:R-:W2:Y:S04]  /*1e710*/  LDL.LU R16, [R1+0xe0] ;  /* 0x0000e00001107983 */ /* 0x001ea80000300800 */
[----:B------:R-:W2:Y:S04]  /*1e720*/  LDL.LU R17, [R1+0xe4] ;  /* 0x0000e40001117983 */ /* 0x000ea80000300800 */
[----:B------:R-:W2:Y:S04]  /*1e730*/  LDL.LU R18, [R1+0xe8] ;  /* 0x0000e80001127983 */ /* 0x000ea80000300800 */
[----:B------:R-:W2:Y:S04]  /*1e740*/  LDL.LU R19, [R1+0xec] ;  /* 0x0000ec0001137983 */ /* 0x000ea80000300800 */
[----:B--2---:R-:W-:Y:S04]  /*1e750*/  STL.64 [R1+0x1628], R18 ;  /* 0x0016281201007387 */ /* 0x004fe80000100a00 */
[----:B------:R0:W-:Y:S04]  /*1e760*/  STL.64 [R1+0x1620], R16 ;  /* 0x0016201001007387 */ /* 0x0001e80000100a00 */
[----:B0-----:R-:W2:Y:S04]  /*1e770*/  LDL.LU R16, [R1+0x210] ;  /* 0x0002100001107983 */ /* 0x001ea80000300800 */
[----:B------:R-:W2:Y:S04]  /*1e780*/  LDL.LU R17, [R1+0x214] ;  /* 0x0002140001117983 */ /* 0x000ea80000300800 */
[----:B------:R-:W2:Y:S04]  /*1e790*/  LDL.LU R18, [R1+0x218] ;  /* 0x0002180001127983 */ /* 0x000ea80000300800 */
[----:B------:R-:W2:Y:S01]  /*1e7a0*/  LDL.LU R19, [R1+0x21c] ;  /* 0x00021c0001137983 */ /* 0x000ea20000300800 */
[----:B------:R-:W-:-:S07]  /*1e7b0*/  IMAD.MOV.U32 R15, RZ, RZ, R29 ;  /* 0x000000ffff0f7224 */ /* 0x000fce00078e001d */
[----:B---3--:R-:W-:Y:S01]  /*1e7c0*/  HMMA.16816.F32 R12, R12, R2, R4 ;  /* 0x000000020c0c723c */ /* 0x008fe20000001804 */
[----:B--2---:R-:W-:Y:S04]  /*1e7d0*/  STL.64 [R1+0x1638], R18 ;  /* 0x0016381201007387 */ /* 0x004fe80000100a00 */
[----:B------:R-:W-:Y:S04]  /*1e7e0*/  STL.64 [R1+0x1630], R16 ;  /* 0x0016301001007387 */ /* 0x000fe80000100a00 */
[----:B------:R-:W2:Y:S04]  /*1e7f0*/  LDL.LU R29, [R1+0x304] ;  /* 0x00030400011d7983 */ /* 0x000ea80000300800 */
[----:B------:R-:W0:Y:S01]  /*1e800*/  LDSM.16.MT88.4 R16, [R0+UR8+0x18100] ;  /* 0x018100080010783b */ /* 0x000e220008004200 */
[----:B----4-:R-:W-:-:S02]  /*1e810*/  IMAD.MOV.U32 R6, RZ, RZ, R21 ;  /* 0x000000ffff067224 */ /* 0x010fc400078e0015 */
[----:B------:R-:W-:Y:S01]  /*1e820*/  IMAD.MOV.U32 R7, RZ, RZ, R20 ;  /* 0x000000ffff077224 */ /* 0x000fe200078e0014 */
[----:B--2---:R-:W-:Y:S04]  /*1e830*/  STL [R1+0x161c], R29 ;  /* 0x00161c1d01007387 */ /* 0x004fe80000100800 */
[----:B------:R-:W-:Y:S04]  /*1e840*/  STL.64 [R1+0x15e8], R14 ;  /* 0x0015e80e01007387 */ /* 0x000fe80000100a00 */
[----:B------:R1:W-:Y:S02]  /*1e850*/  STL.64 [R1+0x15e0], R12 ;  /* 0x0015e00c01007387 */ /* 0x0003e40000100a00 */
[----:B-1----:R-:W-:-:S02]  /*1e860*/  IMAD.MOV.U32 R12, RZ, RZ, R23 ;  /* 0x000000ffff0c7224 */ /* 0x002fc400078e0017 */
[----:B------:R-:W2:Y:S04]  /*1e870*/  LDL.LU R23, [R1+0x1640] ;  /* 0x0016400001177983 */ /* 0x000ea80000300800 */
[----:B------:R-:W3:Y:S04]  /*1e880*/  LDL.LU R8, [R1+0x100] ;  /* 0x0001000001087983 */ /* 0x000ee80000300800 */
[----:B------:R-:W3:Y:S01]  /*1e890*/  LDL.LU R9, [R1+0x104] ;  /* 0x0001040001097983 */ /* 0x000ee20000300800 */
[----:B0-----:R-:W-:-:S03]  /*1e8a0*/  MOV R20, R16 ;  /* 0x0000001000147202 */ /* 0x001fc60000000f00 */
[----:B------:R-:W3:Y:S01]  /*1e8b0*/  LDL.LU R10, [R1+0x108] ;  /* 0x00010800010a7983 */ /* 0x000ee20000300800 */
[----:B------:R-:W-:-:S03]  /*1e8c0*/  IMAD.MOV.U32 R21, RZ, RZ, R18 ;  /* 0x000000ffff157224 */ /* 0x000fc600078e0012 */
[----:B------:R-:W3:Y:S04]  /*1e8d0*/  LDL.LU R11, [R1+0x10c] ;  /* 0x00010c00010b7983 */ /* 0x000ee80000300800 */
[----:B------:R-:W-:Y:S04]  /*1e8e0*/  STL [R1+0x54], R17 ;  /* 0x0000541101007387 */ /* 0x000fe80000100800 */
[----:B------:R-:W-:Y:S04]  /*1e8f0*/  STL [R1+0x5c], R19 ;  /* 0x00005c1301007387 */ /* 0x000fe80000100800 */
[----:B------:R-:W0:Y:S01]  /*1e900*/  LDSM.16.MT88.4 R16, [R0+UR8+0x1a100] ;  /* 0x01a100080010783b */ /* 0x000e220008004200 */
[----:B-----5:R-:W-:-:S02]  /*1e910*/  IMAD.MOV.U32 R5, RZ, RZ, R22 ;  /* 0x000000ffff057224 */ /* 0x020fc400078e0016 */
[----:B0-----:R-:W-:Y:S01]  /*1e920*/  IMAD.MOV.U32 R22, RZ, RZ, R16 ;  /* 0x000000ffff167224 */ /* 0x001fe200078e0010 */
[----:B------:R-:W-:Y:S01]  /*1e930*/  STL [R1+0xa4], R17 ;  /* 0x0000a41101007387 */ /* 0x000fe20000100800 */
[----:B------:R-:W-:-:S05]  /*1e940*/  IMAD.MOV.U32 R28, RZ, RZ, R19 ;  /* 0x000000ffff1c7224 */ /* 0x000fca00078e0013 */
[----:B------:R-:W-:Y:S01]  /*1e950*/  STL [R1+0x15d8], R28 ;  /* 0x0015d81c01007387 */ /* 0x000fe20000100800 */
[----:B------:R-:W-:Y:S01]  /*1e960*/  IMAD.MOV.U32 R13, RZ, RZ, R27 ;  /* 0x000000ffff0d7224 */ /* 0x000fe200078e001b */
[----:B------:R-:W-:Y:S01]  /*1e970*/  MOV R15, R25 ;  /* 0x00000019000f7202 */ /* 0x000fe20000000f00 */
[----:B--2---:R-:W-:Y:S02]  /*1e980*/  IMAD.MOV.U32 R4, RZ, RZ, R23 ;  /* 0x000000ffff047224 */ /* 0x004fe400078e0017 */
[----:B------:R-:W-:Y:S02]  /*1e990*/  IMAD.MOV.U32 R23, RZ, RZ, R18 ;  /* 0x000000ffff177224 */ /* 0x000fe400078e0012 */
        /* <DEDUP_REMOVED lines=10> */
[----:B0-----:R-:W2:Y:S04]  /*1ea40*/  LDL.LU.64 R18, [R1+0x1638] ;  /* 0x0016380001127983 */ /* 0x001ea80000300a00 */
[----:B------:R-:W2:Y:S04]  /*1ea50*/  LDL.LU.64 R16, [R1+0x1630] ;  /* 0x0016300001107983 */ /* 0x000ea80000300a00 */
[----:B------:R0:W-:Y:S01]  /*1ea60*/  STL [R1+0x1560], R0 ;  /* 0x0015600001007387 */ /* 0x0001e20000100800 */
[----:B------:R-:W-:Y:S01]  /*1ea70*/  IMAD.MOV.U32 R14, RZ, RZ, R26 ;  /* 0x000000ffff0e7224 */ /* 0x000fe200078e001a */
[----:B--2---:R-:W-:Y:S02]  /*1ea80*/  HMMA.16816.F32 R20, R20, R2, R16 ;  /* 0x000000021414723c */ /* 0x004fe40000001810 */
[----:B------:R-:W2:Y:S04]  /*1ea90*/  LDL.LU.64 R18, [R1+0x1628] ;  /* 0x0016280001127983 */ /* 0x000ea80000300a00 */
[----:B------:R-:W2:-:S13]  /*1eaa0*/  LDL.LU.64 R16, [R1+0x1620] ;  /* 0x0016200001107983 */ /* 0x000e9a0000300a00 */
[----:B------:R-:W-:Y:S01]  /*1eab0*/  IMAD.MOV.U32 R28, RZ, RZ, R21 ;  /* 0x000000ffff1c7224 */ /* 0x000fe200078e0015 */
[----:B------:R-:W-:Y:S01]  /*1eac0*/  MOV R26, R22 ;  /* 0x00000016001a7202 */ /* 0x000fe20000000f00 */
[----:B------:R1:W-:Y:S01]  /*1ead0*/  STL [R1+0x10], R20 ;  /* 0x0000101401007387 */ /* 0x0003e20000100800 */
[----:B0-----:R-:W-:Y:S01]  /*1eae0*/  IMAD.MOV.U32 R0, RZ, RZ, R23 ;  /* 0x000000ffff007224 */ /* 0x001fe200078e0017 */
[----:B------:R-:W-:Y:S01]  /*1eaf0*/  MOV R23, R27 ;  /* 0x0000001b00177202 */ /* 0x000fe20000000f00 */
[----:B------:R-:W-:Y:S02]  /*1eb00*/  IMAD.MOV.U32 R21, RZ, RZ, R24 ;  /* 0x000000ffff157224 */ /* 0x000fe400078e0018 */
[----:B------:R-:W-:Y:S02]  /*1eb10*/  IMAD.MOV.U32 R22, RZ, RZ, R25 ;  /* 0x000000ffff167224 */ /* 0x000fe400078e0019 */
[----:B-1----:R-:W-:Y:S02]  /*1eb20*/  IMAD.MOV.U32 R20, RZ, RZ, R29 ;  /* 0x000000ffff147224 */ /* 0x002fe400078e001d */
[----:B------:R-:W4:Y:S04]  /*1eb30*/  LDL.LU R29, [R1+0x161c] ;  /* 0x00161c00011d7983 */ /* 0x000f280000300800 */
[----:B------:R-:W5:Y:S04]  /*1eb40*/  LDL.LU R24, [R1+0x1618] ;  /* 0x0016180001187983 */ /* 0x000f680000300800 */
        /* <DEDUP_REMOVED lines=13> */
[----:B----4-:R-:W-:-:S07]  /*1ec20*/  F2FP.F16.E4M3.UNPACK_B R3, R29.H1 ;  /* 0x0000001dff03723e */ /* 0x010fce00030006ff */
[----:B---3--:R-:W-:Y:S01]  /*1ec30*/  HMMA.16816.F32 R20, R20, R2, R8 ;  /* 0x000000021414723c */ /* 0x008fe20000001808 */
[----:B------:R-:W2:Y:S04]  /*1ec40*/  LDL.LU R11, [R1+0x15fc] ;  /* 0x0015fc00010b7983 */ /* 0x000ea80000300800 */
[----:B------:R-:W3:-:S14]  /*1ec50*/  LDL.LU R9, [R1+0x15f8] ;  /* 0x0015f80001097983 */ /* 0x000edc0000300800 */
[----:B------:R0:W-:Y:S04]  /*1ec60*/  STL.64 [R1+0x100], R20 ;  /* 0x0001001401007387 */ /* 0x0001e80000100a00 */
[----:B------:R1:W-:Y:S04]  /*1ec70*/  STL.64 [R1+0x108], R22 ;  /* 0x0001081601007387 */ /* 0x0003e80000100a00 */
[----:B0-----:R-:W4:Y:S04]  /*1ec80*/  LDL.LU R20, [R1+0x124] ;  /* 0x0001240001147983 */ /* 0x001f280000300800 */
[----:B------:R-:W4:Y:S04]  /*1ec90*/  LDL.LU R21, [R1+0x12c] ;  /* 0x00012c0001157983 */ /* 0x000f280000300800 */
[----:B-1----:R-:W4:Y:S04]  /*1eca0*/  LDL.LU R22, [R1+0x154] ;  /* 0x0001540001167983 */ /* 0x002f280000300800 */
[----:B------:R-:W4:Y:S02]  /*1ecb0*/  LDL.LU R23, [R1+0x15c] ;  /* 0x00015c0001177983 */ /* 0x000f240000300800 */
[----:B----4-:R-:W-:Y:S02]  /*1ecc0*/  HMMA.16816.F32 R20, R20, R2, R4 ;  /* 0x000000021414723c */ /* 0x010fe40000001804 */
[----:B------:R-:W4:Y:S04]  /*1ecd0*/  LDL.LU R7, [R1+0x15f4] ;  /* 0x0015f40001077983 */ /* 0x000f280000300800 */
[----:B------:R-:W2:-:S13]  /*1ece0*/  LDL.LU R5, [R1+0x15f0] ;  /* 0x0015f00001057983 */ /* 0x000e9a0000300800 */
[----:B------:R-:W-:Y:S04]  /*1ecf0*/  STL.64 [R1+0x80], R20 ;  /* 0x0000801401007387 */ /* 0x000fe80000100a00 */
[----:B------:R0:W-:Y:S04]  /*1ed00*/  STL.64 [R1+0x88], R22 ;  /* 0x0000881601007387 */ /* 0x0001e80000100a00 */
[----:B0-----:R-:W5:Y:S04]  /*1ed10*/  LDL.LU R22, [R1+0x34] ;  /* 0x0000340001167983 */ /* 0x001f680000300800 */
[----:B------:R-:W5:Y:S01]  /*1ed20*/  LDL.LU R23, [R1+0x3c] ;  /* 0x00003c0001177983 */ /* 0x000f620000300800 */
[----:B------:R-:W-:-:S02]  /*1ed30*/  IMAD.MOV.U32 R20, RZ, RZ, R25 ;  /* 0x000000ffff147224 */ /* 0x000fc400078e0019 */
[----:B------:R-:W-:Y:S01]  /*1ed40*/  IMAD.MOV.U32 R21, RZ, RZ, R27 ;  /* 0x000000ffff157224 */ /* 0x000fe200078e001b */
[----:B---3--:R-:W-:Y:S01]  /*1ed50*/  MOV R6, R9 ;  /* 0x0000000900067202 */ /* 0x008fe20000000f00 */
[----:B--2---:R-:W-:Y:S02]  /*1ed60*/  IMAD.MOV.U32 R4, RZ, RZ, R5 ;  /* 0x000000ffff047224 */ /* 0x004fe400078e0005 */
[----:B----4-:R-:W-:Y:S02]  /*1ed70*/  IMAD.MOV.U32 R5, RZ, RZ, R7 ;  /* 0x000000ffff057224 */ /* 0x010fe400078e0007 */
[----:B------:R-:W-:-:S07]  /*1ed80*/  IMAD.MOV.U32 R7, RZ, RZ, R11 ;  /* 0x000000ffff077224 */ /* 0x000fce00078e000b */
[-C--:B------:R-:W-:Y:S08]  /*1ed90*/  HMMA.16816.F32 R4, R4, R2.reuse, R16 ;  /* 0x000000020404723c */ /* 0x080ff00000001810 */
[----:B-----5:R-:W-:Y:S01]  /*1eda0*/  HMMA.16816.F32 R12, R20, R2, R12 ;  /* 0x00000002140c723c */ /* 0x020fe2000000180c */
        /* <DEDUP_REMOVED lines=17> */
[----:B0-----:R-:W2:Y:S04]  /*1eec0*/  LDL.LU R4, [R1+0x264] ;  /* 0x0002640001047983 */ /* 0x001ea80000300800 */
[----:B------:R-:W2:Y:S04]  /*1eed0*/  LDL.LU R5, [R1+0x26c] ;  /* 0x00026c0001057983 */ /* 0x000ea80000300800 */
[----:B-1----:R-:W2:Y:S04]  /*1eee0*/  LDL.LU R6, [R1+0x294] ;  /* 0x0002940001067983 */ /* 0x002ea80000300800 */
[----:B------:R-:W2:Y:S04]  /*1eef0*/  LDL.LU R7, [R1+0x29c] ;  /* 0x00029c0001077983 */ /* 0x000ea80000300800 */
[----:B------:R-:W5:Y:S04]  /*1ef00*/  LDL.LU R8, [R1+0x200] ;  /* 0x0002000001087983 */ /* 0x000f680000300800 */
[----:B------:R-:W5:Y:S04]  /*1ef10*/  LDL.LU R9, [R1+0x204] ;  /* 0x0002040001097983 */ /* 0x000f680000300800 */
[----:B------:R-:W5:Y:S04]  /*1ef20*/  LDL.LU R10, [R1+0x208] ;  /* 0x00020800010a7983 */ /* 0x000f680000300800 */
[----:B------:R-:W5:Y:S01]  /*1ef30*/  LDL.LU R11, [R1+0x20c] ;  /* 0x00020c00010b7983 */ /* 0x000f620000300800 */
[----:B--2---:R-:W-:-:S15]  /*1ef40*/  HMMA.16816.F32 R4, R4, R2, R20 ;  /* 0x000000020404723c */ /* 0x004fde0000001814 */
[----:B------:R-:W-:-:S04]  /*1ef50*/  NOP ;  /* 0x0000000000007918 */ /* 0x000fc80000000000 */
[----:B------:R-:W-:Y:S02]  /*1ef60*/  IMAD.MOV.U32 R23, RZ, RZ, R4 ;  /* 0x000000ffff177224 */ /* 0x000fe400078e0004 */
[----:B------:R-:W-:Y:S01]  /*1ef70*/  IMAD.MOV.U32 R22, RZ, RZ, R5 ;  /* 0x000000ffff167224 */ /* 0x000fe200078e0005 */
[----:B------:R-:W4:Y:S01]  /*1ef80*/  LDL.LU R4, [R1+0xf4] ;  /* 0x0000f40001047983 */ /* 0x000f220000300800 */
[----:B------:R-:W-:Y:S01]  /*1ef90*/  IMAD.MOV.U32 R21, RZ, RZ, R6 ;  /* 0x000000ffff157224 */ /* 0x000fe200078e0006 */
[----:B------:R-:W-:Y:S02]  /*1efa0*/  MOV R20, R7 ;  /* 0x0000000700147202 */ /* 0x000fe40000000f00 */
        /* <DEDUP_REMOVED lines=14> */
[----:B------:R-:W3:Y:S02]  /*1f090*/  LDL.LU R7, [R1+0xbc] ;  /* 0x0000bc0001077983 */ /* 0x000ee40000300800 */
[----:B---3--:R-:W-:Y:S02]  /*1f0a0*/  HMMA.16816.F32 R4, R4, R2, R12 ;  /* 0x000000020404723c */ /* 0x008fe4000000180c */
[----:B------:R-:W3:Y:S04]  /*1f0b0*/  LDL.LU.64 R14, [R1+0x15e8] ;  /* 0x0015e800010e7983 */ /* 0x000ee80000300a00 */
[----:B------:R-:W3:-:S13]  /*1f0c0*/  LDL.LU.64 R12, [R1+0x15e0] ;  /* 0x0015e000010c7983 */ /* 0x000eda0000300a00 */
[----:B------:R-:W-:Y:S01]  /*1f0d0*/  IMAD.MOV.U32 R29, RZ, RZ, R7 ;  /* 0x000000ffff1d7224 */ /* 0x000fe200078e0007 */
[----:B------:R0:W-:Y:S04]  /*1f0e0*/  STL.64 [R1+0x70], R4 ;  /* 0x0000700401007387 */ /* 0x0001e80000100a00 */
[----:B------:R1:W-:Y:S04]  /*1f0f0*/  STL [R1+0x78], R6 ;  /* 0x0000780601007387 */ /* 0x0003e80000100800 */
[----:B------:R-:W-:Y:S04]  /*1f100*/  STL [R1+0x156c], R29 ;  /* 0x00156c1d01007387 */ /* 0x000fe80000100800 */
[----:B0-----:R-:W3:Y:S04]  /*1f110*/  LDL.LU R4, [R1+0x44] ;  /* 0x0000440001047983 */ /* 0x001ee80000300800 */
[----:B------:R-:W3:Y:S04]  /*1f120*/  LDL.LU R5, [R1+0x4c] ;  /* 0x00004c0001057983 */ /* 0x000ee80000300800 */
[----:B-1----:R-:W3:Y:S01]  /*1f130*/  LDL.LU R6, [R1+0x64] ;  /* 0x0000640001067983 */ /* 0x002ee20000300800 */
[----:B------:R-:W-:-:S03]  /*1f140*/  IMAD.MOV.U32 R7, RZ, RZ, R24 ;  /* 0x000000ffff077224 */ /* 0x000fc600078e0018 */
[----:B------:R-:W5:Y:S04]  /*1f150*/  LDL.LU R24, [R1+0x284] ;  /* 0x0002840001187983 */ /* 0x000f680000300800 */
[----:B---3--:R-:W-:Y:S01]  /*1f160*/  HMMA.16816.F32 R4, R4, R2, R12 ;  /* 0x000000020404723c */ /* 0x008fe2000000180c */
[----:B------:R-:W-:Y:S02]  /*1f170*/  IMAD.MOV.U32 R13, RZ, RZ, R28 ;  /* 0x000000ffff0d7224 */ /* 0x000fe400078e001c */
[----:B------:R-:W-:-:S15]  /*1f180*/  IMAD.MOV.U32 R14, RZ, RZ, R26 ;  /* 0x000000ffff0e7224 */ /* 0x000fde00078e001a */
[----:B------:R-:W-:Y:S01]  /*1f190*/  NOP ;  /* 0x0000000000007918 */ /* 0x000fe20000000000 */
[----:B------:R-:W-:Y:S04]  /*1f1a0*/  STL.64 [R1+0x2e0], R4 ;  /* 0x0002e00401007387 */ /* 0x000fe80000100a00 */
[----:B------:R-:W-:Y:S04]  /*1f1b0*/  STL.64 [R1+0x2e8], R6 ;  /* 0x0002e80601007387 */ /* 0x000fe80000100a00 */
[----:B------:R-:W5:Y:S04]  /*1f1c0*/  LDL.LU R25, [R1+0x28c] ;  /* 0x00028c0001197983 */ /* 0x000f680000300800 */
[----:B------:R-:W3:Y:S04]  /*1f1d0*/  LDL.LU R12, [R1+0x10] ;  /* 0x00001000010c7983 */ /* 0x000ee80000300800 */
[----:B------:R-:W4:Y:S04]  /*1f1e0*/  LDL.LU R28, [R1+0x15d8] ;  /* 0x0015d800011c7983 */ /* 0x000f280000300800 */
[----:B------:R-:W5:Y:S04]  /*1f1f0*/  LDL.LU R26, [R1+0x2a4] ;  /* 0x0002a400011a7983 */ /* 0x000f680000300800 */
[----:B------:R-:W5:Y:S02]  /*1f200*/  LDL.LU R27, [R1+0x2ac] ;  /* 0x0002ac00011b7983 */ /* 0x000f640000300800 */
[----:B-----5:R-:W-:-:S15]  /*1f210*/  HMMA.16816.F32 R24, R24, R2, R8 ;  /* 0x000000021818723c */ /* 0x020fde0000001808 */
[----:B------:R-:W-:-:S04]  /*1f220*/  NOP ;  /* 0x0000000000007918 */ /* 0x000fc80000000000 */
[----:B------:R-:W-:Y:S04]  /*1f230*/  STL.64 [R1+0x15a0], R26 ;  /* 0x0015a01a01007387 */ /* 0x000fe80000100a00 */
[----:B------:R0:W-:Y:S04]  /*1f240*/  STL.64 [R1+0x1598], R24 ;  /* 0x0015981801007387 */ /* 0x0001e80000100a00 */
[----:B0-----:R-:W5:Y:S04]  /*1f250*/  LDL.LU R24, [R1+0x220] ;  /* 0x0002200001187983 */ /* 0x001f680000300800 */
[----:B------:R-:W5:Y:S04]  /*1f260*/  LDL.LU R25, [R1+0x224] ;  /* 0x0002240001197983 */ /* 0x000f680000300800 */
[----:B------:R-:W5:Y:S04]  /*1f270*/  LDL.LU R26, [R1+0x228] ;  /* 0x00022800011a7983 */ /* 0x000f680000300800 */
[----:B------:R-:W5:Y:S04]  /*1f280*/  LDL.LU R27, [R1+0x22c] ;  /* 0x00022c00011b7983 */ /* 0x000f680000300800 */
[----:B------:R-:W2:Y:S04]  /*1f290*/  LDL.LU R8, [R1+0x1d4] ;  /* 0x0001d40001087983 */ /* 0x000ea80000300800 */
[----:B------:R-:W2:Y:S04]  /*1f2a0*/  LDL.LU R9, [R1+0x1dc] ;  /* 0x0001dc0001097983 */ /* 0x000ea80000300800 */
[----:B------:R-:W2:Y:S04]  /*1f2b0*/  LDL.LU R10, [R1+0x1e4] ;  /* 0x0001e400010a7983 */ /* 0x000ea80000300800 */
[----:B------:R-:W2:Y:S02]  /*1f2c0*/  LDL.LU R11, [R1+0x1ec] ;  /* 0x0001ec00010b7983 */ /* 0x000ea40000300800 */
[----:B--2---:R-:W-:-:S15]  /*1f2d0*/  HMMA.16816.F32 R8, R8, R2, R16 ;  /* 0x000000020808723c */ /* 0x004fde0000001810 */
[----:B------:R-:W-:-:S04]  /*1f2e0*/  NOP ;  /* 0x0000000000007918 */ /* 0x000fc80000000000 */
[----:B------:R0:W-:Y:S04]  /*1f2f0*/  STL [R1+0x157c], R8 ;  /* 0x00157c0801007387 */ /* 0x0001e80000100800 */
[----:B------:R1:W-:Y:S04]  /*1f300*/  STL [R1+0x1578], R9 ;  /* 0x0015780901007387 */ /* 0x0003e80000100800 */
[----:B------:R2:W-:Y:S04]  /*1f310*/  STL [R1+0x1574], R10 ;  /* 0x0015740a01007387 */ /* 0x0005e80000100800 */
[----:B------:R2:W-:Y:S04]  /*1f320*/  STL [R1+0x1570], R11 ;  /* 0x0015700b01007387 */ /* 0x0005e80000100800 */
[----:B0-----:R-:W3:Y:S04]  /*1f330*/  LDL.LU R8, [R1+0xc0] ;  /* 0x0000c00001087983 */ /* 0x001ee80000300800 */
[----:B-1----:R-:W3:Y:S04]  /*1f340*/  LDL.LU R9, [R1+0xc4] ;  /* 0x0000c40001097983 */ /* 0x002ee80000300800 */
[----:B--2---:R-:W3:Y:S04]  /*1f350*/  LDL.LU R10, [R1+0xc8] ;  /* 0x0000c800010a7983 */ /* 0x004ee80000300800 */
[----:B------:R-:W3:Y:S04]  /*1f360*/  LDL.LU R11, [R1+0xcc] ;  /* 0x0000cc00010b7983 */ /* 0x000ee80000300800 */
[----:B------:R-:W3:Y:S04]  /*1f370*/  LDL.LU R4, [R1+0x144] ;  /* 0x0001440001047983 */ /* 0x000ee80000300800 */
[----:B------:R-:W3:Y:S04]  /*1f380*/  LDL.LU R5, [R1+0x14c] ;  /* 0x00014c0001057983 */ /* 0x000ee80000300800 */
[----:B------:R-:W2:Y:S04]  /*1f390*/  LDL.LU R16, [R1+0x1f0] ;  /* 0x0001f00001107983 */ /* 0x000ea80000300800 */
[----:B------:R-:W2:Y:S04]  /*1f3a0*/  LDL.LU R17, [R1+0x1f4] ;  /* 0x0001f40001117983 */ /* 0x000ea80000300800 */
[----:B------:R-:W2:Y:S04]  /*1f3b0*/  LDL.LU R18, [R1+0x1f8] ;  /* 0x0001f80001127983 */ /* 0x000ea80000300800 */
[----:B------:R-:W2:Y:S04]  /*1f3c0*/  LDL.LU R19, [R1+0x1fc] ;  /* 0x0001fc0001137983 */ /* 0x000ea80000300800 */
[----:B------:R-:W3:Y:S04]  /*1f3d0*/  LDL.LU R6, [R1+0x1a4] ;  /* 0x0001a40001067983 */ /* 0x000ee80000300800 */
[----:B------:R-:W3:Y:S02]  /*1f3e0*/  LDL.LU R7, [R1+0x1ac] ;  /* 0x0001ac0001077983 */ /* 0x000ee40000300800 */
[----:B---3--:R-:W-:Y:S02]  /*1f3f0*/  HMMA.16816.F32 R8, R4, R2, R8 ;  /* 0x000000020408723c */ /* 0x008fe40000001808 */
[----:B------:R-:W3:-:S15]  /*1f400*/  LDL.LU R4, [R1+0x54] ;  /* 0x0000540001047983 */ /* 0x000ede0000300800 */
[----:B------:R-:W-:Y:S02]  /*1f410*/  NOP ;  /* 0x0000000000007918 */ /* 0x000fe40000000000 */
[----:B------:R-:W-:Y:S04]  /*1f420*/  STL.64 [R1+0x40], R8 ;  /* 0x0000400801007387 */ /* 0x000fe80000100a00 */
[----:B------:R-:W-:Y:S04]  /*1f430*/  STL.64 [R1+0x48], R10 ;  /* 0x0000480a01007387 */ /* 0x000fe80000100a00 */
[----:B------:R-:W3:Y:S04]  /*1f440*/  LDL.LU R5, [R1+0x5c] ;  /* 0x00005c0001057983 */ /* 0x000ee80000300800 */
[----:B------:R-:W3:Y:S01]  /*1f450*/  LDL.LU R6, [R1+0xa4] ;  /* 0x0000a40001067983 */ /* 0x000ee20000300800 */
[----:B------:R-:W-:Y:S01]  /*1f460*/  MOV R15, R0 ;  /* 0x00000000000f7202 */ /* 0x000fe20000000f00 */
[----:B----4-:R-:W-:-:S02]  /*1f470*/  IMAD.MOV.U32 R7, RZ, RZ, R28 ;  /* 0x000000ffff077224 */ /* 0x010fc400078e001c */
[----:B------:R-:W4:Y:S05]  /*1f480*/  LDL.LU R28, [R1+0x15d4] ;  /* 0x0015d400011c7983 */ /* 0x000f2a0000300800 */
[----:B---3--:R-:W-:Y:S01]  /*1f490*/  HMMA.16816.F32 R4, R4, R2, R12 ;  /* 0x000000020404723c */ /* 0x008fe2000000180c */
[----:B------:R-:W5:-:S15]  /*1f4a0*/  LDL.LU R12, [R1+0x2b4] ;  /* 0x0002b400010c7983 */ /* 0x000f5e0000300800 */
[----:B------:R-:W-:-:S03]  /*1f4b0*/  NOP ;  /* 0x0000000000007918 */ /* 0x000fc60000000000 */
[----:B------:R-:W-:Y:S04]  /*1f4c0*/  STL.64 [R1+0x1a0], R4 ;  /* 0x0001a00401007387 */ /* 0x000fe80000100a00 */
[----:B------:R-:W-:Y:S04]  /*1f4d0*/  STL.64 [R1+0x1a8], R6 ;  /* 0x0001a80601007387 */ /* 0x000fe80000100a00 */
[----:B------:R-:W5:Y:S04]  /*1f4e0*/  LDL.LU R13, [R1+0x2bc] ;  /* 0x0002bc00010d7983 */ /* 0x000f680000300800 */
[----:B------:R-:W5:Y:S04]  /*1f4f0*/  LDL.LU R14, [R1+0x2c4] ;  /* 0x0002c400010e7983 */ /* 0x000f680000300800 */
[----:B------:R-:W5:Y:S02]  /*1f500*/  LDL.LU R15, [R1+0x2cc] ;  /* 0x0002cc00010f7983 */ /* 0x000f640000300800 */
[----:B-----5:R-:W-:Y:S01]  /*1f510*/  HMMA.16816.F32 R12, R12, R2, R24 ;  /* 0x000000020c0c723c */ /* 0x020fe20000001818 */
[----:B----4-:R-:W-:-:S02]  /*1f520*/  IMAD.MOV.U32 R24, RZ, RZ, R28 ;  /* 0x000000ffff187224 */ /* 0x010fc400078e001c */
[----:B------:R-:W3:Y:S04]  /*1f530*/  LDL.LU R28, [R1+0x15d0] ;  /* 0x0015d000011c7983 */ /* 0x000ee80000300800 */
[----:B------:R-:W4:Y:S04]  /*1f540*/  LDL.LU R25, [R1+0x164] ;  /* 0x0001640001197983 */ /* 0x000f280000300800 */
[----:B------:R-:W4:Y:S04]  /*1f550*/  LDL.LU R26, [R1+0x168] ;  /* 0x00016800011a7983 */ /* 0x000f280000300800 */
[----:B------:R-:W4:Y:S04]  /*1f560*/  LDL.LU R27, [R1+0x16c] ;  /* 0x00016c00011b7983 */ /* 0x000f280000300800 */
[----:B------:R-:W-:Y:S04]  /*1f570*/  STL [R1+0x15b0], R12 ;  /* 0x0015b00c01007387 */ /* 0x000fe80000100800 */
[----:B------:R-:W-:Y:S04]  /*1f580*/  STL [R1+0x15ac], R13 ;  /* 0x0015ac0d01007387 */ /* 0x000fe80000100800 */
[----:B------:R-:W-:Y:S04]  /*1f590*/  STL [R1+0x15a8], R14 ;  /* 0x0015a80e01007387 */ /* 0x000fe80000100800 */
[----:B------:R-:W-:Y:S04]  /*1f5a0*/  STL [R1+0x1590], R15 ;  /* 0x0015900f01007387 */ /* 0x000fe80000100800 */
[----:B---3--:R-:W0:Y:S04]  /*1f5b0*/  LDSM.16.MT88.4 R4, [R28+UR8+0x1e000] ;  /* 0x01e000081c04783b */ /* 0x008e280008004200 */
[----:B------:R-:W1:Y:S04]  /*1f5c0*/  LDSM.16.MT88.4 R8, [R28+UR8+0x1c000] ;  /* 0x01c000081c08783b */ /* 0x000e680008004200 */
[----:B0-----:R0:W-:Y:S04]  /*1f5d0*/  STL.64 [R1+0x240], R4 ;  /* 0x0002400401007387 */ /* 0x0011e80000100a00 */
[----:B-1----:R-:W-:Y:S01]  /*1f5e0*/  STL.64 [R1+0x210], R8 ;  /* 0x0002100801007387 */ /* 0x002fe20000100a00 */
[----:B------:R-:W-:-:S03]  /*1f5f0*/  IMAD.MOV.U32 R12, RZ, RZ, R6 ;  /* 0x000000ffff0c7224 */ /* 0x000fc600078e0006 */
[----:B------:R-:W-:Y:S04]  /*1f600*/  STL.64 [R1+0x218], R10 ;  /* 0x0002180a01007387 */ /* 0x000fe80000100a00 */
[----:B------:R1:W-:Y:S04]  /*1f610*/  STL [R1+0x24c], R7 ;  /* 0x00024c0701007387 */ /* 0x0003e80000100800 */
[----:B0-----:R-:W2:Y:S04]  /*1f620*/  LDL.LU R4, [R1+0x234] ;  /* 0x0002340001047983 */ /* 0x001ea80000300800 */
[----:B------:R-:W2:Y:S04]  /*1f630*/  LDL.LU R5, [R1+0x23c] ;  /* 0x00023c0001057983 */ /* 0x000ea80000300800 */
[----:B------:R-:W2:Y:S04]  /*1f640*/  LDL.LU R6, [R1+0x274] ;  /* 0x0002740001067983 */ /* 0x000ea80000300800 */
[----:B-1----:R-:W2:Y:S04]  /*1f650*/  LDL.LU R7, [R1+0x27c] ;  /* 0x00027c0001077983 */ /* 0x002ea80000300800 */
[----:B------:R-:W0:Y:S04]  /*1f660*/  LDSM.16.MT88.4 R8, [R28+UR8+0x1c080] ;  /* 0x01c080081c08783b */ /* 0x000e280008004200 */
[----:B0-----:R-:W-:Y:S01]  /*1f670*/  STL [R1+0x274], R9 ;  /* 0x0002740901007387 */ /* 0x001fe20000100800 */
[----:B------:R-:W-:Y:S01]  /*1f680*/  IMAD.MOV.U32 R13, RZ, RZ, R8 ;  /* 0x000000ffff0d7224 */ /* 0x000fe200078e0008 */
[----:B------:R-:W-:-:S02]  /*1f690*/  MOV R14, R10 ;  /* 0x0000000a000e7202 */ /* 0x000fc40000000f00 */
[----:B------:R-:W-:Y:S04]  /*1f6a0*/  STL [R1+0x27c], R11 ;  /* 0x00027c0b01007387 */ /* 0x000fe80000100800 */
[----:B------:R-:W0:Y:S01]  /*1f6b0*/  LDSM.16.MT88.4 R8, [R28+UR8+0x1e080] ;  /* 0x01e080081c08783b */ /* 0x000e220008004200 */
[----:B--2---:R-:W-:-:S15]  /*1f6c0*/  HMMA.16816.F32 R4, R4, R2, R16 ;  /* 0x000000020404723c */ /* 0x004fde0000001810 */
[----:B------:R-:W-:-:S04]  /*1f6d0*/  NOP ;  /* 0x0000000000007918 */ /* 0x000fc80000000000 */
[----:B------:R-:W-:Y:S04]  /*1f6e0*/  STL [R1+0x158c], R4 ;  /* 0x00158c0401007387 */ /* 0x000fe80000100800 */
[----:B------:R-:W-:Y:S04]  /*1f6f0*/  STL [R1+0x1588], R5 ;  /* 0x0015880501007387 */ /* 0x000fe80000100800 */
[----:B------:R0:W-:Y:S04]  /*1f700*/  STL [R1+0x1584], R6 ;  /* 0x0015840601007387 */ /* 0x0001e80000100800 */
[----:B------:R1:W-:Y:S04]  /*1f710*/  STL [R1+0x1580], R7 ;  /* 0x0015800701007387 */ /* 0x0003e80000100800 */
[----:B------:R-:W2:Y:S01]  /*1f720*/  LDL R0, [R1+0x32c] ;  /* 0x00032c0001007983 */ /* 0x000ea20000100800 */
[----:B0-----:R-:W-:-:S02]  /*1f730*/  IMAD.MOV.U32 R6, RZ, RZ, R10 ;  /* 0x000000ffff067224 */ /* 0x001fc400078e000a */
[----:B-1----:R-:W-:Y:S01]  /*1f740*/  IMAD.MOV.U32 R7, RZ, RZ, R8 ;  /* 0x000000ffff077224 */ /* 0x002fe200078e0008 */
[----:B------:R-:W-:Y:S04]  /*1f750*/  STL [R1+0x264], R9 ;  /* 0x0002640901007387 */ /* 0x000fe80000100800 */
[----:B------:R-:W-:Y:S04]  /*1f760*/  STL [R1+0x26c], R11 ;  /* 0x00026c0b01007387 */ /* 0x000fe80000100800 */
[----:B------:R-:W-:Y:S04]  /*1f770*/  STL.64 [R1+0x15c8], R6 ;  /* 0x0015c80601007387 */ /* 0x000fe80000100a00 */
[----:B------:R-:W4:Y:S04]  /*1f780*/  LDL.LU R16, [R1+0x1b4] ;  /* 0x0001b40001107983 */ /* 0x000f280000300800 */
        /* <DEDUP_REMOVED lines=8> */
[----:B------:R-:W0:Y:S01]  /*1f810*/  LDSM.16.MT88.4 R4, [R28+UR8+0x1e100] ;  /* 0x01e100081c04783b */ /* 0x000e220008004200 */
[----:B----4-:R-:W-:Y:S01]  /*1f820*/  HMMA.16816.F32 R16, R16, R2, R24 ;  /* 0x000000021010723c */ /* 0x010fe20000001818 */
[----:B------:R-:W-:Y:S01]  /*1f830*/  IMAD.MOV.U32 R26, RZ, RZ, R21 ;  /* 0x000000ffff1a7224 */ /* 0x000fe200078e0015 */
[----:B------:R-:W-:Y:S01]  /*1f840*/  MOV R24, R23 ;  /* 0x0000001700187202 */ /* 0x000fe20000000f00 */
[----:B------:R-:W-:Y:S02]  /*1f850*/  IMAD.MOV.U32 R27, RZ, RZ, R20 ;  /* 0x000000ffff1b7224 */ /* 0x000fe400078e0014 */
[----:B------:R-:W-:-:S03]  /*1f860*/  IMAD.MOV.U32 R25, RZ, RZ, R22 ;  /* 0x000000ffff197224 */ /* 0x000fc600078e0016 */
[----:B------:R-:W-:Y:S04]  /*1f870*/  STL.64 [R1+0x15c0], R26 ;  /* 0x0015c01a01007387 */ /* 0x000fe80000100a00 */
[----:B------:R1:W-:Y:S04]  /*1f880*/  STL.64 [R1+0x15b8], R24 ;  /* 0x0015b81801007387 */ /* 0x0003e80000100a00 */
[----:B-1----:R-:W3:Y:S04]  /*1f890*/  LDL.LU R24, [R1+0xe0] ;  /* 0x0000e00001187983 */ /* 0x002ee80000300800 */
[----:B------:R-:W3:Y:S04]  /*1f8a0*/  LDL.LU R25, [R1+0xe4] ;  /* 0x0000e40001197983 */ /* 0x000ee80000300800 */
[----:B------:R-:W3:Y:S04]  /*1f8b0*/  LDL.LU R26, [R1+0xe8] ;  /* 0x0000e800011a7983 */ /* 0x000ee80000300800 */
[----:B------:R-:W3:Y:S04]  /*1f8c0*/  LDL.LU R27, [R1+0xec] ;  /* 0x0000ec00011b7983 */ /* 0x000ee80000300800 */
[----:B------:R-:W-:Y:S04]  /*1f8d0*/  STL.64 [R1+0x1548], R18 ;  /* 0x0015481201007387 */ /* 0x000fe80000100a00 */
[----:B------:R1:W-:Y:S04]  /*1f8e0*/  STL.64 [R1+0x1540], R16 ;  /* 0x0015401001007387 */ /* 0x0003e80000100a00 */
[----:B-1----:R-:W4:Y:S04]  /*1f8f0*/  LDL.LU R16, [R1+0x100] ;  /* 0x0001000001107983 */ /* 0x002f280000300800 */
[----:B------:R-:W4:Y:S04]  /*1f900*/  LDL.LU R17, [R1+0x104] ;  /* 0x0001040001117983 */ /* 0x000f280000300800 */
[----:B------:R-:W4:Y:S04]  /*1f910*/  LDL.LU R18, [R1+0x108] ;  /* 0x0001080001127983 */ /* 0x000f280000300800 */
[----:B------:R-:W4:Y:S04]  /*1f920*/  LDL.LU R19, [R1+0x10c] ;  /* 0x00010c0001137983 */ /* 0x000f280000300800 */
[----:B0-----:R-:W-:Y:S04]  /*1f930*/  STL [R1+0x284], R5 ;  /* 0x0002840501007387 */ /* 0x001fe80000100800 */
[----:B------:R-:W-:Y:S04]  /*1f940*/  STL [R1+0x28c], R7 ;  /* 0x00028c0701007387 */ /* 0x000fe80000100800 */
[----:B------:R-:W3:Y:S04]  /*1f950*/  LDL.LU R20, [R1+0x134] ;  /* 0x0001340001147983 */ /* 0x000ee80000300800 */
[----:B------:R-:W3:Y:S04]  /*1f960*/  LDL.LU R21, [R1+0x13c] ;  /* 0x00013c0001157983 */ /* 0x000ee80000300800 */
[----:B------:R-:W3:Y:S04]  /*1f970*/  LDL.LU R22, [R1+0x194] ;  /* 0x0001940001167983 */ /* 0x000ee80000300800 */
[----:B------:R-:W3:Y:S01]  /*1f980*/  LDL.LU R23, [R1+0x19c] ;  /* 0x00019c0001177983 */ /* 0x000ee20000300800 */
[----:B------:R-:W-:Y:S01]  /*1f990*/  IMAD.MOV.U32 R9, RZ, RZ, R4 ;  /* 0x000000ffff097224 */ /* 0x000fe200078e0004 */
[----:B------:R-:W-:-:S02]  /*1f9a0*/  MOV R8, R6 ;  /* 0x0000000600087202 */ /* 0x000fc40000000f00 */
[----:B------:R-:W0:Y:S02]  /*1f9b0*/  LDSM.16.MT88.4 R4, [R28+UR8+0x1c180] ;  /* 0x01c180081c04783b */ /* 0x000e240008004200 */
[----:B0-----:R-:W-:Y:S02]  /*1f9c0*/  IMAD.MOV.U32 R15, RZ, RZ, R4 ;  /* 0x000000ffff0f7224 */ /* 0x001fe400078e0004 */
[----:B------:R-:W-:Y:S01]  /*1f9d0*/  STL [R1+0x2b4], R5 ;  /* 0x0002b40501007387 */ /* 0x000fe20000100800 */
[----:B------:R-:W-:-:S03]  /*1f9e0*/  IMAD.MOV.U32 R4, RZ, RZ, R6 ;  /* 0x000000ffff047224 */ /* 0x000fc600078e0006 */
[----:B------:R0:W-:Y:S04]  /*1f9f0*/  STL [R1+0x2bc], R7 ;  /* 0x0002bc0701007387 */ /* 0x0001e80000100800 */
[----:B0-----:R-:W5:Y:S01]  /*1fa00*/  LDL.LU.64 R6, [R1+0x15c8] ;  /* 0x0015c80001067983 */ /* 0x001f620000300a00 */
[----:B---3--:R-:W-:Y:S03]  /*1fa10*/  HMMA.16816.F32 R20, R20, R2, R24 ;  /* 0x000000021414723c */ /* 0x008fe60000001818 */
[----:B------:R-:W3:Y:S04]  /*1fa20*/  LDL.LU.64 R26, [R1+0x15c0] ;  /* 0x0015c000011a7983 */ /* 0x000ee80000300a00 */
[----:B------:R-:W3:Y:S04]  /*1fa30*/  LDL.LU.64 R24, [R1+0x15b8] ;  /* 0x0015b80001187983 */ /* 0x000ee80000300a00 */
[----:B------:R-:W2:Y:S04]  /*1fa40*/  LDL R2, [R1+0x308] ;  /* 0x0003080001027983 */ /* 0x000ea80000100800 */
[----:B------:R-:W3:Y:S04]  /*1fa50*/  LDL R3, [R1+0x30c] ;  /* 0x00030c0001037983 */ /* 0x000ee80000100800 */
[----:B------:R-:W-:Y:S04]  /*1fa60*/  STL.64 [R1+0xd0], R20 ;  /* 0x0000d01401007387 */ /* 0x000fe80000100a00 */
[----:B------:R-:W-:Y:S04]  /*1fa70*/  STL.64 [R1+0xd8], R22 ;  /* 0x0000d81601007387 */ /* 0x000fe80000100a00 */
[----:B------:R-:W0:Y:S04]  /*1fa80*/  LDSM.16.MT88.4 R20, [R28+UR8+0x1e180] ;  /* 0x01e180081c14783b */ /* 0x000e280008004200 */
[----:B0-----:R0:W-:Y:S01]  /*1fa90*/  STL [R1+0x2a4], R21 ;  /* 0x0002a41501007387 */ /* 0x0011e20000100800 */
[----:B------:R-:W-:-:S03]  /*1faa0*/  IMAD.MOV.U32 R5, RZ, RZ, R20 ;  /* 0x000000ffff057224 */ /* 0x000fc600078e0014 */
[----:B------:R1:W-:Y:S01]  /*1fab0*/  STL [R1+0x2ac], R23 ;  /* 0x0002ac1701007387 */ /* 0x0003e20000100800 */
[----:B------:R-:W-:-:S03]  /*1fac0*/  IMAD.MOV.U32 R29, RZ, RZ, R22 ;  /* 0x000000ffff1d7224 */ /* 0x000fc600078e0016 */
[----:B------:R1:W-:Y:S04]  /*1fad0*/  STL [R1+0x14d8], R28 ;  /* 0x0014d81c01007387 */ /* 0x0003e80000100800 */
        /* <DEDUP_REMOVED lines=8> */
[----:B------:R-:W-:Y:S01]  /*1fb60*/  IMAD.MOV.U32 R20, RZ, RZ, R13 ;  /* 0x000000ffff147224 */ /* 0x000fe200078e000d */
[----:B-----5:R-:W-:Y:S01]  /*1fb70*/  MOV R23, R6 ;  /* 0x0000000600177202 */ /* 0x020fe20000000f00 */
[----:B------:R-:W-:Y:S02]  /*1fb80*/  IMAD.MOV.U32 R21, RZ, RZ, R14 ;  /* 0x000000ffff157224 */ /* 0x000fe400078e000e */
[----:B------:R-:W-:-:S07]  /*1fb90*/  IMAD.MOV.U32 R22, RZ, RZ, R7 ;  /* 0x000000ffff167224 */ /* 0x000fce00078e0007 */
[----:B------:R-:W-:Y:S01]  /*1fba0*/  HMMA.16816.F32 R20, R20, R2, R24 ;  /* 0x000000021414723c */ /* 0x000fe20000001818 */
[----:B------:R-:W0:Y:S06]  /*1fbb0*/  LDSM.16.MT88.4 R24, [R0+UR8+0x1c000] ;  /* 0x01c000080018783b */ /* 0x000e2c0008004200 */
[----:B------:R-:W-:Y:S01]  /*1fbc0*/  IMAD.MOV.U32 R28, RZ, RZ, R19 ;  /* 0x000000ffff1c7224 */ /* 0x000fe200078e0013 */
[----:B------:R1:W-:Y:S04]  /*1fbd0*/  STL.64 [R1+0x110], R16 ;  /* 0x0001101001007387 */ /* 0x0003e80000100a00 */
[----:B------:R2:W-:Y:S04]  /*1fbe0*/  STL [R1+0x118], R18 ;  /* 0x0001181201007387 */ /* 0x0005e80000100800 */
[----:B------:R-:W-:Y:S04]  /*1fbf0*/  STL [R1+0x1564], R28 ;  /* 0x0015641c01007387 */ /* 0x000fe80000100800 */
[----:B------:R-:W3:Y:S04]  /*1fc00*/  LDL.LU R13, [R1+0x15ac] ;  /* 0x0015ac00010d7983 */ /* 0x000ee80000300800 */
[----:B------:R-:W3:Y:S04]  /*1fc10*/  LDL.LU R14, [R1+0x15a8] ;  /* 0x0015a800010e7983 */ /* 0x000ee80000300800 */
[----:B-1----:R-:W4:Y:S04]  /*1fc20*/  LDL.LU R16, [R1+0x80] ;  /* 0x0000800001107983 */ /* 0x002f280000300800 */
[----:B------:R-:W4:Y:S04]  /*1fc30*/  LDL.LU R17, [R1+0x84] ;  /* 0x0000840001117983 */ /* 0x000f280000300800 */
[----:B--2---:R-:W4:Y:S04]  /*1fc40*/  LDL.LU R18, [R1+0x88] ;  /* 0x0000880001127983 */ /* 0x004f280000300800 */
[----:B------:R-:W4:Y:S01]  /*1fc50*/  LDL.LU R19, [R1+0x8c] ;  /* 0x00008c0001137983 */ /* 0x000f220000300800 */
[----:B0-----:R-:W-:-:S03]  /*1fc60*/  IMAD.MOV.U32 R6, RZ, RZ, R24 ;  /* 0x000000ffff067224 */ /* 0x001fc600078e0018 */
[----:B------:R-:W-:Y:S01]  /*1fc70*/  STL.64 [R1+0x160], R20 ;  /* 0x0001601401007387 */ /* 0x000fe20000100a00 */
[----:B------:R-:W-:-:S03]  /*1fc80*/  IMAD.MOV.U32 R7, RZ, RZ, R26 ;  /* 0x000000ffff077224 */ /* 0x000fc600078e001a */
[----:B------:R0:W-:Y:S04]  /*1fc90*/  STL.64 [R1+0x168], R22 ;  /* 0x0001681601007387 */ /* 0x0001e80000100a00 */
[----:B------:R-:W-:Y:S04]  /*1fca0*/  STL [R1+0x104], R25 ;  /* 0x0001041901007387 */ /* 0x000fe80000100800 */
[----:B------:R-:W-:Y:S04]  /*1fcb0*/  STL [R1+0x10c], R27 ;  /* 0x00010c1b01007387 */ /* 0x000fe80000100800 */
[----:B------:R-:W1:Y:S01]  /*1fcc0*/  LDSM.16.MT88.4 R24, [R0+UR8+0x1e000] ;  /* 0x01e000080018783b */ /* 0x000e620008004200 */
[----:B0-----:R-:W-:Y:S01]  /*1fcd0*/  MOV R22, R9 ;  /* 0x0000000900167202 */ /* 0x001fe20000000f00 */
[----:B------:R-:W-:-:S02]  /*1fce0*/  IMAD.MOV.U32 R23, RZ, RZ, R8 ;  /* 0x000000ffff177224 */ /* 0x000fc400078e0008 */
[----:B-1----:R-:W-:Y:S01]  /*1fcf0*/  STL [R1+0x124], R25 ;  /* 0x0001241901007387 */ /* 0x002fe20000100800 */
[----:B------:R-:W-:Y:S02]  /*1fd00*/  IMAD.MOV.U32 R9, RZ, RZ, R26 ;  /* 0x000000ffff097224 */ /* 0x000fe400078e001a */
[----:B------:R-:W-:Y:S01]  /*1fd10*/  IMAD.MOV.U32 R8, RZ, RZ, R24 ;  /* 0x000000ffff087224 */ /* 0x000fe200078e0018 */
[----:B------:R0:W-:Y:S04]  /*1fd20*/  STL [R1+0x12c], R27 ;  /* 0x00012c1b01007387 */ /* 0x0001e80000100800 */
[----:B0-----:R-:W2:Y:S04]  /*1fd30*/  LDL.LU.64 R26, [R1+0x15a0] ;  /* 0x0015a000011a7983 */ /* 0x001ea80000300a00 */
[----:B------:R-:W2:Y:S01]  /*1fd40*/  LDL.LU.64 R24, [R1+0x1598] ;  /* 0x0015980001187983 */ /* 0x000ea20000300a00 */
[----:B------:R-:W-:-:S02]  /*1fd50*/  IMAD.MOV.U32 R20, RZ, RZ, R11 ;  /* 0x000000ffff147224 */ /* 0x000fc400078e000b */
[----:B------:R-:W-:-:S07]  /*1fd60*/  IMAD.MOV.U32 R21, RZ, RZ, R10 ;  /* 0x000000ffff157224 */ /* 0x000fce00078e000a */
[----:B--2---:R-:W-:Y:S01]  /*1fd70*/  HMMA.16816.F32 R20, R20, R2, R24 ;  /* 0x000000021414723c */ /* 0x004fe20000001818 */
[----:B------:R-:W0:-:S15]  /*1fd80*/  LDSM.16.MT88.4 R24, [R0+UR8+0x1c080] ;  /* 0x01c080080018783b */ /* 0x000e1e0008004200 */
[----:B------:R-:W-:-:S03]  /*1fd90*/  NOP ;  /* 0x0000000000007918 */ /* 0x000fc60000000000 */
[----:B------:R1:W-:Y:S04]  /*1fda0*/  STL.64 [R1+0x1f0], R20 ;  /* 0x0001f01401007387 */ /* 0x0003e80000100a00 */
[----:B------:R2:W-:Y:S01]  /*1fdb0*/  STL.64 [R1+0x1f8], R22 ;  /* 0x0001f81601007387 */ /* 0x0005e20000100a00 */
[----:B-1----:R-:W-:-:S03]  /*1fdc0*/  IMAD.MOV.U32 R20, RZ, RZ, R15 ;  /* 0x000000ffff147224 */ /* 0x002fc600078e000f */
[----:B0-----:R-:W-:Y:S04]  /*1fdd0*/  STL [R1+0x134], R25 ;  /* 0x0001341901007387 */ /* 0x001fe80000100800 */
[----:B------:R-:W-:Y:S04]  /*1fde0*/  STL [R1+0x13c], R27 ;  /* 0x00013c1b01007387 */ /* 0x000fe80000100800 */
[----:B------:R-:W3:Y:S01]  /*1fdf0*/  LDL.LU R15, [R1+0x1590] ;  /* 0x00159000010f7983 */ /* 0x000ee20000300800 */
[----:B------:R-:W-:Y:S02]  /*1fe00*/  IMAD.MOV.U32 R21, RZ, RZ, R4 ;  /* 0x000000ffff157224 */ /* 0x000fe400078e0004 */
[----:B--2---:R-:W-:Y:S01]  /*1fe10*/  IMAD.MOV.U32 R22, RZ, RZ, R5 ;  /* 0x000000ffff167224 */ /* 0x004fe200078e0005 */
[----:B------:R-:W-:Y:S01]  /*1fe20*/  MOV R11, R26 ;  /* 0x0000001a000b7202 */ /* 0x000fe20000000f00 */
[----:B------:R-:W-:Y:S01]  /*1fe30*/  IMAD.MOV.U32 R23, RZ, RZ, R29 ;  /* 0x000000ffff177224 */ /* 0x000fe200078e001d */
[----:B------:R-:W2:Y:S01]  /*1fe40*/  LDL.LU R4, [R1+0x158c] ;  /* 0x00158c0001047983 */ /* 0x000ea20000300800 */
[----:B------:R-:W-:-:S03]  /*1fe50*/  IMAD.MOV.U32 R10, RZ, RZ, R24 ;  /* 0x000000ffff0a7224 */ /* 0x000fc600078e0018 */
[----:B------:R-:W0:Y:S04]  /*1fe60*/  LDSM.16.MT88.4 R24, [R0+UR8+0x1e080] ;  /* 0x01e080080018783b */ /* 0x000e280008004200 */
[----:B------:R-:W2:Y:S04]  /*1fe70*/  LDL.LU R5, [R1+0x1588] ;  /* 0x0015880001057983 */ /* 0x000ea80000300800 */
[----:B0-----:R-:W-:Y:S01]  /*1fe80*/  STL [R1+0x184], R25 ;  /* 0x0001841901007387 */ /* 0x001fe20000100800 */
[----:B------:R-:W-:-:S03]  /*1fe90*/  IMAD.MOV.U32 R28, RZ, RZ, R26 ;  /* 0x000000ffff1c7224 */ /* 0x000fc600078e001a */
[----:B------:R-:W-:Y:S01]  /*1fea0*/  STL [R1+0x18c], R27 ;  /* 0x00018c1b01007387 */ /* 0x000fe20000100800 */
[----:B------:R-:W-:Y:S01]  /*1feb0*/  MOV R29, R24 ;  /* 0x00000018001d7202 */ /* 0x000fe20000000f00 */
        /* <DEDUP_REMOVED lines=20> */
[----:B------:R-:W3:Y:S04]  /*20000*/  LDL.LU R8, [R1+0x157c] ;  /* 0x00157c0001087983 */ /* 0x000ee80000300800 */
[----:B------:R-:W3:Y:S01]  /*20010*/  LDL.LU R9, [R1+0x1578] ;  /* 0x0015780001097983 */ /* 0x000ee20000300800 */
[----:B----4-:R-:W-:Y:S01]  /*20020*/  HMMA.16816.F32 R16, R12, R2, R16 ;  /* 0x000000020c10723c */ /* 0x010fe20000001810 */
[----:B------:R-:W-:Y:S01]  /*20030*/  IMAD.MOV.U32 R12, RZ, RZ, R10 ;  /* 0x000000ffff0c7224 */ /* 0x000fe200078e000a */
[----:B------:R-:W-:-:S15]  /*20040*/  MOV R13, R11 ;  /* 0x0000000b000d7202 */ /* 0x000fde0000000f00 */
[----:B------:R-:W-:Y:S02]  /*20050*/  NOP ;  /* 0x0000000000007918 */ /* 0x000fe40000000000 */
[----:B------:R-:W-:Y:S01]  /*20060*/  MOV R23, R16 ;  /* 0x0000001000177202 */ /* 0x000fe20000000f00 */
[----:B------:R-:W-:Y:S01]  /*20070*/  IMAD.MOV.U32 R22, RZ, RZ, R17 ;  /* 0x000000ffff167224 */ /* 0x000fe200078e0011 */
[----:B------:R-:W4:Y:S01]  /*20080*/  LDL.LU R16, [R1+0x2d0] ;  /* 0x0002d00001107983 */ /* 0x000f220000300800 */
[----:B------:R-:W-:Y:S02]  /*20090*/  IMAD.MOV.U32 R21, RZ, RZ, R18 ;  /* 0x000000ffff157224 */ /* 0x000fe400078e0012 */
[----:B------:R-:W-:Y:S01]  /*200a0*/  IMAD.MOV.U32 R20, RZ, RZ, R19 ;  /* 0x000000ffff147224 */ /* 0x000fe200078e0013 */
[----:B------:R-:W4:Y:S04]  /*200b0*/  LDL.LU R17, [R1+0x2d4] ;  /* 0x0002d40001117983 */ /* 0x000f280000300800 */
[----:B------:R-:W4:Y:S04]  /*200c0*/  LDL.LU R18, [R1+0x2d8] ;  /* 0x0002d80001127983 */ /* 0x000f280000300800 */
[----:B------:R-:W4:Y:S04]  /*200d0*/  LDL.LU R19, [R1+0x2dc] ;  /* 0x0002dc0001137983 */ /* 0x000f280000300800 */
[----:B------:R-:W-:Y:S04]  /*200e0*/  STL.64 [R1+0x1558], R22 ;  /* 0x0015581601007387 */ /* 0x000fe80000100a00 */
[----:B------:R0:W-:Y:S04]  /*200f0*/  STL.64 [R1+0x1550], R20 ;  /* 0x0015501401007387 */ /* 0x0001e80000100a00 */
[----:B0-----:R-:W5:Y:S04]  /*20100*/  LDL.LU R20, [R1+0x20] ;  /* 0x0000200001147983 */ /* 0x001f680000300800 */
[----:B------:R-:W5:Y:S04]  /*20110*/  LDL.LU R21, [R1+0x24] ;  /* 0x0000240001157983 */ /* 0x000f680000300800 */
[----:B------:R-:W5:Y:S04]  /*20120*/  LDL.LU R22, [R1+0x28] ;  /* 0x0000280001167983 */ /* 0x000f680000300800 */
[----:B------:R-:W5:Y:S04]  /*20130*/  LDL.LU R23, [R1+0x2c] ;  /* 0x00002c0001177983 */ /* 0x000f680000300800 */
[----:B------:R-:W3:Y:S04]  /*20140*/  LDL.LU R10, [R1+0x1574] ;  /* 0x00157400010a7983 */ /* 0x000ee80000300800 */
[----:B------:R-:W3:Y:S01]  /*20150*/  LDL.LU R11, [R1+0x1570] ;  /* 0x00157000010b7983 */ /* 0x000ee20000300800 */
[----:B------:R-:W-:-:S03]  /*20160*/  IMAD.MOV.U32 R14, RZ, RZ, R29 ;  /* 0x000000ffff0e7224 */ /* 0x000fc600078e001d */
[----:B------:R-:W2:Y:S01]  /*20170*/  LDL.LU R29, [R1+0x156c] ;  /* 0x00156c00011d7983 */ /* 0x000ea20000300800 */
[----:B------:R-:W-:-:S07]  /*20180*/  IMAD.MOV.U32 R15, RZ, RZ, R28 ;  /* 0x000000ffff0f7224 */ /* 0x000fce00078e001c */
[----:B-----5:R-:W-:Y:S01]  /*20190*/  HMMA.16816.F32 R20, R12, R2, R20 ;  /* 0x000000020c14723c */ /* 0x020fe20000001814 */
[----:B------:R-:W-:Y:S01]  /*201a0*/  IMAD.MOV.U32 R12, RZ, RZ, R27 ;  /* 0x000000ffff0c7224 */ /* 0x000fe200078e001b */
[----:B------:R-:W-:Y:S01]  /*201b0*/  MOV R14, R25 ;  /* 0x00000019000e7202 */ /* 0x000fe20000000f00 */
[----:B------:R-:W-:Y:S02]  /*201c0*/  IMAD.MOV.U32 R13, RZ, RZ, R26 ;  /* 0x000000ffff0d7224 */ /* 0x000fe400078e001a */
[----:B------:R-:W-:-:S07]  /*201d0*/  IMAD.MOV.U32 R15, RZ, RZ, R24 ;  /* 0x000000ffff0f7224 */ /* 0x000fce00078e0018 */
[----:B---3--:R-:W-:Y:S01]  /*201e0*/  HMMA.16816.F32 R8, R12, R2, R8 ;  /* 0x000000020c08723c */ /* 0x008fe20000001808 */
[----:B------:R-:W0:Y:S06]  /*201f0*/  LDSM.16.MT88.4 R12, [R0+UR8+0x1c180] ;  /* 0x01c18008000c783b */ /* 0x000e2c0008004200 */
[----:B------:R1:W-:Y:S04]  /*20200*/  STL.64 [R1+0xb0], R20 ;  /* 0x0000b01401007387 */ /* 0x0003e80000100a00 */
[----:B------:R2:W-:Y:S04]  /*20210*/  STL.64 [R1+0xb8], R22 ;  /* 0x0000b81601007387 */ /* 0x0005e80000100a00 */
[----:B-1----:R-:W3:Y:S04]  /*20220*/  LDL.LU R20, [R1+0x70] ;  /* 0x0000700001147983 */ /* 0x002ee80000300800 */
[----:B------:R0:W-:Y:S01]  /*20230*/  STL.64 [R1+0x150], R8 ;  /* 0x0001500801007387 */ /* 0x0001e20000100a00 */
[----:B--2---:R-:W-:-:S03]  /*20240*/  IMAD.MOV.U32 R23, RZ, RZ, R29 ;  /* 0x000000ffff177224 */ /* 0x004fc600078e001d */
[----:B------:R-:W-:Y:S04]  /*20250*/  STL.64 [R1+0x158], R10 ;  /* 0x0001580a01007387 */ /* 0x000fe80000100a00 */
[----:B------:R-:W3:Y:S04]  /*20260*/  LDL.LU R21, [R1+0x74] ;  /* 0x0000740001157983 */ /* 0x000ee80000300800 */
[----:B------:R-:W3:Y:S04]  /*20270*/  LDL.LU R22, [R1+0x78] ;  /* 0x0000780001167983 */ /* 0x000ee80000300800 */
[----:B------:R-:W2:Y:S01]  /*20280*/  LDL.LU R29, [R1+0x1568] ;  /* 0x00156800011d7983 */ /* 0x000ea20000300800 */
[----:B0-----:R-:W-:-:S03]  /*20290*/  IMAD.MOV.U32 R8, RZ, RZ, R12 ;  /* 0x000000ffff087224 */ /* 0x001fc600078e000c */
[----:B------:R-:W-:Y:S01]  /*202a0*/  STL [R1+0x224], R13 ;  /* 0x0002240d01007387 */ /* 0x000fe20000100800 */
[----:B------:R-:W-:-:S03]  /*202b0*/  IMAD.MOV.U32 R9, RZ, RZ, R14 ;  /* 0x000000ffff097224 */ /* 0x000fc600078e000e */
[----:B------:R-:W-:Y:S04]  /*202c0*/  STL [R1+0x22c], R15 ;  /* 0x00022c0f01007387 */ /* 0x000fe80000100800 */
[----:B------:R-:W0:Y:S04]  /*202d0*/  LDSM.16.MT88.4 R12, [R0+UR8+0x1e180] ;  /* 0x01e18008000c783b */ /* 0x000e280008004200 */
[----:B0-----:R-:W-:Y:S01]  /*202e0*/  STL [R1+0x234], R13 ;  /* 0x0002340d01007387 */ /* 0x001fe20000100800 */
[----:B------:R-:W-:-:S03]  /*202f0*/  IMAD.MOV.U32 R11, RZ, RZ, R14 ;  /* 0x000000ffff0b7224 */ /* 0x000fc600078e000e */
[----:B------:R-:W-:Y:S01]  /*20300*/  STL [R1+0x23c], R15 ;  /* 0x00023c0f01007387 */ /* 0x000fe20000100800 */
[----:B------:R-:W-:-:S07]  /*20310*/  MOV R10, R12 ;  /* 0x0000000c000a7202 */ /* 0x000fce0000000f00 */
[----:B------:R-:W-:Y:S01]  /*20320*/  HMMA.16816.F32 R4, R8, R2, R4 ;  /* 0x000000020804723c */ /* 0x000fe20000001804 */
[----:B--2---:R-:W0:Y:S04]  /*20330*/  LDSM.16.MT88.4 R24, [R29+UR8+0x1c000] ;  /* 0x01c000081d18783b */ /* 0x004e280008004200 */
[----:B------:R-:W-:Y:S04]  /*20340*/  LDSM.16.MT88.4 R8, [R29+UR8+0x1c100] ;  /* 0x01c100081d08783b */ /* 0x000fe80008004200 */
        /* <DEDUP_REMOVED lines=10> */
[----:B0-----:R-:W-:Y:S04]  /*203f0*/  STL.64 [R1+0x90], R24 ;  /* 0x0000901801007387 */ /* 0x001fe80000100a00 */
[----:B------:R-:W-:Y:S04]  /*20400*/  STL.64 [R1+0x98], R26 ;  /* 0x0000981a01007387 */ /* 0x000fe80000100a00 */
[----:B------:R-:W0:Y:S04]  /*20410*/  LDSM.16.MT88.4 R24, [R29+UR8+0x1e080] ;  /* 0x01e080081d18783b */ /* 0x000e280008004200 */
[----:B0-----:R0:W-:Y:S01]  /*20420*/  STL [R1+0xc4], R25 ;  /* 0x0000c41901007387 */ /* 0x0011e20000100800 */
[----:B------:R-:W-:-:S02]  /*20430*/  IMAD.MOV.U32 R28, RZ, RZ, R24 ;  /* 0x000000ffff1c7224 */ /* 0x000fc400078e0018 */
[----:B------:R-:W-:Y:S01]  /*20440*/  IMAD.MOV.U32 R0, RZ, RZ, R26 ;  /* 0x000000ffff007224 */ /* 0x000fe200078e001a */
[----:B------:R1:W-:Y:S01]  /*20450*/  STL [R1+0xcc], R27 ;  /* 0x0000cc1b01007387 */ /* 0x0003e20000100800 */
[----:B------:R-:W-:Y:S01]  /*20460*/  IMAD.MOV.U32 R24, RZ, RZ, R15 ;  /* 0x000000ffff187224 */ /* 0x000fe200078e000f */
[----:B------:R-:W-:Y:S01]  /*20470*/  MOV R26, R13 ;  /* 0x0000000d001a7202 */ /* 0x000fe20000000f00 */
[----:B0-----:R-:W-:Y:S02]  /*20480*/  IMAD.MOV.U32 R25, RZ, RZ, R14 ;  /* 0x000000ffff197224 */ /* 0x001fe400078e000e */
[----:B-1----:R-:W-:-:S07]  /*20490*/  IMAD.MOV.U32 R27, RZ, RZ, R12 ;  /* 0x000000ffff1b7224 */ /* 0x002fce00078e000c */
[----:B----4-:R-:W-:Y:S01]  /*204a0*/  HMMA.16816.F32 R24, R24, R2, R16 ;  /* 0x000000021818723c */ /* 0x010fe20000001810 */
[----:B------:R0:W-:Y:S04]  /*204b0*/  STL.64 [R1+0x1d0], R4 ;  /* 0x0001d00401007387 */ /* 0x0001e80000100a00 */
[----:B------:R1:W-:Y:S04]  /*204c0*/  STL.64 [R1+0x1d8], R6 ;  /* 0x0001d80601007387 */ /* 0x0003e80000100a00 */
[----:B------:R-:W2:Y:S04]  /*204d0*/  LDL.LU R16, [R1+0x40] ;  /* 0x0000400001107983 */ /* 0x000ea80000300800 */
[----:B------:R-:W2:Y:S04]  /*204e0*/  LDL.LU R17, [R1+0x44] ;  /* 0x0000440001117983 */ /* 0x000ea80000300800 */
[----:B------:R-:W2:Y:S04]  /*204f0*/  LDL.LU R18, [R1+0x48] ;  /* 0x0000480001127983 */ /* 0x000ea80000300800 */
[----:B------:R-:W2:Y:S04]  /*20500*/  LDL.LU R19, [R1+0x4c] ;  /* 0x00004c0001137983 */ /* 0x000ea80000300800 */
[----:B------:R-:W4:Y:S04]  /*20510*/  LDL.LU R12, [R1+0x2f0] ;  /* 0x0002f000010c7983 */ /* 0x000f280000300800 */
[----:B------:R-:W4:Y:S04]  /*20520*/  LDL.LU R13, [R1+0x2f4] ;  /* 0x0002f400010d7983 */ /* 0x000f280000300800 */
[----:B------:R-:W4:Y:S04]  /*20530*/  LDL.LU R14, [R1+0x2f8] ;  /* 0x0002f800010e7983 */ /* 0x000f280000300800 */
[----:B------:R-:W4:Y:S04]  /*20540*/  LDL.LU R15, [R1+0x2fc] ;  /* 0x0002fc00010f7983 */ /* 0x000f280000300800 */
[----:B------:R-:W-:Y:S04]  /*20550*/  STL.64 [R1+0x14e8], R26 ;  /* 0x0014e81a01007387 */ /* 0x000fe80000100a00 */
[----:B------:R-:W-:Y:S04]  /*20560*/  STL.64 [R1+0x14e0], R24 ;  /* 0x0014e01801007387 */ /* 0x000fe80000100a00 */
[----:B0-----:R-:W3:Y:S04]  /*20570*/  LDL.LU R4, [R1+0x90] ;  /* 0x0000900001047983 */ /* 0x001ee80000300800 */
[----:B------:R-:W3:Y:S01]  /*20580*/  LDL.LU R5, [R1+0x98] ;  /* 0x0000980001057983 */ /* 0x000ee20000300800 */
[----:B-1----:R-:W-:-:S02]  /*20590*/  IMAD.MOV.U32 R6, RZ, RZ, R28 ;  /* 0x000000ffff067224 */ /* 0x002fc400078e001c */
[----:B------:R-:W-:Y:S01]  /*205a0*/  IMAD.MOV.U32 R7, RZ, RZ, R0 ;  /* 0x000000ffff077224 */ /* 0x000fe200078e0000 */
[----:B------:R-:W5:Y:S04]  /*205b0*/  LDL.LU R28, [R1+0x1564] ;  /* 0x00156400011c7983 */ /* 0x000f680000300800 */
[----:B------:R-:W2:Y:S02]  /*205c0*/  LDL.LU R0, [R1+0x1560] ;  /* 0x0015600001007983 */ /* 0x000ea40000300800 */
[----:B---3--:R-:W-:Y:S01]  /*205d0*/  HMMA.16816.F32 R20, R4, R2, R20 ;  /* 0x000000020414723c */ /* 0x008fe20000001814 */
[----:B------:R-:W-:Y:S01]  /*205e0*/  IMAD.MOV.U32 R4, RZ, RZ, R8 ;  /* 0x000000ffff047224 */ /* 0x000fe200078e0008 */
[----:B------:R-:W-:-:S15]  /*205f0*/  MOV R5, R10 ;  /* 0x0000000a00057202 */ /* 0x000fde0000000f00 */
[----:B------:R-:W-:Y:S02]  /*20600*/  NOP ;  /* 0x0000000000007918 */ /* 0x000fe40000000000 */
[----:B------:R-:W-:Y:S04]  /*20610*/  STL.64 [R1+0x60], R20 ;  /* 0x0000601401007387 */ /* 0x000fe80000100a00 */
[----:B------:R-:W-:Y:S04]  /*20620*/  STL.64 [R1+0x68], R22 ;  /* 0x0000681601007387 */ /* 0x000fe80000100a00 */
[----:B------:R-:W-:Y:S04]  /*20630*/  STL [R1+0xe4], R9 ;  /* 0x0000e40901007387 */ /* 0x000fe80000100800 */
[----:B------:R-:W-:Y:S04]  /*20640*/  STL [R1+0xec], R11 ;  /* 0x0000ec0b01007387 */ /* 0x000fe80000100800 */
[----:B------:R-:W0:Y:S04]  /*20650*/  LDSM.16.MT88.4 R8, [R29+UR8+0x1e100] ;  /* 0x01e100081d08783b */ /* 0x000e280008004200 */
[----:B--2---:R-:W-:Y:S04]  /*20660*/  LDSM.16.MT88.4 R20, [R0+UR8+0x1c000] ;  /* 0x01c000080014783b */ /* 0x004fe80008004200 */
        /* <DEDUP_REMOVED lines=11> */
[----:B------:R-:W-:-:S03]  /*20720*/  IMAD.MOV.U32 R24, RZ, RZ, R10 ;  /* 0x000000ffff187224 */ /* 0x000fc600078e000a */
[----:B------:R0:W-:Y:S01]  /*20730*/  STL [R1+0x1cc], R11 ;  /* 0x0001cc0b01007387 */ /* 0x0001e20000100800 */
[----:B------:R-:W-:-:S03]  /*20740*/  IMAD.MOV.U32 R10, RZ, RZ, R22 ;  /* 0x000000ffff0a7224 */ /* 0x000fc600078e0016 */
[----:B------:R-:W-:Y:S04]  /*20750*/  STL [R1+0x1470], R29 ;  /* 0x0014701d01007387 */ /* 0x000fe80000100800 */
[----:B------:R-:W-:Y:S01]  /*20760*/  STL [R1+0x4], R21 ;  /* 0x0000041501007387 */ /* 0x000fe20000100800 */
[----:B0-----:R-:W-:-:S03]  /*20770*/  IMAD.MOV.U32 R11, RZ, RZ, R20 ;  /* 0x000000ffff0b7224 */ /* 0x001fc600078e0014 */
[----:B------:R-:W-:Y:S04]  /*20780*/  STL [R1+0xc], R23 ;  /* 0x00000c1701007387 */ /* 0x000fe80000100800 */
[----:B------:R-:W0:Y:S01]  /*20790*/  LDSM.16.MT88.4 R20, [R0+UR8+0x1e000] ;  /* 0x01e000080014783b */ /* 0x000e220008004200 */
[----:B------:R-:W-:Y:S01]  /*207a0*/  MOV R25, R8 ;  /* 0x0000000800197202 */ /* 0x000fe20000000f00 */
[----:B------:R-:W-:Y:S01]  /*207b0*/  HMMA.16816.F32 R4, R4, R2, R16 ;  /* 0x000000020404723c */ /* 0x000fe20000001810 */
[----:B0-----:R-:W-:Y:S01]  /*207c0*/  IMAD.MOV.U32 R29, RZ, RZ, R23 ;  /* 0x000000ffff1d7224 */ /* 0x001fe200078e0017 */
[----:B------:R-:W-:Y:S01]  /*207d0*/  MOV R8, R22 ;  /* 0x0000001600087202 */ /* 0x000fe20000000f00 */
[----:B------:R0:W-:Y:S01]  /*207e0*/  STL [R1+0x24], R21 ;  /* 0x0000241501007387 */ /* 0x0001e20000100800 */
[----:B------:R-:W-:-:S03]  /*207f0*/  IMAD.MOV.U32 R9, RZ, RZ, R20 ;  /* 0x000000ffff097224 */ /* 0x000fc600078e0014 */
[----:B------:R-:W2:Y:S04]  /*20800*/  LDL.LU.64 R22, [R1+0x1558] ;  /* 0x0015580001167983 */ /* 0x000ea80000300a00 */
[----:B0-----:R-:W3:Y:S04]  /*20810*/  LDL.LU.64 R20, [R1+0x1550] ;  /* 0x0015500001147983 */ /* 0x001ee80000300a00 */
[----:B------:R-:W-:Y:S04]  /*20820*/  STL [R1+0x1510], R29 ;  /* 0x0015101d01007387 */ /* 0x000fe80000100800 */
[----:B------:R-:W2:Y:S04]  /*20830*/  LDL.LU.64 R18, [R1+0x1548] ;  /* 0x0015480001127983 */ /* 0x000ea80000300a00 */
[----:B------:R-:W2:Y:S04]  /*20840*/  LDL.LU.64 R16, [R1+0x1540] ;  /* 0x0015400001107983 */ /* 0x000ea80000300a00 */
[----:B------:R0:W-:Y:S04]  /*20850*/  STL.64 [R1+0xa0], R4 ;  /* 0x0000a00401007387 */ /* 0x0001e80000100a00 */
[----:B------:R1:W-:Y:S01]  /*20860*/  STL.64 [R1+0xa8], R6 ;  /* 0x0000a80601007387 */ /* 0x0003e20000100a00 */
[----:B0-----:R-:W-:-:S02]  /*20870*/  IMAD.MOV.U32 R4, RZ, RZ, R27 ;  /* 0x000000ffff047224 */ /* 0x001fc400078e001b */
[----:B------:R-:W-:Y:S02]  /*20880*/  IMAD.MOV.U32 R5, RZ, RZ, R26 ;  /* 0x000000ffff057224 */ /* 0x000fe400078e001a */
[----:B-1----:R-:W-:Y:S01]  /*20890*/  IMAD.MOV.U32 R6, RZ, RZ, R25 ;  /* 0x000000ffff067224 */ /* 0x002fe200078e0019 */
[----:B------:R-:W-:-:S07]  /*208a0*/  MOV R7, R24 ;  /* 0x0000001800077202 */ /* 0x000fce0000000f00 */
[-C--:B--2---:R-:W-:Y:S01]  /*208b0*/  HMMA.16816.F32 R4, R4, R2.reuse, R16 ;  /* 0x000000020404723c */ /* 0x084fe20000001810 */
[----:B------:R-:W-:Y:S02]  /*208c0*/  IMAD.MOV.U32 R16, RZ, RZ, R11 ;  /* 0x000000ffff107224 */ /* 0x000fe400078e000b */
[----:B------:R-:W-:Y:S02]  /*208d0*/  IMAD.MOV.U32 R17, RZ, RZ, R10 ;  /* 0x000000ffff117224 */ /* 0x000fe400078e000a */
[----:B------:R-:W-:Y:S02]  /*208e0*/  IMAD.MOV.U32 R18, RZ, RZ, R9 ;  /* 0x000000ffff127224 */ /* 0x000fe400078e0009 */
[----:B------:R-:W-:Y:S01]  /*208f0*/  IMAD.MOV.U32 R19, RZ, RZ, R8 ;  /* 0x000000ffff137224 */ /* 0x000fe200078e0008 */
[----:B------:R-:W-:Y:S01]  /*20900*/  MOV R24, R23 ;  /* 0x0000001700187202 */ /* 0x000fe20000000f00 */
[----:B---3--:R-:W-:Y:S01]  /*20910*/  IMAD.MOV.U32 R26, RZ, RZ, R21 ;  /* 0x000000ffff1a7224 */ /* 0x008fe200078e0015 */
[----:B------:R-:W-:Y:S04]  /*20920*/  LDSM.16.MT88.4 R8, [R0+UR8+0x1e080] ;  /* 0x01e080080008783b */ /* 0x000fe80008004200 */
[----:B----4-:R-:W-:Y:S01]  /*20930*/  HMMA.16816.F32 R16, R16, R2, R12 ;  /* 0x000000021010723c */ /* 0x010fe2000000180c */
[----:B------:R-:W-:Y:S01]  /*20940*/  IMAD.MOV.U32 R27, RZ, RZ, R20 ;  /* 0x000000ffff1b7224 */ /* 0x000fe200078e0014 */
[----:B------:R-:W0:Y:S01]  /*20950*/  LDSM.16.MT88.4 R12, [R0+UR8+0x1c100] ;  /* 0x01c10008000c783b */ /* 0x000e220008004200 */
[----:B------:R-:W-:-:S03]  /*20960*/  IMAD.MOV.U32 R25, RZ, RZ, R22 ;  /* 0x000000ffff197224 */ /* 0x000fc600078e0016 */
[----:B------:R-:W-:Y:S04]  /*20970*/  STL.64 [R1+0x140], R4 ;  /* 0x0001400401007387 */ /* 0x000fe80000100a00 */
[----:B------:R-:W-:Y:S04]  /*20980*/  STL.64 [R1+0x148], R6 ;  /* 0x0001480601007387 */ /* 0x000fe80000100a00 */
[----:B------:R-:W-:Y:S05]  /*20990*/  LDSM.16.MT88.4 R4, [R0+UR8+0x1c080] ;  /* 0x01c080080004783b */ /* 0x000fea0008004200 */
[----:B------:R-:W-:Y:S04]  /*209a0*/  STL.64 [R1+0x14f8], R18 ;  /* 0x0014f81201007387 */ /* 0x000fe80000100a00 */
[----:B------:R-:W-:Y:S04]  /*209b0*/  STL.64 [R1+0x14f0], R16 ;  /* 0x0014f01001007387 */ /* 0x000fe80000100a00 */
[----:B------:R-:W-:Y:S04]  /*209c0*/  STL.64 [R1+0x1508], R26 ;  /* 0x0015081a01007387 */ /* 0x000fe80000100a00 */
[----:B------:R1:W-:Y:S04]  /*209d0*/  STL.64 [R1+0x1500], R24 ;  /* 0x0015001801007387 */ /* 0x0003e80000100a00 */
[----:B-1----:R-:W2:Y:S04]  /*209e0*/  LDL.LU R24, [R1+0xd0] ;  /* 0x0000d00001187983 */ /* 0x002ea80000300800 */
[----:B------:R-:W2:Y:S04]  /*209f0*/  LDL.LU R25, [R1+0xd4] ;  /* 0x0000d40001197983 */ /* 0x000ea80000300800 */
[----:B------:R-:W3:Y:S04]  /*20a00*/  LDL.LU R26, [R1+0xd8] ;  /* 0x0000d800011a7983 */ /* 0x000ee80000300800 */
[----:B------:R-:W3:Y:S04]  /*20a10*/  LDL.LU R27, [R1+0xdc] ;  /* 0x0000dc00011b7983 */ /* 0x000ee80000300800 */
[----:B---3--:R-:W-:Y:S04]  /*20a20*/  STL.64 [R1+0x1528], R26 ;  /* 0x0015281a01007387 */ /* 0x008fe80000100a00 */
[----:B--2---:R1:W-:Y:S04]  /*20a30*/  STL.64 [R1+0x1520], R24 ;  /* 0x0015201801007387 */ /* 0x0043e80000100a00 */
        /* <DEDUP_REMOVED lines=8> */
[----:B------:R-:W2:Y:S04]  /*20ac0*/  LDL.LU R26, [R1+0x2e8] ;  /* 0x0002e800011a7983 */ /* 0x000ea80000300800 */
[----:B------:R-:W2:Y:S04]  /*20ad0*/  LDL.LU R27, [R1+0x2ec] ;  /* 0x0002ec00011b7983 */ /* 0x000ea80000300800 */
[----:B------:R-:W3:Y:S04]  /*20ae0*/  LDL.LU R16, [R1+0x110] ;  /* 0x0001100001107983 */ /* 0x000ee80000300800 */
[----:B---3--:R-:W-:Y:S04]  /*20af0*/  STL [R1+0x1514], R16 ;  /* 0x0015141001007387 */ /* 0x008fe80000100800 */
[----:B------:R-:W3:Y:S04]  /*20b00*/  LDL.LU R17, [R1+0x114] ;  /* 0x0001140001117983 */ /* 0x000ee80000300800 */
[----:B---3--:R-:W-:Y:S04]  /*20b10*/  STL [R1+0x1518], R17 ;  /* 0x0015181101007387 */ /* 0x008fe80000100800 */
[----:B------:R-:W3:Y:S01]  /*20b20*/  LDL.LU R18, [R1+0x118] ;  /* 0x0001180001127983 */ /* 0x000ee20000300800 */
[----:B0-----:R-:W-:Y:S01]  /*20b30*/  MOV R20, R12 ;  /* 0x0000000c00147202 */ /* 0x001fe20000000f00 */
[----:B------:R-:W-:-:S02]  /*20b40*/  IMAD.MOV.U32 R21, RZ, RZ, R14 ;  /* 0x000000ffff157224 */ /* 0x000fc400078e000e */
[----:B-----5:R-:W-:Y:S01]  /*20b50*/  IMAD.MOV.U32 R19, RZ, RZ, R28 ;  /* 0x000000ffff137224 */ /* 0x020fe200078e001c */
[----:B---3--:R-:W-:Y:S04]  /*20b60*/  STL [R1+0x151c], R18 ;  /* 0x00151c1201007387 */ /* 0x008fe80000100800 */
        /* <DEDUP_REMOVED lines=14> */
[----:B0-----:R0:W-:Y:S01]  /*20c50*/  STL [R1+0x194], R13 ;  /* 0x0001940d01007387 */ /* 0x0011e20000100800 */
[----:B------:R-:W-:Y:S02]  /*20c60*/  IMAD.MOV.U32 R16, RZ, RZ, R12 ;  /* 0x000000ffff107224 */ /* 0x000fe400078e000c */
[----:B------:R-:W-:Y:S01]  /*20c70*/  IMAD.MOV.U32 R29, RZ, RZ, R14 ;  /* 0x000000ffff1d7224 */ /* 0x000fe200078e000e */
[----:B------:R1:W-:Y:S01]  /*20c80*/  STL [R1+0x19c], R15 ;  /* 0x00019c0f01007387 */ /* 0x0003e20000100800 */
[----:B------:R-:W-:-:S02]  /*20c90*/  IMAD.MOV.U32 R12, RZ, RZ, R4 ;  /* 0x000000ffff0c7224 */ /* 0x000fc400078e0004 */
[----:B------:R-:W-:Y:S01]  /*20ca0*/  IMAD.MOV.U32 R14, RZ, RZ, R8 ;  /* 0x000000ffff0e7224 */ /* 0x000fe200078e0008 */
[----:B0-----:R-:W-:Y:S01]  /*20cb0*/  MOV R13, R6 ;  /* 0x00000006000d7202 */ /* 0x001fe20000000f00 */
[----:B-1----:R-:W-:Y:S01]  /*20cc0*/  IMAD.MOV.U32 R15, RZ, RZ, R10 ;  /* 0x000000ffff0f7224 */ /* 0x002fe200078e000a */
[----:B------:R0:W-:Y:S04]  /*20cd0*/  STL [R1+0x1458], R0 ;  /* 0x0014580001007387 */ /* 0x0001e80000100800 */
[----:B------:R-:W3:Y:S02]  /*20ce0*/  LDL.LU R4, [R1+0x30c] ;  /* 0x00030c0001047983 */ /* 0x000ee40000300800 */
[-C--:B--2---:R-:W-:Y:S02]  /*20cf0*/  HMMA.16816.F32 R12, R12, R2.reuse, R24 ;  /* 0x000000020c0c723c */ /* 0x084fe40000001818 */
[----:B------:R-:W2:Y:S04]  /*20d00*/  LDL.LU R6, [R1+0x308] ;  /* 0x0003080001067983 */ /* 0x000ea80000300800 */
[----:B------:R-:W4:Y:S04]  /*20d10*/  LDL.LU.64 R26, [R1+0x1538] ;  /* 0x00153800011a7983 */ /* 0x000f280000300a00 */
[----:B------:R-:W4:Y:S02]  /*20d20*/  LDL.LU.64 R24, [R1+0x1530] ;  /* 0x0015300001187983 */ /* 0x000f240000300a00 */
[----:B----4-:R-:W-:Y:S02]  /*20d30*/  HMMA.16816.F32 R20, R20, R2, R24 ;  /* 0x000000021414723c */ /* 0x010fe40000001818 */
[----:B------:R-:W4:Y:S04]  /*20d40*/  LDL.LU.64 R26, [R1+0x1528] ;  /* 0x00152800011a7983 */ /* 0x000f280000300a00 */
[----:B------:R-:W4:-:S13]  /*20d50*/  LDL.LU.64 R24, [R1+0x1520] ;  /* 0x0015200001187983 */ /* 0x000f1a0000300a00 */
[----:B------:R-:W-:Y:S01]  /*20d60*/  IMAD.MOV.U32 R28, RZ, RZ, R20 ;  /* 0x000000ffff1c7224 */ /* 0x000fe200078e0014 */
[----:B------:R-:W-:Y:S01]  /*20d70*/  MOV R8, R22 ;  /* 0x0000001600087202 */ /* 0x000fe20000000f00 */
[----:B------:R-:W-:Y:S02]  /*20d80*/  IMAD.MOV.U32 R10, RZ, RZ, R21 ;  /* 0x000000ffff0a7224 */ /* 0x000fe400078e0015 */
[----:B0-----:R-:W-:Y:S01]  /*20d90*/  IMAD.MOV.U32 R0, RZ, RZ, R23 ;  /* 0x000000ffff007224 */ /* 0x001fe200078e0017 */
[----:B------:R-:W-:Y:S01]  /*20da0*/  MOV R23, R29 ;  /* 0x0000001d00177202 */ /* 0x000fe20000000f00 */
[----:B------:R-:W-:Y:S02]  /*20db0*/  IMAD.MOV.U32 R20, RZ, RZ, R18 ;  /* 0x000000ffff147224 */ /* 0x000fe400078e0012 */
[----:B------:R-:W-:Y:S01]  /*20dc0*/  IMAD.MOV.U32 R21, RZ, RZ, R17 ;  /* 0x000000ffff157224 */ /* 0x000fe200078e0011 */
[----:B------:R-:W5:Y:S01]  /*20dd0*/  LDL.LU R18, [R1+0x151c] ;  /* 0x00151c0001127983 */ /* 0x000f620000300800 */
[----:B------:R-:W-:-:S03]  /*20de0*/  IMAD.MOV.U32 R22, RZ, RZ, R16 ;  /* 0x000000ffff167224 */ /* 0x000fc600078e0010 */
[----:B------:R-:W5:Y:S04]  /*20df0*/  LDL.LU R17, [R1+0x1518] ;  /* 0x0015180001117983 */ /* 0x000f680000300800 */
[----:B------:R-:W5:Y:S04]  /*20e00*/  LDL.LU R16, [R1+0x1514] ;  /* 0x0015140001107983 */ /* 0x000f680000300800 */
[----:B------:R-:W2:Y:S01]  /*20e10*/  LDL.LU R29, [R1+0x1510] ;  /* 0x00151000011d7983 */ /* 0x000ea20000300800 */
[----:B----4-:R-:W-:Y:S03]  /*20e20*/  HMMA.16816.F32 R20, R20, R2, R24 ;  /* 0x000000021414723c */ /* 0x010fe60000001818 */
[----:B------:R-:W4:Y:S04]  /*20e30*/  LDL.LU.64 R26, [R1+0x1508] ;  /* 0x00150800011a7983 */ /* 0x000f280000300a00 */
[----:B------:R-:W4:-:S12]  /*20e40*/  LDL.LU.64 R24, [R1+0x1500] ;  /* 0x0015000001187983 */ /* 0x000f180000300a00 */
[----:B------:R0:W-:Y:S04]  /*20e50*/  STL.64 [R1+0xd0], R20 ;  /* 0x0000d01401007387 */ /* 0x0001e80000100a00 */
[----:B------:R1:W-:Y:S04]  /*20e60*/  STL.64 [R1+0xd8], R22 ;  /* 0x0000d81601007387 */ /* 0x0003e80000100a00 */
[----:B0-----:R-:W5:Y:S04]  /*20e70*/  LDL.LU R20, [R1+0x214] ;  /* 0x0002140001147983 */ /* 0x001f680000300800 */
[----:B------:R-:W5:Y:S04]  /*20e80*/  LDL.LU R21, [R1+0x21c] ;  /* 0x00021c0001157983 */ /* 0x000f680000300800 */
[----:B-1----:R-:W5:Y:S04]  /*20e90*/  LDL.LU R22, [R1+0x244] ;  /* 0x0002440001167983 */ /* 0x002f680000300800 */
[----:B------:R-:W5:Y:S01]  /*20ea0*/  LDL.LU R23, [R1+0x24c] ;  /* 0x00024c0001177983 */ /* 0x000f620000300800 */
[----:B--2---:R-:W-:-:S02]  /*20eb0*/  F2FP.F16.E4M3.UNPACK_B R2, R6.H1 ;  /* 0x00000006ff02723e */ /* 0x004fc400030006ff */
[----:B---3--:R-:W-:-:S07]  /*20ec0*/  F2FP.F16.E4M3.UNPACK_B R3, R4.H1 ;  /* 0x00000004ff03723e */ /* 0x008fce00030006ff */
[----:B-----5:R-:W-:Y:S01]  /*20ed0*/  HMMA.16816.F32 R20, R20, R2, R16 ;  /* 0x000000021414723c */ /* 0x020fe20000001810 */
[----:B------:R-:W2:Y:S04]  /*20ee0*/  LDL.LU.64 R18, [R1+0x14f8] ;  /* 0x0014f80001127983 */ /* 0x000ea80000300a00 */
[----:B------:R-:W2:-:S14]  /*20ef0*/  LDL.LU.64 R16, [R1+0x14f0] ;  /* 0x0014f00001107983 */ /* 0x000e9c0000300a00 */
[----:B------:R0:W-:Y:S04]  /*20f00*/  STL.64 [R1+0x110], R20 ;  /* 0x0001101401007387 */ /* 0x0001e80000100a00 */
[----:B------:R1:W-:Y:S04]  /*20f10*/  STL.64 [R1+0x118], R22 ;  /* 0x0001181601007387 */ /* 0x0003e80000100a00 */
[----:B0-----:R-:W4:Y:S04]  /*20f20*/  LDL.LU R20, [R1+0x104] ;  /* 0x0001040001147983 */ /* 0x001f280000300800 */
[----:B------:R-:W4:Y:S04]  /*20f30*/  LDL.LU R21, [R1+0x10c] ;  /* 0x00010c0001157983 */ /* 0x000f280000300800 */
[----:B-1----:R-:W4:Y:S04]  /*20f40*/  LDL.LU R22, [R1+0x124] ;  /* 0x0001240001167983 */ /* 0x002f280000300800 */
[----:B------:R-:W4:Y:S02]  /*20f50*/  LDL.LU R23, [R1+0x12c] ;  /* 0x00012c0001177983 */ /* 0x000f240000300800 */
[----:B----4-:R-:W-:Y:S02]  /*20f60*/  HMMA.16816.F32 R20, R20, R2, R24 ;  /* 0x000000021414723c */ /* 0x010fe40000001818 */
[----:B------:R-:W3:Y:S04]  /*20f70*/  LDL.LU.64 R26, [R1+0x14e8] ;  /* 0x0014e800011a7983 */ /* 0x000ee80000300a00 */
[----:B------:R-:W3:-:S13]  /*20f80*/  LDL.LU.64 R24, [R1+0x14e0] ;  /* 0x0014e00001187983 */ /* 0x000eda0000300a00 */
        /* <DEDUP_REMOVED lines=12> */
[----:B------:R-:W2:Y:S01]  /*21050*/  LDL.LU R22, [R1+0x24] ;  /* 0x0000240001167983 */ /* 0x000ea20000300800 */
[----:B------:R-:W-:-:S07]  /*21060*/  IMAD.MOV.U32 R23, RZ, RZ, R29 ;  /* 0x000000ffff177224 */ /* 0x000fce00078e001d */
[----:B--2---:R-:W-:Y:S01]  /*21070*/  HMMA.16816.F32 R20, R20, R2, R16 ;  /* 0x000000021414723c */ /* 0x004fe20000001810 */
        /* <DEDUP_REMOVED lines=31> */
[----:B------:R-:W-:Y:S04]  /*21270*/  STL.64 [R1+0x28], R26 ;  /* 0x0000281a01007387 */ /* 0x000fe80000100a00 */
[----:B------:R-:W3:Y:S04]  /*21280*/  LDL.LU R17, [R1+0x9c] ;  /* 0x00009c0001117983 */ /* 0x000ee80000300800 */
[----:B------:R-:W3:Y:S04]  /*21290*/  LDL.LU R18, [R1+0xc4] ;  /* 0x0000c40001127983 */ /* 0x000ee80000300800 */
[----:B------:R-:W3:Y:S01]  /*212a0*/  LDL.LU R19, [R1+0xcc] ;  /* 0x0000cc0001137983 */ /* 0x000ee20000300800 */
[----:B------:R-:W-:Y:S01]  /*212b0*/  IMAD.MOV.U32 R4, RZ, RZ, R5 ;  /* 0x000000ffff047224 */ /* 0x000fe200078e0005 */
[----:B------:R-:W-:Y:S01]  /*212c0*/  MOV R6, R9 ;  /* 0x0000000900067202 */ /* 0x000fe20000000f00 */
[----:B------:R-:W-:-:S02]  /*212d0*/  IMAD.MOV.U32 R5, RZ, RZ, R7 ;  /* 0x000000ffff057224 */ /* 0x000fc400078e0007 */
[----:B------:R-:W-:-:S07]  /*212e0*/  IMAD.MOV.U32 R7, RZ, RZ, R11 ;  /* 0x000000ffff077224 */ /* 0x000fce00078e000b */
[-C--:B------:R-:W-:Y:S08]  /*212f0*/  HMMA.16816.F32 R12, R4, R2.reuse, R12 ;  /* 0x00000002040c723c */ /* 0x080ff0000000180c */
[----:B---3--:R-:W-:-:S15]  /*21300*/  HMMA.16816.F32 R20, R16, R2, R20 ;  /* 0x000000021014723c */ /* 0x008fde0000001814 */
[----:B------:R-:W-:-:S04]  /*21310*/  NOP ;  /* 0x0000000000007918 */ /* 0x000fc80000000000 */
[----:B------:R0:W-:Y:S04]  /*21320*/  STL.64 [R1+0x50], R20 ;  /* 0x0000501401007387 */ /* 0x0001e80000100a00 */
[----:B------:R1:W-:Y:S01]  /*21330*/  STL [R1+0x58], R22 ;  /* 0x0000581601007387 */ /* 0x0003e20000100800 */
[----:B------:R-:W-:-:S03]  /*21340*/  IMAD.MOV.U32 R29, RZ, RZ, R23 ;  /* 0x000000ffff1d7224 */ /* 0x000fc600078e0017 */
[----:B------:R-:W2:Y:S04]  /*21350*/  LDL.LU R16, [R1+0x1f0] ;  /* 0x0001f00001107983 */ /* 0x000ea80000300800 */
[----:B------:R-:W2:Y:S04]  /*21360*/  LDL.LU R17, [R1+0x1f4] ;  /* 0x0001f40001117983 */ /* 0x000ea80000300800 */
[----:B------:R-:W2:Y:S04]  /*21370*/  LDL.LU R18, [R1+0x1f8] ;  /* 0x0001f80001127983 */ /* 0x000ea80000300800 */
[----:B------:R-:W2:Y:S04]  /*21380*/  LDL.LU R19, [R1+0x1fc] ;  /* 0x0001fc0001137983 */ /* 0x000ea80000300800 */
[----:B0-----:R-:W3:Y:S04]  /*21390*/  LDL.LU R20, [R1+0x150] ;  /* 0x0001500001147983 */ /* 0x001ee80000300800 */
[----:B------:R-:W3:Y:S04]  /*213a0*/  LDL.LU R21, [R1+0x154] ;  /* 0x0001540001157983 */ /* 0x000ee80000300800 */
[----:B-1----:R-:W3:Y:S04]  /*213b0*/  LDL.LU R22, [R1+0x158] ;  /* 0x0001580001167983 */ /* 0x002ee80000300800 */
[----:B------:R-:W3:Y:S04]  /*213c0*/  LDL.LU R23, [R1+0x15c] ;  /* 0x00015c0001177983 */ /* 0x000ee80000300800 */
[----:B------:R-:W-:Y:S04]  /*213d0*/  STL [R1+0x1488], R29 ;  /* 0x0014881d01007387 */ /* 0x000fe80000100800 */
[----:B------:R-:W2:Y:S04]  /*213e0*/  LDL.LU R4, [R1+0x294] ;  /* 0x0002940001047983 */ /* 0x000ea80000300800 */
[----:B------:R0:W-:Y:S04]  /*213f0*/  STL.64 [R1+0x130], R12 ;  /* 0x0001300c01007387 */ /* 0x0001e80000100a00 */
[----:B------:R1:W-:Y:S04]  /*21400*/  STL.64 [R1+0x138], R14 ;  /* 0x0001380e01007387 */ /* 0x0003e80000100a00 */
[----:B------:R-:W2:Y:S01]  /*21410*/  LDL.LU R5, [R1+0x29c] ;  /* 0x00029c0001057983 */ /* 0x000ea20000300800 */
[----:B0-----:R-:W-:-:S03]  /*21420*/  IMAD.MOV.U32 R12, RZ, RZ, R28 ;  /* 0x000000ffff0c7224 */ /* 0x001fc600078e001c */
[----:B------:R-:W4:Y:S04]  /*21430*/  LDL.LU R28, [R1+0x14dc] ;  /* 0x0014dc00011c7983 */ /* 0x000f280000300800 */
[----:B------:R-:W5:Y:S04]  /*21440*/  LDL.LU R24, [R1+0x250] ;  /* 0x0002500001187983 */ /* 0x000f680000300800 */
[----:B------:R-:W5:Y:S04]  /*21450*/  LDL.LU R25, [R1+0x254] ;  /* 0x0002540001197983 */ /* 0x000f680000300800 */
[----:B------:R-:W5:Y:S04]  /*21460*/  LDL.LU R26, [R1+0x258] ;  /* 0x00025800011a7983 */ /* 0x000f680000300800 */
[----:B------:R-:W5:Y:S04]  /*21470*/  LDL.LU R27, [R1+0x25c] ;  /* 0x00025c00011b7983 */ /* 0x000f680000300800 */
[----:B------:R-:W2:Y:S04]  /*21480*/  LDL.LU R6, [R1+0x284] ;  /* 0x0002840001067983 */ /* 0x000ea80000300800 */
[----:B------:R-:W2:Y:S01]  /*21490*/  LDL.LU R7, [R1+0x28c] ;  /* 0x00028c0001077983 */ /* 0x000ea20000300800 */
[----:B-1----:R-:W-:-:S03]  /*214a0*/  MOV R15, R0 ;  /* 0x00000000000f7202 */ /* 0x002fc60000000f00 */
[----:B------:R-:W3:Y:S01]  /*214b0*/  LDL R0, [R1+0x740] ;  /* 0x0007400001007983 */ /* 0x000ee20000100800 */
        /* <DEDUP_REMOVED lines=11> */
[----:B------:R-:W3:Y:S01]  /*21570*/  LDL.LU R19, [R1+0x20c] ;  /* 0x00020c0001137983 */ /* 0x000ee20000300800 */
[----:B------:R-:W-:-:S02]  /*21580*/  IMAD.MOV.U32 R14, RZ, RZ, R8 ;  /* 0x000000ffff0e7224 */ /* 0x000fc400078e0008 */
[----:B------:R-:W-:Y:S01]  /*21590*/  IMAD.MOV.U32 R13, RZ, RZ, R10 ;  /* 0x000000ffff0d7224 */ /* 0x000fe200078e000a */
[----:B---3--:R-:W-:-:S15]  /*215a0*/  HMMA.16816.F32 R16, R16, R2, R20 ;  /* 0x000000021010723c */ /* 0x008fde0000001814 */
[----:B------:R-:W-:-:S04]  /*215b0*/  NOP ;  /* 0x0000000000007918 */ /* 0x000fc80000000000 */
[----:B------:R-:W-:Y:S04]  /*215c0*/  STL.64 [R1+0x1480], R18 ;  /* 0x0014801201007387 */ /* 0x000fe80000100a00 */
[----:B------:R-:W-:Y:S04]  /*215d0*/  STL.64 [R1+0x1478], R16 ;  /* 0x0014781001007387 */ /* 0x000fe80000100a00 */
        /* <DEDUP_REMOVED lines=9> */
[----:B------:R-:W2:-:S15]  /*21670*/  LDL.LU R8, [R1+0x74] ;  /* 0x0000740001087983 */ /* 0x000e9e0000300800 */
[----:B------:R-:W-:Y:S02]  /*21680*/  NOP ;  /* 0x0000000000007918 */ /* 0x000fe40000000000 */
[----:B------:R-:W-:Y:S04]  /*21690*/  STL.64 [R1], R4 ;  /* 0x0000000401007387 */ /* 0x000fe80000100a00 */
[----:B------:R2:W-:Y:S04]  /*216a0*/  STL.64 [R1+0x8], R6 ;  /* 0x0000080601007387 */ /* 0x0005e80000100a00 */
[----:B------:R-:W2:Y:S04]  /*216b0*/  LDL.LU R9, [R1+0x7c] ;  /* 0x00007c0001097983 */ /* 0x000ea80000300800 */
[----:B------:R-:W2:Y:S01]  /*216c0*/  LDL.LU R10, [R1+0x84] ;  /* 0x00008400010a7983 */ /* 0x000ea20000300800 */
[----:B----4-:R-:W-:-:S03]  /*216d0*/  IMAD.MOV.U32 R11, RZ, RZ, R28 ;  /* 0x000000ffff0b7224 */ /* 0x010fc600078e001c */
[----:B------:R-:W4:Y:S04]  /*216e0*/  LDL.LU R28, [R1+0x14d8] ;  /* 0x0014d800011c7983 */ /* 0x000f280000300800 */
[----:B--2---:R-:W-:Y:S01]  /*216f0*/  HMMA.16816.F32 R4, R8, R2, R12 ;  /* 0x000000020804723c */ /* 0x004fe2000000180c */
[----:B------:R-:W5:-:S15]  /*21700*/  LDL.LU R8, [R1+0x2b4] ;  /* 0x0002b40001087983 */ /* 0x000f5e0000300800 */
[----:B------:R-:W-:-:S03]  /*21710*/  NOP ;  /* 0x0000000000007918 */ /* 0x000fc60000000000 */
[----:B------:R-:W-:Y:S04]  /*21720*/  STL.64 [R1+0x210], R4 ;  /* 0x0002100401007387 */ /* 0x000fe80000100a00 */
[----:B------:R-:W-:Y:S04]  /*21730*/  STL.64 [R1+0x218], R6 ;  /* 0x0002180601007387 */ /* 0x000fe80000100a00 */
[----:B------:R-:W5:Y:S04]  /*21740*/  LDL.LU R9, [R1+0x2bc] ;  /* 0x0002bc0001097983 */ /* 0x000f680000300800 */
[----:B------:R-:W5:Y:S04]  /*21750*/  LDL.LU R10, [R1+0x2a4] ;  /* 0x0002a400010a7983 */ /* 0x000f680000300800 */
[----:B------:R-:W5:Y:S04]  /*21760*/  LDL.LU R11, [R1+0x2ac] ;  /* 0x0002ac00010b7983 */ /* 0x000f680000300800 */
[----:B------:R0:W1:Y:S01]  /*21770*/  LDSM.16.M88.4 R4, [R0+UR8+0x40100] ;  /* 0x040100080004783b */ /* 0x0000620008000200 */
[----:B-----5:R-:W-:-:S15]  /*21780*/  HMMA.16816.F32 R8, R8, R2, R24 ;  /* 0x000000020808723c */ /* 0x020fde0000001818 */
[----:B------:R-:W-:-:S04]  /*21790*/  NOP ;  /* 0x0000000000007918 */ /* 0x000fc80000000000 */
[----:B------:R-:W-:Y:S04]  /*217a0*/  STL [R1+0x14a4], R8 ;  /* 0x0014a40801007387 */ /* 0x000fe80000100800 */
[----:B------:R-:W-:Y:S04]  /*217b0*/  STL [R1+0x14a0], R9 ;  /* 0x0014a00901007387 */ /* 0x000fe80000100800 */
[----:B------:R-:W-:Y:S04]  /*217c0*/  STL [R1+0x149c], R10 ;  /* 0x00149c0a01007387 */ /* 0x000fe80000100800 */
[----:B------:R-:W-:Y:S04]  /*217d0*/  STL [R1+0x1498], R11 ;  /* 0x0014980b01007387 */ /* 0x000fe80000100800 */
[----:B0-----:R-:W2:Y:S04]  /*217e0*/  LDL R0, [R1+0x32c] ;  /* 0x00032c0001007983 */ /* 0x001ea80000100800 */
[----:B----4-:R-:W0:Y:S04]  /*217f0*/  LDSM.16.MT88.4 R8, [R28+UR8+0x20000] ;  /* 0x020000081c08783b */ /* 0x010e280008004200 */
[----:B-1----:R-:W-:Y:S04]  /*21800*/  STL.64 [R1+0x300], R4 ;  /* 0x0003000401007387 */ /* 0x002fe80000100a00 */
[----:B------:R-:W-:Y:S04]  /*21810*/  STL.64 [R1+0x308], R6 ;  /* 0x0003080601007387 */ /* 0x000fe80000100a00 */
[----:B------:R-:W1:Y:S04]  /*21820*/  LDSM.16.MT88.4 R4, [R28+UR8+0x22000] ;  /* 0x022000081c04783b */ /* 0x000e680008004200 */
[----:B0-----:R0:W-:Y:S04]  /*21830*/  STL.64 [R1+0x240], R8 ;  /* 0x0002400801007387 */ /* 0x0011e80000100a00 */
[----:B------:R4:W-:Y:S04]  /*21840*/  STL.64 [R1+0x248], R10 ;  /* 0x0002480a01007387 */ /* 0x0009e80000100a00 */
[----:B-1----:R-:W-:Y:S04]  /*21850*/  STL [R1+0x254], R5 ;  /* 0x0002540501007387 */ /* 0x002fe80000100800 */
[----:B------:R-:W-:Y:S04]  /*21860*/  STL [R1+0x25c], R7 ;  /* 0x00025c0701007387 */ /* 0x000fe80000100800 */
[----:B0-----:R-:W5:Y:S04]  /*21870*/  LDL.LU R8, [R1+0x140] ;  /* 0x0001400001087983 */ /* 0x001f680000300800 */
[----:B------:R-:W5:Y:S04]  /*21880*/  LDL.LU R9, [R1+0x144] ;  /* 0x0001440001097983 */ /* 0x000f680000300800 */
[----:B----4-:R-:W5:Y:S04]  /*21890*/  LDL.LU R10, [R1+0x148] ;  /* 0x00014800010a7983 */ /* 0x010f680000300800 */
[----:B------:R-:W5:Y:S04]  /*218a0*/  LDL.LU R11, [R1+0x14c] ;  /* 0x00014c00010b7983 */ /* 0x000f680000300800 */
[----:B------:R-:W3:Y:S04]  /*218b0*/  LDL.LU R12, [R1+0x224] ;  /* 0x00022400010c7983 */ /* 0x000ee80000300800 */
[----:B------:R-:W3:Y:S04]  /*218c0*/  LDL.LU R13, [R1+0x22c] ;  /* 0x00022c00010d7983 */ /* 0x000ee80000300800 */
[----:B------:R-:W3:Y:S04]  /*218d0*/  LDL.LU R14, [R1+0x234] ;  /* 0x00023400010e7983 */ /* 0x000ee80000300800 */
[----:B------:R-:W3:Y:S04]  /*218e0*/  LDL.LU R15, [R1+0x23c] ;  /* 0x00023c00010f7983 */ /* 0x000ee80000300800 */
[----:B------:R-:W4:Y:S04]  /*218f0*/  LDL.LU R16, [R1+0xd0] ;  /* 0x0000d00001107983 */ /* 0x000f280000300800 */
[----:B------:R-:W4:Y:S04]  /*21900*/  LDL.LU R17, [R1+0xd4] ;  /* 0x0000d40001117983 */ /* 0x000f280000300800 */
[----:B------:R-:W2:Y:S04]  /*21910*/  LDL.LU R18, [R1+0xd8] ;  /* 0x0000d80001127983 */ /* 0x000ea80000300800 */
[----:B------:R-:W2:Y:S01]  /*21920*/  LDL.LU R19, [R1+0xdc] ;  /* 0x0000dc0001137983 */ /* 0x000ea20000300800 */
[----:B------:R-:W-:-:S02]  /*21930*/  IMAD.MOV.U32 R29, RZ, RZ, R4 ;  /* 0x000000ffff1d7224 */ /* 0x000fc400078e0004 */
[----:B------:R-:W-:Y:S02]  /*21940*/  IMAD.MOV.U32 R27, RZ, RZ, R6 ;  /* 0x000000ffff1b7224 */ /* 0x000fe400078e0006 */
[----:B------:R-:W0:Y:S02]  /*21950*/  LDSM.16.MT88.4 R4, [R28+UR8+0x20080] ;  /* 0x020080081c04783b */ /* 0x000e240008004200 */
[----:B0-----:R-:W-:Y:S01]  /*21960*/  IMAD.MOV.U32 R26, RZ, RZ, R4 ;  /* 0x000000ffff1a7224 */ /* 0x001fe200078e0004 */
[----:B------:R-:W-:Y:S01]  /*21970*/  MOV R25, R6 ;  /* 0x0000000600197202 */ /* 0x000fe20000000f00 */
[----:B---3--:R-:W-:Y:S01]  /*21980*/  HMMA.16816.F32 R12, R12, R2, R20 ;  /* 0x000000020c0c723c */ /* 0x008fe20000001814 */
[----:B--2---:R-:W-:Y:S04]  /*21990*/  STL.64 [R1+0x14d0], R18 ;  /* 0x0014d01201007387 */ /* 0x004fe80000100a00 */
[----:B----4-:R-:W-:Y:S04]  /*219a0*/  STL.64 [R1+0x14c8], R16 ;  /* 0x0014c81001007387 */ /* 0x010fe80000100a00 */
[----:B------:R-:W0:Y:S10]  /*219b0*/  LDSM.16.MT88.4 R16, [R28+UR8+0x22080] ;  /* 0x022080081c10783b */ /* 0x000e340008004200 */
[----:B------:R-:W-:Y:S04]  /*219c0*/  STL [R1+0x1494], R13 ;  /* 0x0014940d01007387 */ /* 0x000fe80000100800 */
[----:B------:R1:W-:Y:S04]  /*219d0*/  STL [R1+0x1490], R14 ;  /* 0x0014900e01007387 */ /* 0x0003e80000100800 */
[----:B------:R-:W-:Y:S04]  /*219e0*/  STL [R1+0x148c], R15 ;  /* 0x00148c0f01007387 */ /* 0x000fe80000100800 */
[----:B------:R2:W-:Y:S04]  /*219f0*/  STL [R1+0x264], R5 ;  /* 0x0002640501007387 */ /* 0x0005e80000100800 */
[----:B------:R3:W-:Y:S04]  /*21a00*/  STL [R1+0x26c], R7 ;  /* 0x00026c0701007387 */ /* 0x0007e80000100800 */
[----:B-1----:R-:W4:Y:S04]  /*21a10*/  LDL R14, [R1+0x300] ;  /* 0x00030000010e7983 */ /* 0x002f280000100800 */
[----:B------:R-:W4:Y:S04]  /*21a20*/  LDL R13, [R1+0x304] ;  /* 0x00030400010d7983 */ /* 0x000f280000100800 */
[----:B------:R-:W4:Y:S04]  /*21a30*/  LDL.LU R4, [R1+0x110] ;  /* 0x0001100001047983 */ /* 0x000f280000300800 */
[----:B--2---:R-:W2:Y:S04]  /*21a40*/  LDL.LU R5, [R1+0x114] ;  /* 0x0001140001057983 */ /* 0x004ea80000300800 */
[----:B------:R-:W2:Y:S04]  /*21a50*/  LDL.LU R6, [R1+0x118] ;  /* 0x0001180001067983 */ /* 0x000ea80000300800 */
[----:B---3--:R-:W2:Y:S04]  /*21a60*/  LDL.LU R7, [R1+0x11c] ;  /* 0x00011c0001077983 */ /* 0x008ea80000300800 */
[----:B0-----:R-:W-:Y:S04]  /*21a70*/  STL [R1+0x294], R17 ;  /* 0x0002941101007387 */ /* 0x001fe80000100800 */
[----:B------:R-:W-:Y:S04]  /*21a80*/  STL [R1+0x29c], R19 ;  /* 0x00029c1301007387 */ /* 0x000fe80000100800 */
[----:B------:R-:W5:Y:S04]  /*21a90*/  LDL.LU R20, [R1+0x1b4] ;  /* 0x0001b40001147983 */ /* 0x000f680000300800 */
[----:B------:R-:W5:Y:S04]  /*21aa0*/  LDL.LU R21, [R1+0x1bc] ;  /* 0x0001bc0001157983 */ /* 0x000f680000300800 */
[----:B------:R-:W5:Y:S04]  /*21ab0*/  LDL.LU R22, [R1+0x1c4] ;  /* 0x0001c40001167983 */ /* 0x000f680000300800 */
[----:B------:R-:W5:Y:S01]  /*21ac0*/  LDL.LU R23, [R1+0x1cc] ;  /* 0x0001cc0001177983 */ /* 0x000f620000300800 */
[----:B------:R-:W-:-:S02]  /*21ad0*/  IMAD.MOV.U32 R24, RZ, RZ, R16 ;  /* 0x000000ffff187224 */ /* 0x000fc400078e0010 */
[----:B------:R-:W-:Y:S02]  /*21ae0*/  IMAD.MOV.U32 R15, RZ, RZ, R18 ;  /* 0x000000ffff0f7224 */ /* 0x000fe400078e0012 */
[----:B------:R-:W0:Y:S01]  /*21af0*/  LDSM.16.MT88.4 R16, [R28+UR8+0x20100] ;  /* 0x020100081c10783b */ /* 0x000e220008004200 */
[----:B-----5:R-:W-:Y:S03]  /*21b00*/  HMMA.16816.F32 R8, R20, R2, R8 ;  /* 0x000000021408723c */ /* 0x020fe60000001808 */
        /* <DEDUP_REMOVED lines=29> */
[----:B------:R-:W-:-:S03]  /*21ce0*/  IMAD.MOV.U32 R17, RZ, RZ, R20 ;  /* 0x000000ffff117224 */ /* 0x000fc600078e0014 */
[----:B------:R1:W-:Y:S04]  /*21cf0*/  STL [R1+0x2cc], R23 ;  /* 0x0002cc1701007387 */ /* 0x0003e80000100800 */
[----:B------:R3:W-:Y:S04]  /*21d00*/  STL [R1+0x13d4], R28 ;  /* 0x0013d41c01007387 */ /* 0x0007e80000100800 */
[----:B------:R-:W2:Y:S04]  /*21d10*/  LDL.LU R20, [R1+0x240] ;  /* 0x0002400001147983 */ /* 0x000ea80000300800 */
[----:B0-----:R-:W2:Y:S01]  /*21d20*/  LDL.LU R21, [R1+0x248] ;  /* 0x0002480001157983 */ /* 0x001ea20000300800 */
[----:B------:R-:W-:Y:S01]  /*21d30*/  MOV R16, R22 ;  /* 0x0000001600107202 */ /* 0x000fe20000000f00 */
[----:B------:R-:W-:Y:S01]  /*21d40*/  IMAD.MOV.U32 R22, RZ, RZ, R29 ;  /* 0x000000ffff167224 */ /* 0x000fe200078e001d */
[----:B----4-:R-:W-:Y:S01]  /*21d50*/  F2FP.F16.E4M3.UNPACK_B R2, R14 ;  /* 0x0000000eff02723e */ /* 0x010fe200020006ff */
[----:B-1----:R-:W-:Y:S01]  /*21d60*/  IMAD.MOV.U32 R23, RZ, RZ, R27 ;  /* 0x000000ffff177224 */ /* 0x002fe200078e001b */
[----:B------:R-:W-:-:S07]  /*21d70*/  F2FP.F16.E4M3.UNPACK_B R3, R13 ;  /* 0x0000000dff03723e */ /* 0x000fce00020006ff */
[----:B--2---:R-:W-:Y:S01]  /*21d80*/  HMMA.16816.F32 R20, R20, R2, R4 ;  /* 0x000000021414723c */ /* 0x004fe20000001804 */
[----:B------:R-:W2:Y:S04]  /*21d90*/  LDL.LU.64 R6, [R1+0x14c0] ;  /* 0x0014c00001067983 */ /* 0x000ea80000300a00 */
[----:B------:R-:W2:-:S14]  /*21da0*/  LDL.LU.64 R4, [R1+0x14b8] ;  /* 0x0014b80001047983 */ /* 0x000e9c0000300a00 */
[----:B------:R-:W-:Y:S01]  /*21db0*/  STL.64 [R1+0x100], R20 ;  /* 0x0001001401007387 */ /* 0x000fe20000100a00 */
[----:B---3--:R-:W-:-:S03]  /*21dc0*/  IMAD.MOV.U32 R28, RZ, RZ, R23 ;  /* 0x000000ffff1c7224 */ /* 0x008fc600078e0017 */
[----:B------:R-:W-:Y:S04]  /*21dd0*/  STL [R1+0x108], R22 ;  /* 0x0001081601007387 */ /* 0x000fe80000100800 */
[----:B------:R-:W0:Y:S04]  /*21de0*/  LDSM.16.MT88.4 R20, [R0+UR8+0x20000] ;  /* 0x020000080014783b */ /* 0x000e280008004200 */
[----:B------:R-:W-:Y:S01]  /*21df0*/  STL [R1+0x145c], R28 ;  /* 0x00145c1c01007387 */ /* 0x000fe20000100800 */
[----:B0-----:R-:W-:-:S03]  /*21e00*/  IMAD.MOV.U32 R13, RZ, RZ, R20 ;  /* 0x000000ffff0d7224 */ /* 0x001fc600078e0014 */
[----:B------:R0:W-:Y:S01]  /*21e10*/  STL [R1+0x124], R21 ;  /* 0x0001241501007387 */ /* 0x0001e20000100800 */
[----:B------:R-:W-:Y:S01]  /*21e20*/  MOV R14, R22 ;  /* 0x00000016000e7202 */ /* 0x000fe20000000f00 */
[----:B------:R-:W-:Y:S02]  /*21e30*/  IMAD.MOV.U32 R20, RZ, RZ, R26 ;  /* 0x000000ffff147224 */ /* 0x000fe400078e001a */
[----:B------:R-:W-:Y:S02]  /*21e40*/  IMAD.MOV.U32 R22, RZ, RZ, R24 ;  /* 0x000000ffff167224 */ /* 0x000fe400078e0018 */
[----:B0-----:R-:W-:Y:S02]  /*21e50*/  IMAD.MOV.U32 R21, RZ, RZ, R25 ;  /* 0x000000ffff157224 */ /* 0x001fe400078e0019 */
[----:B------:R-:W0:Y:S04]  /*21e60*/  LDSM.16.MT88.4 R24, [R0+UR8+0x22000] ;  /* 0x022000080018783b */ /* 0x000e280008004200 */
[----:B------:R1:W-:Y:S02]  /*21e70*/  STL [R1+0x12c], R23 ;  /* 0x00012c1701007387 */ /* 0x0003e40000100800 */
[----:B-1----:R-:W-:-:S02]  /*21e80*/  IMAD.MOV.U32 R23, RZ, RZ, R15 ;  /* 0x000000ffff177224 */ /* 0x002fc400078e000f */
[----:B0-----:R-:W-:Y:S01]  /*21e90*/  STL [R1+0x154], R25 ;  /* 0x0001541901007387 */ /* 0x001fe20000100800 */
[----:B------:R-:W-:Y:S01]  /*21ea0*/  IMAD.MOV.U32 R29, RZ, RZ, R26 ;  /* 0x000000ffff1d7224 */ /* 0x000fe200078e001a */
[----:B------:R-:W-:Y:S02]  /*21eb0*/  MOV R15, R24 ;  /* 0x00000018000f7202 */ /* 0x000fe40000000f00 */
[----:B------:R0:W-:Y:S04]  /*21ec0*/  STL [R1+0x15c], R27 ;  /* 0x00015c1b01007387 */ /* 0x0001e80000100800 */
[----:B0-----:R-:W3:Y:S04]  /*21ed0*/  LDL.LU.64 R26, [R1+0x14b0] ;  /* 0x0014b000011a7983 */ /* 0x001ee80000300a00 */
[----:B------:R-:W3:Y:S02]  /*21ee0*/  LDL.LU.64 R24, [R1+0x14a8] ;  /* 0x0014a80001187983 */ /* 0x000ee40000300a00 */
[----:B---3--:R-:W-:Y:S01]  /*21ef0*/  HMMA.16816.F32 R24, R20, R2, R24 ;  /* 0x000000021418723c */ /* 0x008fe20000001818 */
[----:B------:R-:W-:-:S02]  /*21f00*/  IMAD.MOV.U32 R20, RZ, RZ, R8 ;  /* 0x000000ffff147224 */ /* 0x000fc400078e0008 */
[----:B------:R-:W3:Y:S01]  /*21f10*/  LDL.LU R8, [R1+0x14a4] ;  /* 0x0014a40001087983 */ /* 0x000ee20000300800 */
[----:B------:R-:W-:Y:S01]  /*21f20*/  IMAD.MOV.U32 R21, RZ, RZ, R9 ;  /* 0x000000ffff157224 */ /* 0x000fe200078e0009 */
[----:B------:R-:W-:Y:S01]  /*21f30*/  MOV R23, R11 ;  /* 0x0000000b00177202 */ /* 0x000fe20000000f00 */
[----:B------:R-:W-:-:S13]  /*21f40*/  IMAD.MOV.U32 R22, RZ, RZ, R10 ;  /* 0x000000ffff167224 */ /* 0x000fda00078e000a */
[----:B------:R-:W-:Y:S04]  /*21f50*/  STL.64 [R1+0x180], R24 ;  /* 0x0001801801007387 */ /* 0x000fe80000100a00 */
[----:B------:R-:W-:Y:S04]  /*21f60*/  STL.64 [R1+0x188], R26 ;  /* 0x0001881a01007387 */ /* 0x000fe80000100a00 */
[----:B------:R-:W3:Y:S04]  /*21f70*/  LDL.LU R9, [R1+0x14a0] ;  /* 0x0014a00001097983 */ /* 0x000ee80000300800 */
[----:B------:R-:W3:Y:S04]  /*21f80*/  LDL.LU R10, [R1+0x149c] ;  /* 0x00149c00010a7983 */ /* 0x000ee80000300800 */
[----:B------:R-:W3:Y:S01]  /*21f90*/  LDL.LU R11, [R1+0x1498] ;  /* 0x00149800010b7983 */ /* 0x000ee20000300800 */
[----:B--2---:R-:W-:Y:S03]  /*21fa0*/  HMMA.16816.F32 R4, R20, R2, R4 ;  /* 0x000000021404723c */ /* 0x004fe60000001804 */
[----:B------:R-:W2:Y:S04]  /*21fb0*/  LDL.LU R20, [R1+0x1a0] ;  /* 0x0001a00001147983 */ /* 0x000ea80000300800 */
[----:B------:R-:W0:-:S12]  /*21fc0*/  LDSM.16.MT88.4 R24, [R0+UR8+0x20080] ;  /* 0x020080080018783b */ /* 0x000e180008004200 */
[----:B------:R-:W-:Y:S04]  /*21fd0*/  STL.64 [R1+0x200], R4 ;  /* 0x0002000401007387 */ /* 0x000fe80000100a00 */
[----:B------:R1:W-:Y:S04]  /*21fe0*/  STL.64 [R1+0x208], R6 ;  /* 0x0002080601007387 */ /* 0x0003e80000100a00 */
[----:B------:R-:W2:Y:S04]  /*21ff0*/  LDL.LU R21, [R1+0x1a4] ;  /* 0x0001a40001157983 */ /* 0x000ea80000300800 */
[----:B------:R-:W2:Y:S04]  /*22000*/  LDL.LU R22, [R1+0x1a8] ;  /* 0x0001a80001167983 */ /* 0x000ea80000300800 */
[----:B------:R-:W2:Y:S01]  /*22010*/  LDL.LU R23, [R1+0x1ac] ;  /* 0x0001ac0001177983 */ /* 0x000ea20000300800 */
[----:B-1----:R-:W-:-:S02]  /*22020*/  IMAD.MOV.U32 R7, RZ, RZ, R16 ;  /* 0x000000ffff077224 */ /* 0x002fc400078e0010 */
[----:B------:R-:W-:Y:S01]  /*22030*/  IMAD.MOV.U32 R6, RZ, RZ, R17 ;  /* 0x000000ffff067224 */ /* 0x000fe200078e0011 */
[----:B------:R-:W4:Y:S01]  /*22040*/  LDL.LU R16, [R1+0x20] ;  /* 0x0000200001107983 */ /* 0x000f220000300800 */
[----:B------:R-:W-:Y:S02]  /*22050*/  IMAD.MOV.U32 R5, RZ, RZ, R18 ;  /* 0x000000ffff057224 */ /* 0x000fe400078e0012 */
[----:B------:R-:W-:Y:S01]  /*22060*/  IMAD.MOV.U32 R4, RZ, RZ, R19 ;  /* 0x000000ffff047224 */ /* 0x000fe200078e0013 */
[----:B------:R-:W4:Y:S04]  /*22070*/  LDL.LU R17, [R1+0x24] ;  /* 0x0000240001117983 */ /* 0x000f280000300800 */
[----:B------:R-:W4:Y:S04]  /*22080*/  LDL.LU R18, [R1+0x28] ;  /* 0x0000280001127983 */ /* 0x000f280000300800 */
[----:B------:R-:W4:Y:S01]  /*22090*/  LDL.LU R19, [R1+0x2c] ;  /* 0x00002c0001137983 */ /* 0x000f220000300800 */
[----:B0-----:R-:W-:Y:S01]  /*220a0*/  MOV R28, R24 ;  /* 0x00000018001c7202 */ /* 0x001fe20000000f00 */
[----:B---3--:R-:W-:-:S15]  /*220b0*/  HMMA.16816.F32 R4, R4, R2, R8 ;  /* 0x000000020404723c */ /* 0x008fde0000001808 */
[----:B------:R-:W-:-:S04]  /*220c0*/  NOP ;  /* 0x0000000000007918 */ /* 0x000fc80000000000 */
[----:B------:R-:W-:Y:S04]  /*220d0*/  STL.64 [R1+0x220], R4 ;  /* 0x0002200401007387 */ /* 0x000fe80000100a00 */
[----:B------:R-:W-:Y:S04]  /*220e0*/  STL.64 [R1+0x228], R6 ;  /* 0x0002280601007387 */ /* 0x000fe80000100a00 */
[----:B------:R-:W0:Y:S04]  /*220f0*/  LDSM.16.MT88.4 R4, [R0+UR8+0x22080] ;  /* 0x022080080004783b */ /* 0x000e280008004200 */
[----:B------:R-:W-:Y:S04]  /*22100*/  STL [R1+0xf4], R25 ;  /* 0x0000f41901007387 */ /* 0x000fe80000100800 */
[----:B------:R1:W-:Y:S02]  /*22110*/  STL [R1+0xfc], R27 ;  /* 0x0000fc1b01007387 */ /* 0x0003e40000100800 */
[----:B-1----:R-:W-:-:S02]  /*22120*/  IMAD.MOV.U32 R27, RZ, RZ, R26 ;  /* 0x000000ffff1b7224 */ /* 0x002fc400078e001a */
[----:B0-----:R0:W-:Y:S01]  /*22130*/  STL [R1+0x114], R5 ;  /* 0x0001140501007387 */ /* 0x0011e20000100800 */
[----:B------:R-:W-:Y:S02]  /*22140*/  IMAD.MOV.U32 R26, RZ, RZ, R4 ;  /* 0x000000ffff1a7224 */ /* 0x000fe400078e0004 */
[----:B------:R-:W-:Y:S01]  /*22150*/  IMAD.MOV.U32 R25, RZ, RZ, R6 ;  /* 0x000000ffff197224 */ /* 0x000fe200078e0006 */
[----:B------:R1:W-:Y:S01]  /*22160*/  STL [R1+0x11c], R7 ;  /* 0x00011c0701007387 */ /* 0x0003e20000100800 */
[----:B------:R-:W-:Y:S02]  /*22170*/  IMAD.MOV.U32 R4, RZ, RZ, R13 ;  /* 0x000000ffff047224 */ /* 0x000fe400078e000d */
[----:B------:R-:W-:Y:S01]  /*22180*/  IMAD.MOV.U32 R6, RZ, RZ, R15 ;  /* 0x000000ffff067224 */ /* 0x000fe200078e000f */
[----:B------:R-:W3:Y:S01]  /*22190*/  LDL.LU R13, [R1+0x1494] ;  /* 0x00149400010d7983 */ /* 0x000ee20000300800 */
[----:B0-----:R-:W-:-:S03]  /*221a0*/  MOV R5, R14 ;  /* 0x0000000e00057202 */ /* 0x001fc60000000f00 */
[----:B------:R-:W3:Y:S01]  /*221b0*/  LDL.LU R14, [R1+0x1490] ;  /* 0x00149000010e7983 */ /* 0x000ee20000300800 */
[----:B-1----:R-:W-:-:S03]  /*221c0*/  IMAD.MOV.U32 R7, RZ, RZ, R29 ;  /* 0x000000ffff077224 */ /* 0x002fc600078e001d */
[----:B------:R-:W3:Y:S04]  /*221d0*/  LDL.LU R15, [R1+0x148c] ;  /* 0x00148c00010f7983 */ /* 0x000ee80000300800 */
[----:B------:R-:W5:Y:S01]  /*221e0*/  LDL.LU R29, [R1+0x1488] ;  /* 0x00148800011d7983 */ /* 0x000f620000300800 */
[----:B--2---:R-:W-:Y:S03]  /*221f0*/  HMMA.16816.F32 R8, R4, R2, R20 ;  /* 0x000000020408723c */ /* 0x004fe60000001814 */
[----:B------:R-:W0:-:S15]  /*22200*/  LDSM.16.MT88.4 R4, [R0+UR8+0x20100] ;  /* 0x020100080004783b */ /* 0x000e1e0008004200 */
[----:B------:R-:W-:Y:S01]  /*22210*/  NOP ;  /* 0x0000000000007918 */ /* 0x000fe20000000000 */
[----:B------:R-:W-:Y:S01]  /*22220*/  IMAD.MOV.U32 R23, RZ, RZ, R8 ;  /* 0x000000ffff177224 */ /* 0x000fe200078e0008 */
[----:B------:R-:W-:Y:S01]  /*22230*/  MOV R21, R10 ;  /* 0x0000000a00157202 */ /* 0x000fe20000000f00 */
[----:B------:R-:W-:Y:S02]  /*22240*/  IMAD.MOV.U32 R22, RZ, RZ, R9 ;  /* 0x000000ffff167224 */ /* 0x000fe400078e0009 */
[----:B------:R-:W-:-:S03]  /*22250*/  IMAD.MOV.U32 R20, RZ, RZ, R11 ;  /* 0x000000ffff147224 */ /* 0x000fc600078e000b */
[----:B------:R-:W-:Y:S04]  /*22260*/  STL.64 [R1+0x1450], R22 ;  /* 0x0014501601007387 */ /* 0x000fe80000100a00 */
[----:B------:R1:W-:Y:S04]  /*22270*/  STL.64 [R1+0x1448], R20 ;  /* 0x0014481401007387 */ /* 0x0003e80000100a00 */
[----:B0-----:R-:W-:Y:S01]  /*22280*/  STL [R1+0x1d4], R5 ;  /* 0x0001d40501007387 */ /* 0x001fe20000100800 */
[----:B-1----:R-:W-:Y:S02]  /*22290*/  IMAD.MOV.U32 R21, RZ, RZ, R4 ;  /* 0x000000ffff157224 */ /* 0x002fe400078e0004 */
        /* <DEDUP_REMOVED lines=18> */
[----:B------:R-:W-:-:S02]  /*223c0*/  IMAD.MOV.U32 R6, RZ, RZ, R26 ;  /* 0x000000ffff067224 */ /* 0x000fc400078e001a */
[----:B0-----:R-:W-:Y:S02]  /*223d0*/  IMAD.MOV.U32 R5, RZ, RZ, R27 ;  /* 0x000000ffff057224 */ /* 0x001fe400078e001b */
[----:B-1----:R-:W-:-:S07]  /*223e0*/  IMAD.MOV.U32 R7, RZ, RZ, R25 ;  /* 0x000000ffff077224 */ /* 0x002fce00078e0019 */
[----:B----4-:R-:W-:Y:S01]  /*223f0*/  HMMA.16816.F32 R4, R4, R2, R16 ;  /* 0x000000020404723c */ /* 0x010fe20000001810 */
[----:B------:R-:W2:Y:S04]  /*22400*/  LDL.LU.64 R18, [R1+0x1480] ;  /* 0x0014800001127983 */ /* 0x000ea80000300a00 */
[----:B------:R-:W2:-:S14]  /*22410*/  LDL.LU.64 R16, [R1+0x1478] ;  /* 0x0014780001107983 */ /* 0x000e9c0000300a00 */
[----:B------:R0:W-:Y:S04]  /*22420*/  STL.64 [R1+0xd0], R4 ;  /* 0x0000d00401007387 */ /* 0x0001e80000100a00 */
[----:B------:R1:W-:Y:S01]  /*22430*/  STL.64 [R1+0xd8], R6 ;  /* 0x0000d80601007387 */ /* 0x0003e20000100a00 */
[----:B0-----:R-:W-:Y:S01]  /*22440*/  IMAD.MOV.U32 R4, RZ, RZ, R21 ;  /* 0x000000ffff047224 */ /* 0x001fe200078e0015 */
[----:B------:R-:W-:Y:S01]  /*22450*/  MOV R5, R20 ;  /* 0x0000001400057202 */ /* 0x000fe20000000f00 */
[----:B-1----:R-:W-:Y:S02]  /*22460*/  IMAD.MOV.U32 R6, RZ, RZ, R11 ;  /* 0x000000ffff067224 */ /* 0x002fe400078e000b */
[----:B------:R-:W-:-:S07]  /*22470*/  IMAD.MOV.U32 R7, RZ, RZ, R10 ;  /* 0x000000ffff077224 */ /* 0x000fce00078e000a */
[----:B--2---:R-:W-:-:S15]  /*22480*/  HMMA.16816.F32 R16, R4, R2, R16 ;  /* 0x000000020410723c */ /* 0x004fde0000001810 */
[----:B------:R-:W-:-:S04]  /*22490*/  NOP ;  /* 0x0000000000007918 */ /* 0x000fc80000000000 */
[----:B------:R0:W-:Y:S04]  /*224a0*/  STL.64 [R1+0x170], R16 ;  /* 0x0001701001007387 */ /* 0x0001e80000100a00 */
[----:B------:R1:W-:Y:S04]  /*224b0*/  STL.64 [R1+0x178], R18 ;  /* 0x0001781201007387 */ /* 0x0003e80000100a00 */
[----:B0-----:R-:W2:Y:S04]  /*224c0*/  LDL.LU R16, [R1+0x2d0] ;  /* 0x0002d00001107983 */ /* 0x001ea80000300800 */
[----:B------:R-:W2:Y:S04]  /*224d0*/  LDL.LU R17, [R1+0x2d4] ;  /* 0x0002d40001117983 */ /* 0x000ea80000300800 */
[----:B-1----:R-:W4:Y:S04]  /*224e0*/  LDL.LU R18, [R1+0x2d8] ;  /* 0x0002d80001127983 */ /* 0x002f280000300800 */
[----:B------:R-:W4:Y:S01]  /*224f0*/  LDL.LU R19, [R1+0x2dc] ;  /* 0x0002dc0001137983 */ /* 0x000f220000300800 */
[----:B-----5:R-:W-:-:S03]  /*22500*/  MOV R23, R29 ;  /* 0x0000001d00177202 */ /* 0x020fc60000000f00 */
[----:B----4-:R-:W-:Y:S04]  /*22510*/  STL.64 [R1+0x1468], R18 ;  /* 0x0014681201007387 */ /* 0x010fe80000100a00 */
[----:B--2---:R-:W-:Y:S04]  /*22520*/  STL.64 [R1+0x1460], R16 ;  /* 0x0014601001007387 */ /* 0x004fe80000100a00 */
[----:B------:R-:W2:Y:S04]  /*22530*/  LDL.LU R20, [R1+0x50] ;  /* 0x0000500001147983 */ /* 0x000ea80000300800 */
[----:B------:R-:W2:Y:S04]  /*22540*/  LDL.LU R21, [R1+0x54] ;  /* 0x0000540001157983 */ /* 0x000ea80000300800 */
[----:B------:R-:W2:Y:S04]  /*22550*/  LDL.LU R22, [R1+0x58] ;  /* 0x0000580001167983 */ /* 0x000ea80000300800 */
[----:B------:R-:W4:Y:S01]  /*22560*/  LDL.LU R29, [R1+0x1470] ;  /* 0x00147000011d7983 */ /* 0x000f220000300800 */
[----:B------:R-:W-:-:S02]  /*22570*/  IMAD.MOV.U32 R4, RZ, RZ, R9 ;  /* 0x000000ffff047224 */ /* 0x000fc400078e0009 */
[----:B------:R-:W-:Y:S02]  /*22580*/  IMAD.MOV.U32 R5, RZ, RZ, R8 ;  /* 0x000000ffff057224 */ /* 0x000fe400078e0008 */
[----:B------:R-:W-:Y:S01]  /*22590*/  IMAD.MOV.U32 R6, RZ, RZ, R24 ;  /* 0x000000ffff067224 */ /* 0x000fe200078e0018 */
[----:B------:R-:W5:Y:S01]  /*225a0*/  LDL.LU R8, [R1] ;  /* 0x0000000001087983 */ /* 0x000f620000300800 */
[----:B------:R-:W-:-:S03]  /*225b0*/  IMAD.MOV.U32 R7, RZ, RZ, R0 ;  /* 0x000000ffff077224 */ /* 0x000fc600078e0000 */
[----:B------:R-:W5:Y:S04]  /*225c0*/  LDL.LU R9, [R1+0x4] ;  /* 0x0000040001097983 */ /* 0x000f680000300800 */
[----:B---3--:R-:W-:Y:S01]  /*225d0*/  HMMA.16816.F32 R4, R4, R2, R12 ;  /* 0x000000020404723c */ /* 0x008fe2000000180c */
[----:B------:R-:W5:Y:S04]  /*225e0*/  LDL.LU R10, [R1+0x8] ;  /* 0x00000800010a7983 */ /* 0x000f680000300800 */
[----:B------:R-:W5:Y:S04]  /*225f0*/  LDL.LU R11, [R1+0xc] ;  /* 0x00000c00010b7983 */ /* 0x000f680000300800 */
[----:B----4-:R-:W0:Y:S04]  /*22600*/  LDSM.16.MT88.4 R24, [R29+UR8+0x20000] ;  /* 0x020000081d18783b */ /* 0x010e280008004200 */
[----:B------:R-:W-:Y:S04]  /*22610*/  LDSM.16.MT88.4 R16, [R29+UR8+0x22000] ;  /* 0x022000081d10783b */ /* 0x000fe80008004200 */
[----:B------:R-:W1:Y:S04]  /*22620*/  LDSM.16.MT88.4 R12, [R29+UR8+0x20080] ;  /* 0x020080081d0c783b */ /* 0x000e680008004200 */
[----:B0-----:R-:W-:Y:S04]  /*22630*/  STL [R1+0x142c], R25 ;  /* 0x00142c1901007387 */ /* 0x001fe80000100800 */
[----:B------:R-:W-:Y:S04]  /*22640*/  STL.64 [R1+0x1f0], R4 ;  /* 0x0001f00401007387 */ /* 0x000fe80000100a00 */
[----:B------:R0:W-:Y:S04]  /*22650*/  STL.64 [R1+0x1f8], R6 ;  /* 0x0001f80601007387 */ /* 0x0001e80000100a00 */
[----:B------:R-:W-:Y:S01]  /*22660*/  STL [R1+0x1428], R27 ;  /* 0x0014281b01007387 */ /* 0x000fe20000100800 */
[----:B-1----:R-:W-:-:S03]  /*22670*/  MOV R28, R12 ;  /* 0x0000000c001c7202 */ /* 0x002fc60000000f00 */
[----:B------:R-:W-:Y:S01]  /*22680*/  STL [R1+0x34], R17 ;  /* 0x0000341101007387 */ /* 0x000fe20000100800 */
[----:B------:R-:W-:-:S03]  /*22690*/  IMAD.MOV.U32 R0, RZ, RZ, R14 ;  /* 0x000000ffff007224 */ /* 0x000fc600078e000e */
[----:B------:R-:W-:Y:S01]  /*226a0*/  STL [R1+0x3c], R19 ;  /* 0x00003c1301007387 */ /* 0x000fe20000100800 */
[----:B0-----:R-:W-:-:S03]  /*226b0*/  IMAD.MOV.U32 R6, RZ, RZ, R16 ;  /* 0x000000ffff067224 */ /* 0x001fc600078e0010 */
[----:B------:R-:W-:Y:S01]  /*226c0*/  STL [R1+0x94], R13 ;  /* 0x0000940d01007387 */ /* 0x000fe20000100800 */
[----:B------:R-:W-:-:S03]  /*226d0*/  IMAD.MOV.U32 R7, RZ, RZ, R18 ;  /* 0x000000ffff077224 */ /* 0x000fc600078e0012 */
[----:B------:R-:W-:Y:S04]  /*226e0*/  STL [R1+0x9c], R15 ;  /* 0x00009c0f01007387 */ /* 0x000fe80000100800 */
[----:B------:R-:W0:Y:S04]  /*226f0*/  LDSM.16.MT88.4 R12, [R29+UR8+0x22080] ;  /* 0x022080081d0c783b */ /* 0x000e280008004200 */
[----:B------:R-:W1:Y:S04]  /*22700*/  LDSM.16.MT88.4 R16, [R29+UR8+0x20100] ;  /* 0x020100081d10783b */ /* 0x000e680008004200 */
[----:B0-----:R-:W-:Y:S01]  /*22710*/  STL [R1+0xb4], R13 ;  /* 0x0000b40d01007387 */ /* 0x001fe20000100800 */
[----:B------:R-:W-:-:S03]  /*22720*/  IMAD.MOV.U32 R25, RZ, RZ, R14 ;  /* 0x000000ffff197224 */ /* 0x000fc600078e000e */
[----:B------:R0:W-:Y:S01]  /*22730*/  STL [R1+0xbc], R15 ;  /* 0x0000bc0f01007387 */ /* 0x0001e20000100800 */
[----:B-1----:R-:W-:-:S03]  /*22740*/  MOV R14, R18 ;  /* 0x00000012000e7202 */ /* 0x002fc60000000f00 */
[----:B------:R-:W-:Y:S04]  /*22750*/  STL [R1+0x144], R17 ;  /* 0x0001441101007387 */ /* 0x000fe80000100800 */
[----:B------:R-:W-:Y:S01]  /*22760*/  STL [R1+0x14c], R19 ;  /* 0x00014c1301007387 */ /* 0x000fe20000100800 */
[----:B0-----:R-:W-:-:S03]  /*22770*/  IMAD.MOV.U32 R15, RZ, RZ, R16 ;  /* 0x000000ffff0f7224 */ /* 0x001fc600078e0010 */
        /* <DEDUP_REMOVED lines=8> */
[----:B------:R-:W-:-:S02]  /*22800*/  IMAD.MOV.U32 R4, RZ, RZ, R24 ;  /* 0x000000ffff047224 */ /* 0x000fc400078e0018 */
[----:B------:R-:W-:-:S07]  /*22810*/  IMAD.MOV.U32 R5, RZ, RZ, R26 ;  /* 0x000000ffff057224 */ /* 0x000fce00078e001a */
[----:B---3--:R-:W-:Y:S01]  /*22820*/  HMMA.16816.F32 R16, R4, R2, R16 ;  /* 0x000000020410723c */ /* 0x008fe20000001810 */
[----:B------:R-:W-:Y:S02]  /*22830*/  IMAD.MOV.U32 R4, RZ, RZ, R28 ;  /* 0x000000ffff047224 */ /* 0x000fe400078e001c */
[----:B------:R-:W-:-:S15]  /*22840*/  IMAD.MOV.U32 R5, RZ, RZ, R0 ;  /* 0x000000ffff057224 */ /* 0x000fde00078e0000 */
[----:B------:R-:W-:Y:S01]  /*22850*/  NOP ;  /* 0x0000000000007918 */ /* 0x000fe20000000000 */
[----:B------:R0:W-:Y:S01]  /*22860*/  STL.64 [R1+0x20], R16 ;  /* 0x0000201001007387 */ /* 0x0001e20000100a00 */
[----:B------:R-:W-:-:S03]  /*22870*/  MOV R26, R19 ;  /* 0x00000013001a7202 */ /* 0x000fc60000000f00 */
[----:B------:R1:W-:Y:S04]  /*22880*/  STL [R1+0x28], R18 ;  /* 0x0000281201007387 */ /* 0x0003e80000100800 */
[----:B0-----:R-:W3:Y:S04]  /*22890*/  LDL.LU R16, [R1+0x10] ;  /* 0x0000100001107983 */ /* 0x001ee80000300800 */
[----:B------:R-:W3:Y:S04]  /*228a0*/  LDL.LU R17, [R1+0x14] ;  /* 0x0000140001117983 */ /* 0x000ee80000300800 */
[----:B-1----:R-:W3:Y:S04]  /*228b0*/  LDL.LU R18, [R1+0x18] ;  /* 0x0000180001127983 */ /* 0x002ee80000300800 */
[----:B------:R-:W3:Y:S04]  /*228c0*/  LDL.LU R19, [R1+0x1c] ;  /* 0x00001c0001137983 */ /* 0x000ee80000300800 */
[----:B------:R-:W4:Y:S04]  /*228d0*/  LDL.LU R28, [R1+0x145c] ;  /* 0x00145c00011c7983 */ /* 0x000f280000300800 */
[----:B------:R-:W3:Y:S01]  /*228e0*/  LDL.LU R0, [R1+0x1458] ;  /* 0x0014580001007983 */ /* 0x000ee20000300800 */
[----:B------:R-:W-:-:S02]  /*228f0*/  IMAD.MOV.U32 R6, RZ, RZ, R27 ;  /* 0x000000ffff067224 */ /* 0x000fc400078e001b */
[----:B------:R-:W-:-:S07]  /*22900*/  IMAD.MOV.U32 R7, RZ, RZ, R25 ;  /* 0x000000ffff077224 */ /* 0x000fce00078e0019 */
[----:B--2---:R-:W-:Y:S01]  /*22910*/  HMMA.16816.F32 R20, R4, R2, R20 ;  /* 0x000000020414723c */ /* 0x004fe20000001814 */
[----:B------:R-:W-:Y:S01]  /*22920*/  MOV R4, R15 ;  /* 0x0000000f00047202 */ /* 0x000fe20000000f00 */
[----:B------:R-:W-:Y:S02]  /*22930*/  IMAD.MOV.U32 R5, RZ, RZ, R14 ;  /* 0x000000ffff057224 */ /* 0x000fe400078e000e */
[----:B------:R-:W-:Y:S02]  /*22940*/  IMAD.MOV.U32 R6, RZ, RZ, R13 ;  /* 0x000000ffff067224 */ /* 0x000fe400078e000d */
[----:B------:R-:W-:-:S07]  /*22950*/  IMAD.MOV.U32 R7, RZ, RZ, R12 ;  /* 0x000000ffff077224 */ /* 0x000fce00078e000c */
[----:B-----5:R-:W-:Y:S01]  /*22960*/  HMMA.16816.F32 R8, R4, R2, R8 ;  /* 0x000000020408723c */ /* 0x020fe20000001808 */
[----:B------:R-:W0:Y:S05]  /*22970*/  LDSM.16.MT88.4 R4, [R29+UR8+0x20180] ;  /* 0x020180081d04783b */ /* 0x000e2a0008004200 */
[----:B------:R-:W-:Y:S04]  /*22980*/  STL.64 [R1+0x70], R20 ;  /* 0x0000701401007387 */ /* 0x000fe80000100a00 */
[----:B------:R-:W-:Y:S09]  /*22990*/  STL.64 [R1+0x78], R22 ;  /* 0x0000781601007387 */ /* 0x000ff20000100a00 */
[----:B------:R-:W-:Y:S01]  /*229a0*/  IMAD.MOV.U32 R24, RZ, RZ, R11 ;  /* 0x000000ffff187224 */ /* 0x000fe200078e000b */
[----:B------:R-:W-:Y:S04]  /*229b0*/  STL.64 [R1+0xc0], R8 ;  /* 0x0000c00801007387 */ /* 0x000fe80000100a00 */
[----:B------:R-:W-:Y:S04]  /*229c0*/  STL [R1+0xc8], R10 ;  /* 0x0000c80a01007387 */ /* 0x000fe80000100800 */
[----:B------:R-:W-:Y:S04]  /*229d0*/  STL [R1+0x13ec], R24 ;  /* 0x0013ec1801007387 */ /* 0x000fe80000100800 */
[----:B0-----:R-:W-:Y:S01]  /*229e0*/  STL [R1+0x1b4], R5 ;  /* 0x0001b40501007387 */ /* 0x001fe20000100800 */
[----:B------:R-:W-:Y:S01]  /*229f0*/  MOV R12, R4 ;  /* 0x00000004000c7202 */ /* 0x000fe20000000f00 */
[----:B------:R-:W-:-:S02]  /*22a00*/  IMAD.MOV.U32 R13, RZ, RZ, R6 ;  /* 0x000000ffff0d7224 */ /* 0x000fc400078e0006 */
[----:B------:R-:W-:Y:S04]  /*22a10*/  STL [R1+0x1bc], R7 ;  /* 0x0001bc0701007387 */ /* 0x000fe80000100800 */
[----:B------:R-:W0:Y:S04]  /*22a20*/  LDSM.16.MT88.4 R4, [R29+UR8+0x22180] ;  /* 0x022180081d04783b */ /* 0x000e280008004200 */
[----:B0-----:R-:W-:Y:S04]  /*22a30*/  STL [R1+0x1c4], R5 ;  /* 0x0001c40501007387 */ /* 0x001fe80000100800 */
[----:B------:R-:W-:Y:S04]  /*22a40*/  STL [R1+0x1cc], R7 ;  /* 0x0001cc0701007387 */ /* 0x000fe80000100800 */
[----:B------:R-:W-:Y:S01]  /*22a50*/  STL [R1+0x1370], R29 ;  /* 0x0013701d01007387 */ /* 0x000fe20000100800 */
[----:B------:R-:W-:-:S02]  /*22a60*/  IMAD.MOV.U32 R14, RZ, RZ, R4 ;  /* 0x000000ffff0e7224 */ /* 0x000fc400078e0004 */
[----:B------:R-:W-:Y:S01]  /*22a70*/  IMAD.MOV.U32 R15, RZ, RZ, R6 ;  /* 0x000000ffff0f7224 */ /* 0x000fe200078e0006 */
[----:B---3--:R-:W0:Y:S04]  /*22a80*/  LDSM.16.MT88.4 R8, [R0+UR8+0x22000] ;  /* 0x022000080008783b */ /* 0x008e280008004200 */
[----:B------:R-:W1:Y:S04]  /*22a90*/  LDSM.16.MT88.4 R20, [R0+UR8+0x20080] ;  /* 0x020080080014783b */ /* 0x000e680008004200 */
[----:B------:R-:W-:Y:S01]  /*22aa0*/  LDSM.16.MT88.4 R4, [R0+UR8+0x20000] ;  /* 0x020000080004783b */ /* 0x000fe20008004200 */
[----:B------:R-:W-:Y:S03]  /*22ab0*/  HMMA.16816.F32 R16, R12, R2, R16 ;  /* 0x000000020c10723c */ /* 0x000fe60000001810 */
[----:B0-----:R-:W-:Y:S04]  /*22ac0*/  STL [R1+0x1434], R9 ;  /* 0x0014340901007387 */ /* 0x001fe80000100800 */
[----:B------:R-:W-:Y:S01]  /*22ad0*/  STL [R1+0x1430], R11 ;  /* 0x0014300b01007387 */ /* 0x000fe20000100800 */
[----:B-1----:R-:W-:Y:S01]  /*22ae0*/  IMAD.MOV.U32 R27, RZ, RZ, R20 ;  /* 0x000000ffff1b7224 */ /* 0x002fe200078e0014 */
[----:B------:R-:W-:-:S02]  /*22af0*/  MOV R25, R22 ;  /* 0x0000001600197202 */ /* 0x000fc40000000f00 */
        /* <DEDUP_REMOVED lines=8> */
[----:B0-----:R-:W3:Y:S04]  /*22b80*/  LDL.LU.64 R20, [R1+0x1448] ;  /* 0x0014480001147983 */ /* 0x001ee80000300a00 */
[----:B------:R-:W5:Y:S04]  /*22b90*/  LDL.LU R12, [R1+0x2e0] ;  /* 0x0002e000010c7983 */ /* 0x000f680000300800 */
[----:B------:R0:W-:Y:S04]  /*22ba0*/  STL.64 [R1+0x160], R16 ;  /* 0x0001601001007387 */ /* 0x0001e80000100a00 */
[----:B------:R-:W-:Y:S04]  /*22bb0*/  STL.64 [R1+0x168], R18 ;  /* 0x0001681201007387 */ /* 0x000fe80000100a00 */
[----:B------:R-:W5:Y:S04]  /*22bc0*/  LDL.LU R13, [R1+0x2e4] ;  /* 0x0002e400010d7983 */ /* 0x000f680000300800 */
[----:B------:R-:W5:Y:S04]  /*22bd0*/  LDL.LU R14, [R1+0x2e8] ;  /* 0x0002e800010e7983 */ /* 0x000f680000300800 */
[----:B------:R-:W5:Y:S01]  /*22be0*/  LDL.LU R15, [R1+0x2ec] ;  /* 0x0002ec00010f7983 */ /* 0x000f620000300800 */
[----:B0-----:R-:W-:-:S03]  /*22bf0*/  IMAD.MOV.U32 R16, RZ, RZ, R4 ;  /* 0x000000ffff107224 */ /* 0x001fc600078e0004 */
[----:B------:R-:W-:Y:S01]  /*22c00*/  STL [R1+0x1404], R7 ;  /* 0x0014040701007387 */ /* 0x000fe20000100800 */
[----:B------:R-:W-:-:S03]  /*22c10*/  MOV R17, R6 ;  /* 0x0000000600117202 */ /* 0x000fc60000000f00 */
[----:B------:R0:W-:Y:S04]  /*22c20*/  STL [R1+0x1400], R5 ;  /* 0x0014000501007387 */ /* 0x0001e80000100800 */
[----:B------:R-:W2:Y:S04]  /*22c30*/  LDL.LU R4, [R1+0x130] ;  /* 0x0001300001047983 */ /* 0x000ea80000300800 */
[----:B0-----:R-:W2:Y:S04]  /*22c40*/  LDL.LU R5, [R1+0x134] ;  /* 0x0001340001057983 */ /* 0x001ea80000300800 */
[----:B------:R-:W2:Y:S04]  /*22c50*/  LDL.LU R6, [R1+0x138] ;  /* 0x0001380001067983 */ /* 0x000ea80000300800 */
[----:B------:R-:W2:Y:S01]  /*22c60*/  LDL.LU R7, [R1+0x13c] ;  /* 0x00013c0001077983 */ /* 0x000ea20000300800 */
[----:B------:R-:W-:-:S02]  /*22c70*/  IMAD.MOV.U32 R18, RZ, RZ, R8 ;  /* 0x000000ffff127224 */ /* 0x000fc400078e0008 */
[----:B------:R-:W-:-:S07]  /*22c80*/  IMAD.MOV.U32 R19, RZ, RZ, R10 ;  /* 0x000000ffff137224 */ /* 0x000fce00078e000a */
[-C--:B-----5:R-:W-:Y:S01]  /*22c90*/  HMMA.16816.F32 R16, R16, R2.reuse, R12 ;  /* 0x000000021010723c */ /* 0x0a0fe2000000180c */
[----:B------:R-:W-:Y:S01]  /*22ca0*/  IMAD.MOV.U32 R12, RZ, RZ, R27 ;  /* 0x000000ffff0c7224 */ /* 0x000fe200078e001b */
[----:B------:R-:W-:Y:S01]  /*22cb0*/  MOV R14, R11 ;  /* 0x0000000b000e7202 */ /* 0x000fe20000000f00 */
[----:B------:R-:W-:Y:S02]  /*22cc0*/  IMAD.MOV.U32 R13, RZ, RZ, R25 ;  /* 0x000000ffff0d7224 */ /* 0x000fe400078e0019 */
[----:B------:R-:W-:Y:S02]  /*22cd0*/  IMAD.MOV.U32 R15, RZ, RZ, R9 ;  /* 0x000000ffff0f7224 */ /* 0x000fe400078e0009 */
[----:B------:R-:W0:Y:S05]  /*22ce0*/  LDSM.16.MT88.4 R8, [R0+UR8+0x20100] ;  /* 0x020100080008783b */ /* 0x000e2a0008004200 */
[----:B--2---:R-:W-:Y:S07]  /*22cf0*/  HMMA.16816.F32 R12, R12, R2, R4 ;  /* 0x000000020c0c723c */ /* 0x004fee0000001804 */
[----:B------:R-:W-:Y:S04]  /*22d00*/  STL.64 [R1+0x1410], R18 ;  /* 0x0014101201007387 */ /* 0x000fe80000100a00 */
[----:B------:R-:W-:Y:S08]  /*22d10*/  STL.64 [R1+0x1408], R16 ;  /* 0x0014081001007387 */ /* 0x000ff00000100a00 */
[----:B------:R3:W-:Y:S04]  /*22d20*/  STL.64 [R1+0x13f8], R14 ;  /* 0x0013f80e01007387 */ /* 0x0007e80000100a00 */
[----:B------:R1:W-:Y:S01]  /*22d30*/  STL.64 [R1+0x13f0], R12 ;  /* 0x0013f00c01007387 */ /* 0x0003e20000100a00 */
[----:B---3--:R-:W-:Y:S01]  /*22d40*/  IMAD.MOV.U32 R14, RZ, RZ, R21 ;  /* 0x000000ffff0e7224 */ /* 0x008fe200078e0015 */
[----:B------:R-:W-:Y:S01]  /*22d50*/  MOV R15, R20 ;  /* 0x00000014000f7202 */ /* 0x000fe20000000f00 */
[----:B-1----:R-:W-:-:S02]  /*22d60*/  IMAD.MOV.U32 R12, RZ, RZ, R23 ;  /* 0x000000ffff0c7224 */ /* 0x002fc400078e0017 */
[----:B------:R-:W-:Y:S02]  /*22d70*/  IMAD.MOV.U32 R13, RZ, RZ, R22 ;  /* 0x000000ffff0d7224 */ /* 0x000fe400078e0016 */
[----:B------:R-:W-:Y:S04]  /*22d80*/  STL.64 [R1+0x1420], R14 ;  /* 0x0014200e01007387 */ /* 0x000fe80000100a00 */
[----:B------:R1:W-:Y:S01]  /*22d90*/  STL.64 [R1+0x1418], R12 ;  /* 0x0014180c01007387 */ /* 0x0003e20000100a00 */
[----:B0-----:R-:W-:Y:S02]  /*22da0*/  IMAD.MOV.U32 R7, RZ, RZ, R8 ;  /* 0x000000ffff077224 */ /* 0x001fe400078e0008 */
[----:B------:R-:W-:Y:S01]  /*22db0*/  IMAD.MOV.U32 R6, RZ, RZ, R10 ;  /* 0x000000ffff067224 */ /* 0x000fe200078e000a */
[----:B------:R-:W-:Y:S04]  /*22dc0*/  LDSM.16.MT88.4 R20, [R0+UR8+0x20180] ;  /* 0x020180080014783b */ /* 0x000fe80008004200 */
[----:B-1----:R-:W2:Y:S04]  /*22dd0*/  LDL.LU R12, [R1+0xe0] ;  /* 0x0000e000010c7983 */ /* 0x002ea80000300800 */
[----:B------:R-:W2:Y:S04]  /*22de0*/  LDL.LU R13, [R1+0xe4] ;  /* 0x0000e400010d7983 */ /* 0x000ea80000300800 */
[----:B------:R-:W3:Y:S04]  /*22df0*/  LDL.LU R14, [R1+0xe8] ;  /* 0x0000e800010e7983 */ /* 0x000ee80000300800 */
[----:B------:R-:W3:Y:S01]  /*22e00*/  LDL.LU R15, [R1+0xec] ;  /* 0x0000ec00010f7983 */ /* 0x000ee20000300800 */
[----:B----4-:R-:W-:-:S03]  /*22e10*/  IMAD.MOV.U32 R19, RZ, RZ, R28 ;  /* 0x000000ffff137224 */ /* 0x010fc600078e001c */
[----:B---3--:R-:W-:Y:S04]  /*22e20*/  STL.64 [R1+0x1440], R14 ;  /* 0x0014400e01007387 */ /* 0x008fe80000100a00 */
[----:B--2---:R0:W-:Y:S04]  /*22e30*/  STL.64 [R1+0x1438], R12 ;  /* 0x0014380c01007387 */ /* 0x0041e80000100a00 */
[----:B0-----:R-:W2:Y:S04]  /*22e40*/  LDL.LU R12, [R1+0x210] ;  /* 0x00021000010c7983 */ /* 0x001ea80000300800 */
[----:B------:R-:W2:Y:S04]  /*22e50*/  LDL.LU R13, [R1+0x214] ;  /* 0x00021400010d7983 */ /* 0x000ea80000300800 */
[----:B------:R-:W2:Y:S04]  /*22e60*/  LDL.LU R14, [R1+0x218] ;  /* 0x00021800010e7983 */ /* 0x000ea80000300800 */
[----:B------:R-:W2:Y:S04]  /*22e70*/  LDL.LU R15, [R1+0x21c] ;  /* 0x00021c00010f7983 */ /* 0x000ea80000300800 */
[----:B------:R-:W3:Y:S04]  /*22e80*/  LDL.LU R29, [R1+0x304] ;  /* 0x00030400011d7983 */ /* 0x000ee80000300800 */
[----:B------:R-:W4:Y:S04]  /*22e90*/  LDL.LU R16, [R1+0x100] ;  /* 0x0001000001107983 */ /* 0x000f280000300800 */
[----:B------:R-:W4:Y:S04]  /*22ea0*/  LDL.LU R17, [R1+0x104] ;  /* 0x0001040001117983 */ /* 0x000f280000300800 */
[----:B------:R-:W4:Y:S04]  /*22eb0*/  LDL.LU R18, [R1+0x108] ;  /* 0x0001080001127983 */ /* 0x000f280000300800 */
[----:B------:R-:W-:Y:S04]  /*22ec0*/  STL [R1+0x54], R9 ;  /* 0x0000540901007387 */ /* 0x000fe80000100800 */
[----:B------:R-:W-:Y:S04]  /*22ed0*/  STL [R1+0x5c], R11 ;  /* 0x00005c0b01007387 */ /* 0x000fe80000100800 */
[----:B------:R-:W0:Y:S02]  /*22ee0*/  LDSM.16.MT88.4 R8, [R0+UR8+0x22100] ;  /* 0x022100080008783b */ /* 0x000e240008004200 */
[----:B0-----:R-:W-:-:S02]  /*22ef0*/  IMAD.MOV.U32 R28, RZ, RZ, R11 ;  /* 0x000000ffff1c7224 */ /* 0x001fc400078e000b */
[----:B------:R0:W-:Y:S01]  /*22f00*/  STL [R1+0xa4], R9 ;  /* 0x0000a40901007387 */ /* 0x0001e20000100800 */
[----:B------:R-:W-:-:S03]  /*22f10*/  IMAD.MOV.U32 R11, RZ, RZ, R22 ;  /* 0x000000ffff0b7224 */ /* 0x000fc600078e0016 */
[----:B------:R-:W-:Y:S04]  /*22f20*/  STL [R1+0x13e8], R28 ;  /* 0x0013e81c01007387 */ /* 0x000fe80000100800 */
[----:B------:R-:W-:Y:S01]  /*22f30*/  STL [R1+0x134], R21 ;  /* 0x0001341501007387 */ /* 0x000fe20000100800 */
[----:B0-----:R-:W-:-:S03]  /*22f40*/  IMAD.MOV.U32 R9, RZ, RZ, R20 ;  /* 0x000000ffff097224 */ /* 0x001fc600078e0014 */
[----:B------:R-:W-:Y:S04]  /*22f50*/  STL [R1+0x13c], R23 ;  /* 0x00013c1701007387 */ /* 0x000fe80000100800 */
[----:B------:R-:W0:Y:S01]  /*22f60*/  LDSM.16.MT88.4 R20, [R0+UR8+0x22180] ;  /* 0x022180080014783b */ /* 0x000e220008004200 */
[----:B------:R-:W-:Y:S01]  /*22f70*/  IMAD.MOV.U32 R5, RZ, RZ, R8 ;  /* 0x000000ffff057224 */ /* 0x000fe200078e0008 */
[----:B------:R-:W-:Y:S01]  /*22f80*/  MOV R4, R10 ;  /* 0x0000000a00047202 */ /* 0x000fe20000000f00 */
[----:B0-----:R-:W-:Y:S01]  /*22f90*/  IMAD.MOV.U32 R0, RZ, RZ, R23 ;  /* 0x000000ffff007224 */ /* 0x001fe200078e0017 */
[----:B------:R-:W-:Y:S01]  /*22fa0*/  MOV R27, R22 ;  /* 0x00000016001b7202 */ /* 0x000fe20000000f00 */
[----:B------:R-:W-:Y:S01]  /*22fb0*/  IMAD.MOV.U32 R25, RZ, RZ, R20 ;  /* 0x000000ffff197224 */ /* 0x000fe200078e0014 */
[----:B------:R0:W-:Y:S01]  /*22fc0*/  STL [R1+0x194], R21 ;  /* 0x0001941501007387 */ /* 0x0001e20000100800 */
[----:B------:R-:W-:Y:S01]  /*22fd0*/  IMAD.MOV.U32 R20, RZ, RZ, R7 ;  /* 0x000000ffff147224 */ /* 0x000fe200078e0007 */
[----:B------:R-:W-:Y:S01]  /*22fe0*/  MOV R23, R4 ;  /* 0x0000000400177202 */ /* 0x000fe20000000f00 */
[----:B------:R-:W-:Y:S01]  /*22ff0*/  IMAD.MOV.U32 R22, RZ, RZ, R5 ;  /* 0x000000ffff167224 */ /* 0x000fe200078e0005 */
[----:B------:R1:W-:Y:S01]  /*23000*/  STL [R1+0x13d0], R0 ;  /* 0x0013d00001007387 */ /* 0x0003e20000100800 */
[----:B0-----:R-:W-:-:S03]  /*23010*/  IMAD.MOV.U32 R21, RZ, RZ, R6 ;  /* 0x000000ffff157224 */ /* 0x001fc600078e0006 */
[----:B-1----:R-:W5:Y:S04]  /*23020*/  LDL.LU R0, [R1+0x300] ;  /* 0x0003000001007983 */ /* 0x002f680000300800 */
[----:B------:R-:W3:Y:S04]  /*23030*/  LDL.LU R4, [R1+0x20] ;  /* 0x0000200001047983 */ /* 0x000ee80000300800 */
[----:B------:R-:W3:Y:S04]  /*23040*/  LDL.LU R5, [R1+0x24] ;  /* 0x0000240001057983 */ /* 0x000ee80000300800 */
[----:B------:R-:W3:Y:S01]  /*23050*/  LDL.LU R6, [R1+0x28] ;  /* 0x0000280001067983 */ /* 0x000ee20000300800 */
[----:B--2---:R-:W-:Y:S03]  /*23060*/  HMMA.16816.F32 R20, R20, R2, R12 ;  /* 0x000000021414723c */ /* 0x004fe6000000180c */
[----:B------:R-:W2:Y:S04]  /*23070*/  LDL.LU.64 R14, [R1+0x1440] ;  /* 0x00144000010e7983 */ /* 0x000ea80000300a00 */
[----:B------:R-:W2:Y:S01]  /*23080*/  LDL.LU.64 R12, [R1+0x1438] ;  /* 0x00143800010c7983 */ /* 0x000ea20000300a00 */
[----:B------:R-:W-:-:S11]  /*23090*/  IMAD.MOV.U32 R7, RZ, RZ, R26 ;  /* 0x000000ffff077224 */ /* 0x000fd600078e001a */
[----:B------:R-:W-:Y:S01]  /*230a0*/  IMAD.MOV.U32 R8, RZ, RZ, R20 ;  /* 0x000000ffff087224 */ /* 0x000fe200078e0014 */
[----:B------:R-:W-:Y:S01]  /*230b0*/  MOV R26, R23 ;  /* 0x00000017001a7202 */ /* 0x000fe20000000f00 */
[----:B------:R-:W-:Y:S02]  /*230c0*/  IMAD.MOV.U32 R28, RZ, RZ, R21 ;  /* 0x000000ffff1c7224 */ /* 0x000fe400078e0015 */
[----:B------:R-:W-:Y:S02]  /*230d0*/  IMAD.MOV.U32 R10, RZ, RZ, R22 ;  /* 0x000000ffff0a7224 */ /* 0x000fe400078e0016 */
[----:B------:R-:W-:Y:S02]  /*230e0*/  IMAD.MOV.U32 R20, RZ, RZ, R9 ;  /* 0x000000ffff147224 */ /* 0x000fe400078e0009 */
[----:B------:R-:W-:Y:S01]  /*230f0*/  IMAD.MOV.U32 R21, RZ, RZ, R11 ;  /* 0x000000ffff157224 */ /* 0x000fe200078e000b */
[----:B------:R-:W3:Y:S01]  /*23100*/  LDL.LU R9, [R1+0x1434] ;  /* 0x0014340001097983 */ /* 0x000ee20000300800 */
[----:B------:R-:W-:-:S02]  /*23110*/  IMAD.MOV.U32 R22, RZ, RZ, R25 ;  /* 0x000000ffff167224 */ /* 0x000fc400078e0019 */
[----:B------:R-:W-:Y:S01]  /*23120*/  IMAD.MOV.U32 R23, RZ, RZ, R27 ;  /* 0x000000ffff177224 */ /* 0x000fe200078e001b */
[----:B------:R-:W3:Y:S04]  /*23130*/  LDL.LU R11, [R1+0x1430] ;  /* 0x00143000010b7983 */ /* 0x000ee80000300800 */
[----:B------:R-:W3:Y:S04]  /*23140*/  LDL.LU R25, [R1+0x142c] ;  /* 0x00142c0001197983 */ /* 0x000ee80000300800 */
[----:B------:R-:W3:Y:S01]  /*23150*/  LDL.LU R27, [R1+0x1428] ;  /* 0x00142800011b7983 */ /* 0x000ee20000300800 */
[----:B--2---:R-:W-:Y:S03]  /*23160*/  HMMA.16816.F32 R20, R20, R2, R12 ;  /* 0x000000021414723c */ /* 0x004fe6000000180c */
[----:B------:R-:W2:Y:S04]  /*23170*/  LDL.LU.64 R14, [R1+0x1420] ;  /* 0x00142000010e7983 */ /* 0x000ea80000300a00 */
[----:B------:R-:W2:-:S12]  /*23180*/  LDL.LU.64 R12, [R1+0x1418] ;  /* 0x00141800010c7983 */ /* 0x000e980000300a00 */
[----:B------:R0:W-:Y:S04]  /*23190*/  STL.64 [R1+0xe0], R20 ;  /* 0x0000e01401007387 */ /* 0x0001e80000100a00 */
[----:B------:R1:W-:Y:S04]  /*231a0*/  STL.64 [R1+0xe8], R22 ;  /* 0x0000e81601007387 */ /* 0x0003e80000100a00 */
[----:B0-----:R-:W4:Y:S04]  /*231b0*/  LDL.LU R20, [R1+0x244] ;  /* 0x0002440001147983 */ /* 0x001f280000300800 */
[----:B------:R-:W4:Y:S04]  /*231c0*/  LDL.LU R21, [R1+0x24c] ;  /* 0x00024c0001157983 */ /* 0x000f280000300800 */
[----:B-1----:R-:W4:Y:S04]  /*231d0*/  LDL.LU R22, [R1+0x254] ;  /* 0x0002540001167983 */ /* 0x002f280000300800 */
[----:B------:R-:W4:Y:S01]  /*231e0*/  LDL.LU R23, [R1+0x25c] ;  /* 0x00025c0001177983 */ /* 0x000f220000300800 */
[----:B-----5:R-:W-:-:S02]  /*231f0*/  F2FP.F16.E4M3.UNPACK_B R2, R0.H1 ;  /* 0x00000000ff02723e */ /* 0x020fc400030006ff */
[----:B---3--:R-:W-:-:S07]  /*23200*/  F2FP.F16.E4M3.UNPACK_B R3, R29.H1 ;  /* 0x0000001dff03723e */ /* 0x008fce00030006ff */
[----:B----4-:R-:W-:Y:S01]  /*23210*/  HMMA.16816.F32 R20, R20, R2, R16 ;  /* 0x000000021414723c */ /* 0x010fe20000001810 */
[----:B------:R-:W3:Y:S04]  /*23220*/  LDL.LU.64 R18, [R1+0x1410] ;  /* 0x0014100001127983 */ /* 0x000ee80000300a00 */
[----:B------:R-:W3:-:S14]  /*23230*/  LDL.LU.64 R16, [R1+0x1408] ;  /* 0x0014080001107983 */ /* 0x000edc0000300a00 */
[----:B------:R0:W-:Y:S01]  /*23240*/  STL.64 [R1+0x100], R20 ;  /* 0x0001001401007387 */ /* 0x0001e20000100a00 */
[----:B------:R-:W-:-:S03]  /*23250*/  MOV R0, R23 ;  /* 0x0000001700007202 */ /* 0x000fc60000000f00 */
[----:B------:R1:W-:Y:S04]  /*23260*/  STL [R1+0x108], R22 ;  /* 0x0001081601007387 */ /* 0x0003e80000100800 */
[----:B0-----:R-:W2:Y:S04]  /*23270*/  LDL.LU R20, [R1+0x124] ;  /* 0x0001240001147983 */ /* 0x001ea80000300800 */
[----:B------:R-:W2:Y:S04]  /*23280*/  LDL.LU R21, [R1+0x12c] ;  /* 0x00012c0001157983 */ /* 0x000ea80000300800 */
[----:B-1----:R-:W2:Y:S04]  /*23290*/  LDL.LU R22, [R1+0x154] ;  /* 0x0001540001167983 */ /* 0x002ea80000300800 */
[----:B------:R-:W2:Y:S02]  /*232a0*/  LDL.LU R23, [R1+0x15c] ;  /* 0x00015c0001177983 */ /* 0x000ea40000300800 */
[----:B--2---:R-:W-:-:S15]  /*232b0*/  HMMA.16816.F32 R12, R20, R2, R12 ;  /* 0x00000002140c723c */ /* 0x004fde000000180c */
[----:B------:R-:W-:-:S04]  /*232c0*/  NOP ;  /* 0x0000000000007918 */ /* 0x000fc80000000000 */
[----:B------:R0:W-:Y:S04]  /*232d0*/  STL.64 [R1+0x80], R12 ;  /* 0x0000800c01007387 */ /* 0x0001e80000100a00 */
[----:B------:R1:W-:Y:S04]  /*232e0*/  STL.64 [R1+0x88], R14 ;  /* 0x0000880e01007387 */ /* 0x0003e80000100a00 */
[----:B------:R-:W2:Y:S04]  /*232f0*/  LDL.LU R22, [R1+0x34] ;  /* 0x0000340001167983 */ /* 0x000ea80000300800 */
[----:B------:R-:W2:Y:S01]  /*23300*/  LDL.LU R23, [R1+0x3c] ;  /* 0x00003c0001177983 */ /* 0x000ea20000300800 */
[----:B------:R-:W-:-:S02]  /*23310*/  IMAD.MOV.U32 R20, RZ, RZ, R25 ;  /* 0x000000ffff147224 */ /* 0x000fc400078e0019 */
[----:B------:R-:W-:Y:S01]  /*23320*/  IMAD.MOV.U32 R21, RZ, RZ, R27 ;  /* 0x000000ffff157224 */ /* 0x000fe200078e001b */
[----:B0-----:R-:W4:Y:S04]  /*23330*/  LDL.LU R12, [R1+0xd0] ;  /* 0x0000d000010c7983 */ /* 0x001f280000300800 */
[----:B------:R-:W4:Y:S04]  /*23340*/  LDL.LU R13, [R1+0xd4] ;  /* 0x0000d400010d7983 */ /* 0x000f280000300800 */
[----:B-1----:R-:W4:Y:S04]  /*23350*/  LDL.LU R14, [R1+0xd8] ;  /* 0x0000d800010e7983 */ /* 0x002f280000300800 */
[----:B------:R-:W4:Y:S01]  /*23360*/  LDL.LU R15, [R1+0xdc] ;  /* 0x0000dc00010f7983 */ /* 0x000f220000300800 */
[----:B--2---:R-:W-:Y:S03]  /*23370*/  HMMA.16816.F32 R20, R20, R2, R4 ;  /* 0x000000021414723c */ /* 0x004fe60000001804 */
[----:B------:R-:W2:Y:S04]  /*23380*/  LDL.LU R7, [R1+0x1404] ;  /* 0x0014040001077983 */ /* 0x000ea80000300800 */
[----:B------:R-:W5:Y:S01]  /*23390*/  LDL.LU R5, [R1+0x1400] ;  /* 0x0014000001057983 */ /* 0x000f620000300800 */
[----:B------:R-:W-:-:S11]  /*233a0*/  IMAD.MOV.U32 R6, RZ, RZ, R9 ;  /* 0x000000ffff067224 */ /* 0x000fd600078e0009 */
[----:B------:R0:W-:Y:S01]  /*233b0*/  STL.64 [R1+0x2d0], R20 ;  /* 0x0002d01401007387 */ /* 0x0001e20000100a00 */
[----:B------:R-:W-:-:S03]  /*233c0*/  IMAD.MOV.U32 R29, RZ, RZ, R23 ;  /* 0x000000ffff1d7224 */ /* 0x000fc600078e0017 */
[----:B------:R1:W-:Y:S04]  /*233d0*/  STL [R1+0x2d8], R22 ;  /* 0x0002d81601007387 */ /* 0x0003e80000100800 */
[----:B0-----:R-:W4:Y:S04]  /*233e0*/  LDL.LU R20, [R1+0x180] ;  /* 0x0001800001147983 */ /* 0x001f280000300800 */
[----:B------:R-:W4:Y:S04]  /*233f0*/  LDL.LU R21, [R1+0x184] ;  /* 0x0001840001157983 */ /* 0x000f280000300800 */
[----:B-1----:R-:W4:Y:S04]  /*23400*/  LDL.LU R22, [R1+0x188] ;  /* 0x0001880001167983 */ /* 0x002f280000300800 */
[----:B------:R-:W4:Y:S04]  /*23410*/  LDL.LU R23, [R1+0x18c] ;  /* 0x00018c0001177983 */ /* 0x000f280000300800 */
[----:B------:R-:W-:Y:S01]  /*23420*/  STL [R1+0x1374], R29 ;  /* 0x0013741d01007387 */ /* 0x000fe20000100800 */
[----:B-----5:R-:W-:Y:S01]  /*23430*/  IMAD.MOV.U32 R4, RZ, RZ, R5 ;  /* 0x000000ffff047224 */ /* 0x020fe200078e0005 */
[----:B--2---:R-:W-:Y:S01]  /*23440*/  MOV R5, R7 ;  /* 0x0000000700057202 */ /* 0x004fe20000000f00 */
[----:B------:R-:W-:-:S07]  /*23450*/  IMAD.MOV.U32 R7, RZ, RZ, R11 ;  /* 0x000000ffff077224 */ /* 0x000fce00078e000b */
[----:B---3--:R-:W-:Y:S01]  /*23460*/  HMMA.16816.F32 R16, R4, R2, R16 ;  /* 0x000000020410723c */ /* 0x008fe20000001810 */
[----:B------:R-:W4:-:S15]  /*23470*/  LDL.LU R4, [R1+0x264] ;  /* 0x0002640001047983 */ /* 0x000f1e0000300800 */
[----:B------:R-:W-:-:S03]  /*23480*/  NOP ;  /* 0x0000000000007918 */ /* 0x000fc60000000000 */
[----:B------:R-:W-:Y:S04]  /*23490*/  STL.64 [R1+0x2f0], R16 ;  /* 0x0002f01001007387 */ /* 0x000fe80000100a00 */
[----:B------:R4:W-:Y:S04]  /*234a0*/  STL.64 [R1+0x2f8], R18 ;  /* 0x0002f81201007387 */ /* 0x0009e80000100a00 */
[----:B------:R-:W4:Y:S04]  /*234b0*/  LDL.LU R5, [R1+0x26c] ;  /* 0x00026c0001057983 */ /* 0x000f280000300800 */
[----:B------:R-:W4:Y:S04]  /*234c0*/  LDL.LU R6, [R1+0x294] ;  /* 0x0002940001067983 */ /* 0x000f280000300800 */
[----:B------:R-:W4:Y:S02]  /*234d0*/  LDL.LU R7, [R1+0x29c] ;  /* 0x00029c0001077983 */ /* 0x000f240000300800 */
[----:B----4-:R-:W-:-:S15]  /*234e0*/  HMMA.16816.F32 R16, R4, R2, R20 ;  /* 0x000000020410723c */ /* 0x010fde0000001814 */
[----:B------:R-:W-:-:S04]  /*234f0*/  NOP ;  /* 0x0000000000007918 */ /* 0x000fc80000000000 */
[----:B------:R-:W-:Y:S01]  /*23500*/  IMAD.MOV.U32 R23, RZ, RZ, R16 ;  /* 0x000000ffff177224 */ /* 0x000fe200078e0010 */
[----:B------:R-:W-:Y:S01]  /*23510*/  MOV R21, R18 ;  /* 0x0000001200157202 */ /* 0x000fe20000000f00 */
[----:B------:R-:W-:Y:S02]  /*23520*/  IMAD.MOV.U32 R22, RZ, RZ, R17 ;  /* 0x000000ffff167224 */ /* 0x000fe400078e0011 */
[----:B------:R-:W-:-:S03]  /*23530*/  IMAD.MOV.U32 R20, RZ, RZ, R19 ;  /* 0x000000ffff147224 */ /* 0x000fc600078e0013 */
        /* <DEDUP_REMOVED lines=8> */
[----:B------:R-:W4:Y:S04]  /*235c0*/  LDL.LU R16, [R1+0x170] ;  /* 0x0001700001107983 */ /* 0x000f280000300800 */
[----:B------:R-:W4:Y:S04]  /*235d0*/  LDL.LU R17, [R1+0x174] ;  /* 0x0001740001117983 */ /* 0x000f280000300800 */
[----:B------:R-:W4:Y:S04]  /*235e0*/  LDL.LU R18, [R1+0x178] ;  /* 0x0001780001127983 */ /* 0x000f280000300800 */
[----:B------:R-:W4:Y:S04]  /*235f0*/  LDL.LU R19, [R1+0x17c] ;  /* 0x00017c0001137983 */ /* 0x000f280000300800 */
[----:B------:R-:W3:Y:S04]  /*23600*/  LDL.LU R6, [R1+0x114] ;  /* 0x0001140001067983 */ /* 0x000ee80000300800 */
[----:B------:R-:W3:Y:S02]  /*23610*/  LDL.LU R7, [R1+0x11c] ;  /* 0x00011c0001077983 */ /* 0x000ee40000300800 */
[----:B---3--:R-:W-:Y:S02]  /*23620*/  HMMA.16816.F32 R4, R4, R2, R12 ;  /* 0x000000020404723c */ /* 0x008fe4000000180c */
[----:B------:R-:W3:Y:S04]  /*23630*/  LDL.LU.64 R14, [R1+0x13f8] ;  /* 0x0013f800010e7983 */ /* 0x000ee80000300a00 */
[----:B------:R-:W3:-:S13]  /*23640*/  LDL.LU.64 R12, [R1+0x13f0] ;  /* 0x0013f000010c7983 */ /* 0x000eda0000300a00 */
[----:B------:R0:W-:Y:S04]  /*23650*/  STL.64 [R1+0x20], R4 ;  /* 0x0000200401007387 */ /* 0x0001e80000100a00 */
[----:B------:R1:W-:Y:S04]  /*23660*/  STL.64 [R1+0x28], R6 ;  /* 0x0000280601007387 */ /* 0x0003e80000100a00 */
[----:B0-----:R-:W2:Y:S04]  /*23670*/  LDL.LU R4, [R1+0x94] ;  /* 0x0000940001047983 */ /* 0x001ea80000300800 */
[----:B------:R-:W2:Y:S04]  /*23680*/  LDL.LU R5, [R1+0x9c] ;  /* 0x00009c0001057983 */ /* 0x000ea80000300800 */
[----:B-1----:R-:W2:Y:S04]  /*23690*/  LDL.LU R6, [R1+0xb4] ;  /* 0x0000b40001067983 */ /* 0x002ea80000300800 */
[----:B------:R-:W2:Y:S02]  /*236a0*/  LDL.LU R7, [R1+0xbc] ;  /* 0x0000bc0001077983 */ /* 0x000ea40000300800 */
[----:B--2---:R-:W-:Y:S02]  /*236b0*/  HMMA.16816.F32 R20, R4, R2, R20 ;  /* 0x000000020414723c */ /* 0x004fe40000001814 */
[----:B------:R-:W3:-:S15]  /*236c0*/  LDL.LU R4, [R1+0x44] ;  /* 0x0000440001047983 */ /* 0x000ede0000300800 */
[----:B------:R-:W-:Y:S02]  /*236d0*/  NOP ;  /* 0x0000000000007918 */ /* 0x000fe40000000000 */
[----:B------:R-:W-:Y:S04]  /*236e0*/  STL.64 [R1+0x70], R20 ;  /* 0x0000701401007387 */ /* 0x000fe80000100a00 */
[----:B------:R0:W-:Y:S04]  /*236f0*/  STL.64 [R1+0x78], R22 ;  /* 0x0000781601007387 */ /* 0x0001e80000100a00 */
[----:B------:R-:W3:Y:S04]  /*23700*/  LDL.LU R5, [R1+0x4c] ;  /* 0x00004c0001057983 */ /* 0x000ee80000300800 */
[----:B------:R-:W3:Y:S01]  /*23710*/  LDL.LU R6, [R1+0x64] ;  /* 0x0000640001067983 */ /* 0x000ee20000300800 */
[----:B------:R-:W-:-:S03]  /*23720*/  IMAD.MOV.U32 R7, RZ, RZ, R24 ;  /* 0x000000ffff077224 */ /* 0x000fc600078e0018 */
[----:B------:R-:W0:Y:S01]  /*23730*/  LDL.LU R24, [R1+0x13ec] ;  /* 0x0013ec0001187983 */ /* 0x000e220000300800 */
[----:B------:R-:W-:Y:S01]  /*23740*/  IMAD.MOV.U32 R9, RZ, RZ, R28 ;  /* 0x000000ffff097224 */ /* 0x000fe200078e001c */
[----:B------:R-:W-:Y:S02]  /*23750*/  MOV R11, R26 ;  /* 0x0000001a000b7202 */ /* 0x000fe40000000f00 */
[----:B---3--:R-:W-:Y:S01]  /*23760*/  HMMA.16816.F32 R4, R4, R2, R12 ;  /* 0x000000020404723c */ /* 0x008fe2000000180c */
[----:B------:R-:W2:Y:S01]  /*23770*/  LDL.LU R12, [R1+0x200] ;  /* 0x00020000010c7983 */ /* 0x000ea20000300800 */
[----:B0-----:R-:W-:-:S15]  /*23780*/  IMAD.MOV.U32 R23, RZ, RZ, R24 ;  /* 0x000000ffff177224 */ /* 0x001fde00078e0018 */
[----:B------:R-:W-:Y:S02]  /*23790*/  NOP ;  /* 0x0000000000007918 */ /* 0x000fe40000000000 */
[----:B------:R-:W-:Y:S04]  /*237a0*/  STL.64 [R1+0x2e0], R4 ;  /* 0x0002e00401007387 */ /* 0x000fe80000100a00 */
[----:B------:R-:W-:Y:S04]  /*237b0*/  STL.64 [R1+0x2e8], R6 ;  /* 0x0002e80601007387 */ /* 0x000fe80000100a00 */
[----:B------:R-:W2:Y:S04]  /*237c0*/  LDL.LU R13, [R1+0x204] ;  /* 0x00020400010d7983 */ /* 0x000ea80000300800 */
[----:B------:R-:W2:Y:S04]  /*237d0*/  LDL.LU R14, [R1+0x208] ;  /* 0x00020800010e7983 */ /* 0x000ea80000300800 */
[----:B------:R-:W2:Y:S04]  /*237e0*/  LDL.LU R15, [R1+0x20c] ;  /* 0x00020c00010f7983 */ /* 0x000ea80000300800 */
[----:B------:R-:W3:Y:S04]  /*237f0*/  LDL.LU R20, [R1+0xc0] ;  /* 0x0000c00001147983 */ /* 0x000ee80000300800 */
[----:B------:R-:W3:Y:S04]  /*23800*/  LDL.LU R21, [R1+0xc4] ;  /* 0x0000c40001157983 */ /* 0x000ee80000300800 */
[----:B------:R-:W3:Y:S04]  /*23810*/  LDL.LU R22, [R1+0xc8] ;  /* 0x0000c80001167983 */ /* 0x000ee80000300800 */
[----:B------:R-:W2:Y:S04]  /*23820*/  LDL.LU R24, [R1+0x284] ;  /* 0x0002840001187983 */ /* 0x000ea80000300800 */
[----:B------:R-:W2:Y:S04]  /*23830*/  LDL.LU R25, [R1+0x28c] ;  /* 0x00028c0001197983 */ /* 0x000ea80000300800 */
[----:B------:R-:W5:Y:S04]  /*23840*/  LDL.LU R28, [R1+0x13e8] ;  /* 0x0013e800011c7983 */ /* 0x000f680000300800 */
[----:B------:R-:W2:Y:S04]  /*23850*/  LDL.LU R26, [R1+0x2a4] ;  /* 0x0002a400011a7983 */ /* 0x000ea80000300800 */
[----:B------:R-:W2:Y:S02]  /*23860*/  LDL.LU R27, [R1+0x2ac] ;  /* 0x0002ac00011b7983 */ /* 0x000ea40000300800 */
[----:B--2---:R-:W-:-:S15]  /*23870*/  HMMA.16816.F32 R24, R24, R2, R12 ;  /* 0x000000021818723c */ /* 0x004fde000000180c */
[----:B------:R-:W-:-:S04]  /*23880*/  NOP ;  /* 0x0000000000007918 */ /* 0x000fc80000000000 */
[----:B------:R-:W-:Y:S04]  /*23890*/  STL [R1+0x1390], R27 ;  /* 0x0013901b01007387 */ /* 0x000fe80000100800 */
[----:B------:R-:W4:Y:S04]  /*238a0*/  LDL.LU R12, [R1+0x1d4] ;  /* 0x0001d400010c7983 */ /* 0x000f280000300800 */
[----:B------:R-:W4:Y:S04]  /*238b0*/  LDL.LU R13, [R1+0x1dc] ;  /* 0x0001dc00010d7983 */ /* 0x000f280000300800 */
[----:B------:R-:W4:Y:S04]  /*238c0*/  LDL.LU R14, [R1+0x1e4] ;  /* 0x0001e400010e7983 */ /* 0x000f280000300800 */
[----:B------:R-:W4:Y:S02]  /*238d0*/  LDL.LU R15, [R1+0x1ec] ;  /* 0x0001ec00010f7983 */ /* 0x000f240000300800 */
[-C--:B----4-:R-:W-:Y:S02]  /*238e0*/  HMMA.16816.F32 R12, R12, R2.reuse, R16 ;  /* 0x000000020c0c723c */ /* 0x090fe40000001810 */
[----:B------:R-:W2:Y:S04]  /*238f0*/  LDL.LU R16, [R1+0x1f0] ;  /* 0x0001f00001107983 */ /* 0x000ea80000300800 */
[----:B------:R-:W2:Y:S04]  /*23900*/  LDL.LU R17, [R1+0x1f4] ;  /* 0x0001f40001117983 */ /* 0x000ea80000300800 */
[----:B------:R-:W2:Y:S04]  /*23910*/  LDL.LU R18, [R1+0x1f8] ;  /* 0x0001f80001127983 */ /* 0x000ea80000300800 */
[----:B------:R-:W2:Y:S05]  /*23920*/  LDL.LU R19, [R1+0x1fc] ;  /* 0x0001fc0001137983 */ /* 0x000eaa0000300800 */
[----:B------:R0:W-:Y:S04]  /*23930*/  STL [R1+0x13ac], R12 ;  /* 0x0013ac0c01007387 */ /* 0x0001e80000100800 */
[----:B------:R1:W-:Y:S04]  /*23940*/  STL [R1+0x13a8], R13 ;  /* 0x0013a80d01007387 */ /* 0x0003e80000100800 */
[----:B------:R4:W-:Y:S04]  /*23950*/  STL [R1+0x137c], R14 ;  /* 0x00137c0e01007387 */ /* 0x0009e80000100800 */
[----:B------:R3:W-:Y:S04]  /*23960*/  STL [R1+0x1378], R15 ;  /* 0x0013780f01007387 */ /* 0x0007e80000100800 */
[----:B0-----:R-:W2:Y:S04]  /*23970*/  LDL.LU R12, [R1+0x220] ;  /* 0x00022000010c7983 */ /* 0x001ea80000300800 */
[----:B-1----:R-:W2:Y:S04]  /*23980*/  LDL.LU R13, [R1+0x224] ;  /* 0x00022400010d7983 */ /* 0x002ea80000300800 */
[----:B----4-:R-:W2:Y:S04]  /*23990*/  LDL.LU R14, [R1+0x228] ;  /* 0x00022800010e7983 */ /* 0x010ea80000300800 */
[----:B---3--:R-:W2:Y:S04]  /*239a0*/  LDL.LU R15, [R1+0x22c] ;  /* 0x00022c00010f7983 */ /* 0x008ea80000300800 */
[----:B------:R-:W3:Y:S04]  /*239b0*/  LDL.LU R4, [R1+0x144] ;  /* 0x0001440001047983 */ /* 0x000ee80000300800 */
[----:B------:R-:W3:Y:S04]  /*239c0*/  LDL.LU R5, [R1+0x14c] ;  /* 0x00014c0001057983 */ /* 0x000ee80000300800 */
[----:B------:R-:W3:Y:S04]  /*239d0*/  LDL.LU R6, [R1+0x1a4] ;  /* 0x0001a40001067983 */ /* 0x000ee80000300800 */
[----:B------:R-:W3:Y:S02]  /*239e0*/  LDL.LU R7, [R1+0x1ac] ;  /* 0x0001ac0001077983 */ /* 0x000ee40000300800 */
[----:B---3--:R-:W-:Y:S02]  /*239f0*/  HMMA.16816.F32 R4, R4, R2, R20 ;  /* 0x000000020404723c */ /* 0x008fe40000001814 */
[----:B------:R-:W3:Y:S04]  /*23a00*/  LDL.LU.64 R22, [R1+0x13e0] ;  /* 0x0013e00001167983 */ /* 0x000ee80000300a00 */
[----:B------:R-:W4:-:S13]  /*23a10*/  LDL.LU.64 R20, [R1+0x13d8] ;  /* 0x0013d80001147983 */ /* 0x000f1a0000300a00 */
[----:B------:R0:W-:Y:S04]  /*23a20*/  STL.64 [R1+0x40], R4 ;  /* 0x0000400401007387 */ /* 0x0001e80000100a00 */
[----:B------:R1:W-:Y:S04]  /*23a30*/  STL.64 [R1+0x48], R6 ;  /* 0x0000480601007387 */ /* 0x0003e80000100a00 */
[----:B0-----:R-:W2:Y:S04]  /*23a40*/  LDL.LU R4, [R1+0x54] ;  /* 0x0000540001047983 */ /* 0x001ea80000300800 */
[----:B------:R-:W2:Y:S04]  /*23a50*/  LDL.LU R5, [R1+0x5c] ;  /* 0x00005c0001057983 */ /* 0x000ea80000300800 */
[----:B-1----:R-:W2:Y:S01]  /*23a60*/  LDL.LU R6, [R1+0xa4] ;  /* 0x0000a40001067983 */ /* 0x002ea20000300800 */
[----:B-----5:R-:W-:-:S03]  /*23a70*/  IMAD.MOV.U32 R7, RZ, RZ, R28 ;  /* 0x000000ffff077224 */ /* 0x020fc600078e001c */
[----:B------:R-:W5:Y:S04]  /*23a80*/  LDL.LU R28, [R1+0x13d4] ;  /* 0x0013d400011c7983 */ /* 0x000f680000300800 */
[----:B--2---:R-:W-:Y:S01]  /*23a90*/  HMMA.16816.F32 R4, R4, R2, R8 ;  /* 0x000000020404723c */ /* 0x004fe20000001808 */
[----:B------:R-:W2:-:S15]  /*23aa0*/  LDL.LU R8, [R1+0x2b4] ;  /* 0x0002b40001087983 */ /* 0x000e9e0000300800 */
[----:B------:R-:W-:-:S03]  /*23ab0*/  NOP ;  /* 0x0000000000007918 */ /* 0x000fc60000000000 */
[----:B------:R-:W-:Y:S04]  /*23ac0*/  STL.64 [R1+0x1a0], R4 ;  /* 0x0001a00401007387 */ /* 0x000fe80000100a00 */
[----:B------:R-:W-:Y:S04]  /*23ad0*/  STL.64 [R1+0x1a8], R6 ;  /* 0x0001a80601007387 */ /* 0x000fe80000100a00 */
[----:B------:R-:W2:Y:S04]  /*23ae0*/  LDL.LU R9, [R1+0x2bc] ;  /* 0x0002bc0001097983 */ /* 0x000ea80000300800 */
[----:B------:R-:W2:Y:S04]  /*23af0*/  LDL.LU R10, [R1+0x2c4] ;  /* 0x0002c400010a7983 */ /* 0x000ea80000300800 */
[----:B------:R-:W2:Y:S04]  /*23b00*/  LDL.LU R11, [R1+0x2cc] ;  /* 0x0002cc00010b7983 */ /* 0x000ea80000300800 */
[----:B-----5:R-:W0:Y:S01]  /*23b10*/  LDSM.16.MT88.4 R4, [R28+UR8+0x26000] ;  /* 0x026000081c04783b */ /* 0x020e220008004200 */
[----:B--2---:R-:W-:-:S15]  /*23b20*/  HMMA.16816.F32 R8, R8, R2, R12 ;  /* 0x000000020808723c */ /* 0x004fde000000180c */
[----:B------:R-:W-:-:S04]  /*23b30*/  NOP ;  /* 0x0000000000007918 */ /* 0x000fc80000000000 */
[----:B------:R-:W-:Y:S04]  /*23b40*/  STL.64 [R1+0x1388], R10 ;  /* 0x0013880a01007387 */ /* 0x000fe80000100a00 */
[----:B------:R-:W-:Y:S04]  /*23b50*/  STL.64 [R1+0x1380], R8 ;  /* 0x0013800801007387 */ /* 0x000fe80000100a00 */
[----:B------:R-:W1:Y:S01]  /*23b60*/  LDSM.16.MT88.4 R8, [R28+UR8+0x24000] ;  /* 0x024000081c08783b */ /* 0x000e620008004200 */
[----:B0-----:R-:W-:Y:S02]  /*23b70*/  IMAD.MOV.U32 R12, RZ, RZ, R4 ;  /* 0x000000ffff0c7224 */ /* 0x001fe400078e0004 */
[----:B------:R-:W-:Y:S01]  /*23b80*/  IMAD.MOV.U32 R13, RZ, RZ, R6 ;  /* 0x000000ffff0d7224 */ /* 0x000fe200078e0006 */
[----:B-1----:R-:W-:Y:S04]  /*23b90*/  STL.64 [R1+0x210], R8 ;  /* 0x0002100801007387 */ /* 0x002fe80000100a00 */
[----:B------:R-:W-:Y:S04]  /*23ba0*/  STL.64 [R1+0x218], R10 ;  /* 0x0002180a01007387 */ /* 0x000fe80000100a00 */
[----:B------:R0:W-:Y:S04]  /*23bb0*/  STL [R1+0x244], R5 ;  /* 0x0002440501007387 */ /* 0x0001e80000100800 */
[----:B------:R1:W-:Y:S04]  /*23bc0*/  STL [R1+0x24c], R7 ;  /* 0x00024c0701007387 */ /* 0x0003e80000100800 */
[----:B------:R-:W2:Y:S04]  /*23bd0*/  LDL.LU R4, [R1+0x234] ;  /* 0x0002340001047983 */ /* 0x000ea80000300800 */
[----:B------:R-:W5:Y:S04]  /*23be0*/  LDSM.16.MT88.4 R8, [R28+UR8+0x24080] ;  /* 0x024080081c08783b */ /* 0x000f680008004200 */
[----:B0-----:R-:W2:Y:S04]  /*23bf0*/  LDL.LU R5, [R1+0x23c] ;  /* 0x00023c0001057983 */ /* 0x001ea80000300800 */
[----:B------:R-:W2:Y:S04]  /*23c00*/  LDL.LU R6, [R1+0x274] ;  /* 0x0002740001067983 */ /* 0x000ea80000300800 */
[----:B-1----:R-:W2:Y:S04]  /*23c10*/  LDL.LU R7, [R1+0x27c] ;  /* 0x00027c0001077983 */ /* 0x002ea80000300800 */
[----:B-----5:R-:W-:Y:S01]  /*23c20*/  STL [R1+0x274], R9 ;  /* 0x0002740901007387 */ /* 0x020fe20000100800 */
[----:B------:R-:W-:-:S03]  /*23c30*/  IMAD.MOV.U32 R27, RZ, RZ, R8 ;  /* 0x000000ffff1b7224 */ /* 0x000fc600078e0008 */
[----:B------:R-:W-:Y:S01]  /*23c40*/  STL [R1+0x27c], R11 ;  /* 0x00027c0b01007387 */ /* 0x000fe20000100800 */
[----:B------:R-:W-:-:S03]  /*23c50*/  MOV R29, R10 ;  /* 0x0000000a001d7202 */ /* 0x000fc60000000f00 */
[----:B------:R-:W0:Y:S04]  /*23c60*/  LDSM.16.MT88.4 R8, [R28+UR8+0x26080] ;  /* 0x026080081c08783b */ /* 0x000e280008004200 */
[----:B------:R-:W-:Y:S04]  /*23c70*/  STL.64 [R1+0x13a0], R26 ;  /* 0x0013a01a01007387 */ /* 0x000fe80000100a00 */
[----:B------:R-:W-:Y:S04]  /*23c80*/  STL.64 [R1+0x1398], R24 ;  /* 0x0013981801007387 */ /* 0x000fe80000100a00 */
[----:B------:R-:W1:Y:S01]  /*23c90*/  LDSM.16.MT88.4 R24, [R28+UR8+0x24100] ;  /* 0x024100081c18783b */ /* 0x000e620008004200 */
[----:B0-----:R-:W-:-:S02]  /*23ca0*/  IMAD.MOV.U32 R15, RZ, RZ, R8 ;  /* 0x000000ffff0f7224 */ /* 0x001fc400078e0008 */
[----:B------:R-:W-:Y:S01]  /*23cb0*/  IMAD.MOV.U32 R14, RZ, RZ, R10 ;  /* 0x000000ffff0e7224 */ /* 0x000fe200078e000a */
[----:B--2---:R-:W-:-:S15]  /*23cc0*/  HMMA.16816.F32 R4, R4, R2, R16 ;  /* 0x000000020404723c */ /* 0x004fde0000001810 */
[----:B------:R-:W-:-:S04]  /*23cd0*/  NOP ;  /* 0x0000000000007918 */ /* 0x000fc80000000000 */
[----:B------:R-:W-:Y:S04]  /*23ce0*/  STL.64 [R1+0x1368], R6 ;  /* 0x0013680601007387 */ /* 0x000fe80000100a00 */
[----:B------:R-:W-:Y:S04]  /*23cf0*/  STL.64 [R1+0x1360], R4 ;  /* 0x0013600401007387 */ /* 0x000fe80000100a00 */
[----:B------:R-:W-:Y:S04]  /*23d00*/  STL [R1+0x264], R9 ;  /* 0x0002640901007387 */ /* 0x000fe80000100800 */
[----:B------:R-:W-:Y:S04]  /*23d10*/  STL [R1+0x26c], R11 ;  /* 0x00026c0b01007387 */ /* 0x000fe80000100800 */
[----:B------:R-:W-:Y:S04]  /*23d20*/  STL.64 [R1+0x13b8], R14 ;  /* 0x0013b80e01007387 */ /* 0x000fe80000100a00 */
[----:B------:R0:W-:Y:S04]  /*23d30*/  STL.64 [R1+0x13b0], R12 ;  /* 0x0013b00c01007387 */ /* 0x0001e80000100a00 */
[----:B0-----:R-:W2:Y:S04]  /*23d40*/  LDL.LU R12, [R1+0xe0] ;  /* 0x0000e000010c7983 */ /* 0x001ea80000300800 */
[----:B------:R-:W2:Y:S04]  /*23d50*/  LDL.LU R13, [R1+0xe4] ;  /* 0x0000e400010d7983 */ /* 0x000ea80000300800 */
[----:B------:R-:W5:Y:S04]  /*23d60*/  LDL.LU R14, [R1+0xe8] ;  /* 0x0000e800010e7983 */ /* 0x000f680000300800 */
[----:B------:R-:W5:Y:S01]  /*23d70*/  LDL.LU R15, [R1+0xec] ;  /* 0x0000ec00010f7983 */ /* 0x000f620000300800 */
[----:B-1----:R-:W-:-:S02]  /*23d80*/  IMAD.MOV.U32 R11, RZ, RZ, R24 ;  /* 0x000000ffff0b7224 */ /* 0x002fc400078e0018 */
[----:B------:R-:W-:Y:S01]  /*23d90*/  IMAD.MOV.U32 R10, RZ, RZ, R26 ;  /* 0x000000ffff0a7224 */ /* 0x000fe200078e001a */
[----:B-----5:R-:W-:Y:S04]  /*23da0*/  STL.64 [R1+0x13c8], R14 ;  /* 0x0013c80e01007387 */ /* 0x020fe80000100a00 */
[----:B--2---:R0:W-:Y:S04]  /*23db0*/  STL.64 [R1+0x13c0], R12 ;  /* 0x0013c00c01007387 */ /* 0x0041e80000100a00 */
[----:B0-----:R-:W2:Y:S04]  /*23dc0*/  LDL.LU R12, [R1+0x160] ;  /* 0x00016000010c7983 */ /* 0x001ea80000300800 */
[----:B------:R-:W2:Y:S04]  /*23dd0*/  LDL.LU R13, [R1+0x164] ;  /* 0x00016400010d7983 */ /* 0x000ea80000300800 */
[----:B------:R-:W2:Y:S04]  /*23de0*/  LDL.LU R14, [R1+0x168] ;  /* 0x00016800010e7983 */ /* 0x000ea80000300800 */
[----:B------:R-:W2:Y:S04]  /*23df0*/  LDL.LU R15, [R1+0x16c] ;  /* 0x00016c00010f7983 */ /* 0x000ea80000300800 */
[----:B------:R-:W2:Y:S04]  /*23e00*/  LDL.LU R16, [R1+0x1b4] ;  /* 0x0001b40001107983 */ /* 0x000ea80000300800 */
[----:B------:R-:W2:Y:S04]  /*23e10*/  LDL.LU R17, [R1+0x1bc] ;  /* 0x0001bc0001117983 */ /* 0x000ea80000300800 */
[----:B------:R-:W5:Y:S04]  /*23e20*/  LDL R7, [R1+0x32c] ;  /* 0x00032c0001077983 */ /* 0x000f680000100800 */
[----:B------:R-:W2:Y:S04]  /*23e30*/  LDL.LU R18, [R1+0x1c4] ;  /* 0x0001c40001127983 */ /* 0x000ea80000300800 */
[----:B------:R-:W2:Y:S04]  /*23e40*/  LDL.LU R19, [R1+0x1cc] ;  /* 0x0001cc0001137983 */ /* 0x000ea80000300800 */
[----:B------:R0:W-:Y:S04]  /*23e50*/  STL [R1+0x294], R25 ;  /* 0x0002941901007387 */ /* 0x0001e80000100800 */
[----:B------:R1:W-:Y:S04]  /*23e60*/  STL [R1+0x29c], R27 ;  /* 0x00029c1b01007387 */ /* 0x0003e80000100800 */
[----:B------:R-:W3:Y:S04]  /*23e70*/  LDL.LU R24, [R1+0x100] ;  /* 0x0001000001187983 */ /* 0x000ee80000300800 */
[----:B0-----:R-:W3:Y:S04]  /*23e80*/  LDL.LU R25, [R1+0x104] ;  /* 0x0001040001197983 */ /* 0x001ee80000300800 */
[----:B------:R-:W3:Y:S01]  /*23e90*/  LDL.LU R26, [R1+0x108] ;  /* 0x00010800011a7983 */ /* 0x000ee20000300800 */
[----:B-1----:R-:W-:-:S03]  /*23ea0*/  MOV R27, R0 ;  /* 0x00000000001b7202 */ /* 0x002fc60000000f00 */
[----:B------:R-:W3:Y:S01]  /*23eb0*/  LDL.LU R0, [R1+0x13d0] ;  /* 0x0013d00001007983 */ /* 0x000ee20000300800 */
[----:B--2---:R-:W-:Y:S03]  /*23ec0*/  HMMA.16816.F32 R16, R16, R2, R12 ;  /* 0x000000021010723c */ /* 0x004fe6000000180c */
[----:B------:R-:W0:-:S15]  /*23ed0*/  LDSM.16.MT88.4 R12, [R28+UR8+0x26100] ;  /* 0x026100081c0c783b */ /* 0x000e1e0008004200 */
[----:B------:R-:W-:Y:S01]  /*23ee0*/  NOP ;  /* 0x0000000000007918 */ /* 0x000fe20000000000 */
[----:B------:R4:W-:Y:S04]  /*23ef0*/  STL.64 [R1+0x1338], R18 ;  /* 0x0013381201007387 */ /* 0x0009e80000100a00 */
[----:B------:R3:W-:Y:S04]  /*23f00*/  STL.64 [R1+0x1330], R16 ;  /* 0x0013301001007387 */ /* 0x0007e80000100a00 */
[----:B0-----:R-:W-:Y:S01]  /*23f10*/  STL [R1+0x284], R13 ;  /* 0x0002840d01007387 */ /* 0x001fe20000100800 */
[----:B------:R-:W-:-:S03]  /*23f20*/  MOV R9, R12 ;  /* 0x0000000c00097202 */ /* 0x000fc60000000f00 */
[----:B------:R-:W-:Y:S01]  /*23f30*/  STL [R1+0x28c], R15 ;  /* 0x00028c0f01007387 */ /* 0x000fe20000100800 */
[----:B------:R-:W-:-:S03]  /*23f40*/  IMAD.MOV.U32 R8, RZ, RZ, R14 ;  /* 0x000000ffff087224 */ /* 0x000fc600078e000e */
[----:B------:R-:W0:Y:S01]  /*23f50*/  LDSM.16.MT88.4 R12, [R28+UR8+0x24180] ;  /* 0x024180081c0c783b */ /* 0x000e220008004200 */
[----:B----4-:R-:W-:Y:S02]  /*23f60*/  IMAD.MOV.U32 R19, RZ, RZ, R20 ;  /* 0x000000ffff137224 */ /* 0x010fe400078e0014 */
[----:B------:R-:W-:Y:S01]  /*23f70*/  IMAD.MOV.U32 R18, RZ, RZ, R21 ;  /* 0x000000ffff127224 */ /* 0x000fe200078e0015 */
[----:B------:R-:W2:Y:S01]  /*23f80*/  LDL.LU R20, [R1+0x134] ;  /* 0x0001340001147983 */ /* 0x000ea20000300800 */
[----:B---3--:R-:W-:-:S03]  /*23f90*/  IMAD.MOV.U32 R17, RZ, RZ, R22 ;  /* 0x000000ffff117224 */ /* 0x008fc600078e0016 */
[----:B------:R-:W2:Y:S01]  /*23fa0*/  LDL.LU R21, [R1+0x13c] ;  /* 0x00013c0001157983 */ /* 0x000ea20000300800 */
[----:B------:R-:W-:-:S03]  /*23fb0*/  IMAD.MOV.U32 R16, RZ, RZ, R23 ;  /* 0x000000ffff107224 */ /* 0x000fc600078e0017 */
[----:B------:R-:W2:Y:S01]  /*23fc0*/  LDL.LU R22, [R1+0x194] ;  /* 0x0001940001167983 */ /* 0x000ea20000300800 */
[----:B------:R-:W-:Y:S02]  /*23fd0*/  IMAD.MOV.U32 R23, RZ, RZ, R0 ;  /* 0x000000ffff177224 */ /* 0x000fe400078e0000 */
[----:B0-----:R-:W-:Y:S01]  /*23fe0*/  IMAD.MOV.U32 R5, RZ, RZ, R14 ;  /* 0x000000ffff057224 */ /* 0x001fe200078e000e */
[----:B------:R0:W-:Y:S01]  /*23ff0*/  STL [R1+0x2bc], R15 ;  /* 0x0002bc0f01007387 */ /* 0x0001e20000100800 */
[----:B------:R-:W-:Y:S01]  /*24000*/  IMAD.MOV.U32 R6, RZ, RZ, R12 ;  /* 0x000000ffff067224 */ /* 0x000fe200078e000c */
[----:B------:R-:W-:Y:S02]  /*24010*/  MOV R0, R13 ;  /* 0x0000000d00007202 */ /* 0x000fe40000000f00 */
[----:B0-----:R-:W2:Y:S04]  /*24020*/  LDL.LU.64 R14, [R1+0x13c8] ;  /* 0x0013c800010e7983 */ /* 0x001ea80000300a00 */
[----:B------:R-:W2:Y:S04]  /*24030*/  LDL.LU.64 R12, [R1+0x13c0] ;  /* 0x0013c000010c7983 */ /* 0x000ea80000300a00 */
[----:B------:R-:W-:Y:S01]  /*24040*/  STL [R1+0x12b8], R0 ;  /* 0x0012b80001007387 */ /* 0x000fe20000100800 */
[----:B--2---:R-:W-:Y:S03]  /*24050*/  HMMA.16816.F32 R20, R20, R2, R12 ;  /* 0x000000021414723c */ /* 0x004fe6000000180c */
[----:B------:R-:W2:Y:S04]  /*24060*/  LDL.LU.64 R14, [R1+0x13b8] ;  /* 0x0013b800010e7983 */ /* 0x000ea80000300a00 */
[----:B------:R-:W3:Y:S04]  /*24070*/  LDL.LU.64 R12, [R1+0x13b0] ;  /* 0x0013b000010c7983 */ /* 0x000ee80000300a00 */
[----:B------:R-:W4:Y:S04]  /*24080*/  LDL R2, [R1+0x308] ;  /* 0x0003080001027983 */ /* 0x000f280000100800 */
[----:B------:R-:W2:Y:S04]  /*24090*/  LDL R3, [R1+0x30c] ;  /* 0x00030c0001037983 */ /* 0x000ea80000100800 */
[----:B------:R-:W-:Y:S04]  /*240a0*/  STL.64 [R1+0xd0], R20 ;  /* 0x0000d01401007387 */ /* 0x000fe80000100a00 */
[----:B------:R-:W-:Y:S04]  /*240b0*/  STL.64 [R1+0xd8], R22 ;  /* 0x0000d81601007387 */ /* 0x000fe80000100a00 */
[----:B------:R-:W0:Y:S04]  /*240c0*/  LDSM.16.MT88.4 R20, [R28+UR8+0x26180] ;  /* 0x026180081c14783b */ /* 0x000e280008004200 */
[----:B0-----:R0:W-:Y:S04]  /*240d0*/  STL [R1+0x2a4], R21 ;  /* 0x0002a41501007387 */ /* 0x0011e80000100800 */
[----:B------:R1:W-:Y:S01]  /*240e0*/  STL [R1+0x2ac], R23 ;  /* 0x0002ac1701007387 */ /* 0x0003e20000100800 */
[----:B------:R-:W-:-:S03]  /*240f0*/  IMAD.MOV.U32 R4, RZ, RZ, R20 ;  /* 0x000000ffff047224 */ /* 0x000fc600078e0014 */
[----:B------:R1:W-:Y:S04]  /*24100*/  STL [R1+0x12b4], R28 ;  /* 0x0012b41c01007387 */ /* 0x0003e80000100800 */
[----:B------:R-:W5:Y:S04]  /*24110*/  LDL.LU R20, [R1+0x210] ;  /* 0x0002100001147983 */ /* 0x000f680000300800 */
[----:B0-----:R-:W5:Y:S01]  /*24120*/  LDL.LU R21, [R1+0x218] ;  /* 0x0002180001157983 */ /* 0x001f620000300800 */
[----:B------:R-:W-:Y:S02]  /*24130*/  IMAD.MOV.U32 R0, RZ, RZ, R22 ;  /* 0x000000ffff007224 */ /* 0x000fe400078e0016 */
[----:B---3--:R-:W-:Y:S01]  /*24140*/  IMAD.MOV.U32 R22, RZ, RZ, R12 ;  /* 0x000000ffff167224 */ /* 0x008fe200078e000c */
[----:B----4-:R-:W-:-:S02]  /*24150*/  F2FP.F16.E4M3.UNPACK_B R2, R2 ;  /* 0x00000002ff02723e */ /* 0x010fc400020006ff */
[----:B--2---:R-:W-:Y:S01]  /*24160*/  F2FP.F16.E4M3.UNPACK_B R3, R3 ;  /* 0x00000003ff03723e */ /* 0x004fe200020006ff */
[----:B-1----:R-:W-:Y:S01]  /*24170*/  IMAD.MOV.U32 R23, RZ, RZ, R13 ;  /* 0x000000ffff177224 */ /* 0x002fe200078e000d */
[----:B------:R-:W2:Y:S04]  /*24180*/  LDL.LU R12, [R1+0x13ac] ;  /* 0x0013ac00010c7983 */ /* 0x000ea80000300800 */
[----:B------:R-:W2:Y:S02]  /*24190*/  LDL.LU R13, [R1+0x13a8] ;  /* 0x0013a800010d7983 */ /* 0x000ea40000300800 */
[----:B-----5:R-:W-:Y:S02]  /*241a0*/  HMMA.16816.F32 R20, R20, R2, R24 ;  /* 0x000000021414723c */ /* 0x020fe40000001818 */
[----:B------:R-:W3:Y:S04]  /*241b0*/  LDL.LU.64 R26, [R1+0x13a0] ;  /* 0x0013a000011a7983 */ /* 0x000ee80000300a00 */
[----:B------:R-:W4:-:S13]  /*241c0*/  LDL.LU.64 R24, [R1+0x1398] ;  /* 0x0013980001187983 */ /* 0x000f1a0000300a00 */
[----:B------:R-:W-:Y:S01]  /*241d0*/  MOV R28, R23 ;  /* 0x00000017001c7202 */ /* 0x000fe20000000f00 */
[----:B------:R-:W-:Y:S04]  /*241e0*/  STL.64 [R1+0x110], R20 ;  /* 0x0001101401007387 */ /* 0x000fe80000100a00 */
[----:B------:R0:W-:Y:S04]  /*241f0*/  STL [R1+0x118], R22 ;  /* 0x0001181601007387 */ /* 0x0001e80000100800 */
[----:B------:R-:W-:Y:S01]  /*24200*/  STL [R1+0x1328], R28 ;  /* 0x0013281c01007387 */ /* 0x000fe20000100800 */
[----:B------:R-:W-:Y:S01]  /*24210*/  MOV R23, R14 ;  /* 0x0000000e00177202 */ /* 0x000fe20000000f00 */
[----:B0-----:R-:W-:-:S02]  /*24220*/  IMAD.MOV.U32 R22, RZ, RZ, R15 ;  /* 0x000000ffff167224 */ /* 0x001fc400078e000f */
[----:B------:R-:W-:Y:S02]  /*24230*/  IMAD.MOV.U32 R21, RZ, RZ, R29 ;  /* 0x000000ffff157224 */ /* 0x000fe400078e001d */
[----:B---3--:R-:W-:Y:S02]  /*24240*/  IMAD.MOV.U32 R20, RZ, RZ, R27 ;  /* 0x000000ffff147224 */ /* 0x008fe400078e001b */
[----:B------:R-:W4:Y:S05]  /*24250*/  LDL.LU R27, [R1+0x1390] ;  /* 0x00139000011b7983 */ /* 0x000f2a0000300800 */
[----:B------:R-:W-:Y:S01]  /*24260*/  HMMA.16816.F32 R20, R20, R2, R16 ;  /* 0x000000021414723c */ /* 0x000fe20000001810 */
[----:B------:R-:W0:-:S15]  /*24270*/  LDSM.16.MT88.4 R16, [R7+UR8+0x24000] ;  /* 0x024000080710783b */ /* 0x000e1e0008004200 */
[----:B------:R-:W-:-:S03]  /*24280*/  NOP ;  /* 0x0000000000007918 */ /* 0x000fc60000000000 */
[----:B------:R1:W-:Y:S04]  /*24290*/  STL.64 [R1+0x160], R20 ;  /* 0x0001601401007387 */ /* 0x0003e80000100a00 */
[----:B------:R3:W-:Y:S01]  /*242a0*/  STL.64 [R1+0x168], R22 ;  /* 0x0001681601007387 */ /* 0x0007e20000100a00 */
[----:B-1----:R-:W-:Y:S01]  /*242b0*/  IMAD.MOV.U32 R20, RZ, RZ, R11 ;  /* 0x000000ffff147224 */ /* 0x002fe200078e000b */
[----:B------:R-:W-:Y:S01]  /*242c0*/  MOV R21, R10 ;  /* 0x0000000a00157202 */ /* 0x000fe20000000f00 */
[----:B---3--:R-:W-:Y:S02]  /*242d0*/  IMAD.MOV.U32 R22, RZ, RZ, R9 ;  /* 0x000000ffff167224 */ /* 0x008fe400078e0009 */
[----:B------:R-:W-:Y:S02]  /*242e0*/  IMAD.MOV.U32 R23, RZ, RZ, R8 ;  /* 0x000000ffff177224 */ /* 0x000fe400078e0008 */
[----:B------:R-:W1:Y:S04]  /*242f0*/  LDSM.16.MT88.4 R8, [R7+UR8+0x26000] ;  /* 0x026000080708783b */ /* 0x000e680008004200 */
[----:B0-----:R-:W-:Y:S04]  /*24300*/  STL [R1+0x104], R17 ;  /* 0x0001041101007387 */ /* 0x001fe80000100800 */
[----:B------:R-:W-:Y:S01]  /*24310*/  STL [R1+0x10c], R19 ;  /* 0x00010c1301007387 */ /* 0x000fe20000100800 */
[----:B------:R-:W-:-:S03]  /*24320*/  IMAD.MOV.U32 R14, RZ, RZ, R16 ;  /* 0x000000ffff0e7224 */ /* 0x000fc600078e0010 */
[----:B-1----:R-:W-:Y:S01]  /*24330*/  STL [R1+0x124], R9 ;  /* 0x0001240901007387 */ /* 0x002fe20000100800 */
[----:B------:R-:W-:-:S03]  /*24340*/  IMAD.MOV.U32 R29, RZ, RZ, R8 ;  /* 0x000000ffff1d7224 */ /* 0x000fc600078e0008 */
[----:B------:R4:W-:Y:S01]  /*24350*/  STL [R1+0x12c], R11 ;  /* 0x00012c0b01007387 */ /* 0x0009e20000100800 */
[----:B------:R-:W-:-:S03]  /*24360*/  MOV R28, R10 ;  /* 0x0000000a001c7202 */ /* 0x000fc60000000f00 */
[----:B------:R-:W3:Y:S01]  /*24370*/  LDL.LU R16, [R1+0x20] ;  /* 0x0000200001107983 */ /* 0x000ee20000300800 */
[----:B------:R-:W-:Y:S01]  /*24380*/  IMAD.MOV.U32 R15, RZ, RZ, R18 ;  /* 0x000000ffff0f7224 */ /* 0x000fe200078e0012 */
[----:B----4-:R-:W-:-:S15]  /*24390*/  HMMA.16816.F32 R8, R20, R2, R24 ;  /* 0x000000021408723c */ /* 0x010fde0000001818 */
[----:B------:R-:W-:-:S04]  /*243a0*/  NOP ;  /* 0x0000000000007918 */ /* 0x000fc80000000000 */
[----:B------:R-:W-:Y:S04]  /*243b0*/  STL.64 [R1+0x1f0], R8 ;  /* 0x0001f00801007387 */ /* 0x000fe80000100a00 */
[----:B------:R-:W-:Y:S04]  /*243c0*/  STL.64 [R1+0x1f8], R10 ;  /* 0x0001f80a01007387 */ /* 0x000fe80000100a00 */
[----:B------:R-:W0:Y:S04]  /*243d0*/  LDSM.16.MT88.4 R8, [R7+UR8+0x24080] ;  /* 0x024080080708783b */ /* 0x000e280008004200 */
[----:B------:R-:W3:Y:S04]  /*243e0*/  LDL.LU R17, [R1+0x24] ;  /* 0x0000240001117983 */ /* 0x000ee80000300800 */
[----:B------:R-:W3:Y:S04]  /*243f0*/  LDL.LU R18, [R1+0x28] ;  /* 0x0000280001127983 */ /* 0x000ee80000300800 */
[----:B------:R-:W3:Y:S04]  /*24400*/  LDL.LU R19, [R1+0x2c] ;  /* 0x00002c0001137983 */ /* 0x000ee80000300800 */
[----:B0-----:R-:W-:Y:S01]  /*24410*/  STL [R1+0x134], R9 ;  /* 0x0001340901007387 */ /* 0x001fe20000100800 */
[----:B------:R-:W-:-:S03]  /*24420*/  IMAD.MOV.U32 R27, RZ, RZ, R8 ;  /* 0x000000ffff1b7224 */ /* 0x000fc600078e0008 */
[----:B------:R-:W-:Y:S01]  /*24430*/  STL [R1+0x13c], R11 ;  /* 0x00013c0b01007387 */ /* 0x000fe20000100800 */
[----:B------:R-:W-:-:S03]  /*24440*/  IMAD.MOV.U32 R26, RZ, RZ, R10 ;  /* 0x000000ffff1a7224 */ /* 0x000fc600078e000a */
[----:B------:R-:W0:Y:S04]  /*24450*/  LDSM.16.MT88.4 R8, [R7+UR8+0x26080] ;  /* 0x026080080708783b */ /* 0x000e280008004200 */
[----:B0-----:R-:W-:Y:S04]  /*24460*/  STL [R1+0x184], R9 ;  /* 0x0001840901007387 */ /* 0x001fe80000100800 */
[----:B------:R0:W-:Y:S01]  /*24470*/  STL [R1+0x18c], R11 ;  /* 0x00018c0b01007387 */ /* 0x0001e20000100800 */
[----:B------:R-:W-:Y:S01]  /*24480*/  MOV R24, R10 ;  /* 0x0000000a00187202 */ /* 0x000fe20000000f00 */
[----:B------:R-:W-:-:S02]  /*24490*/  IMAD.MOV.U32 R25, RZ, RZ, R8 ;  /* 0x000000ffff197224 */ /* 0x000fc400078e0008 */
[----:B0-----:R-:W4:Y:S04]  /*244a0*/  LDL.LU.64 R10, [R1+0x1388] ;  /* 0x00138800010a7983 */ /* 0x001f280000300a00 */
[----:B------:R-:W4:Y:S01]  /*244b0*/  LDL.LU.64 R8, [R1+0x1380] ;  /* 0x0013800001087983 */ /* 0x000f220000300a00 */
[----:B------:R-:W-:Y:S01]  /*244c0*/  IMAD.MOV.U32 R20, RZ, RZ, R6 ;  /* 0x000000ffff147224 */ /* 0x000fe200078e0006 */
[----:B------:R-:W-:Y:S01]  /*244d0*/  MOV R21, R5 ;  /* 0x0000000500157202 */ /* 0x000fe20000000f00 */
[----:B------:R-:W-:Y:S02]  /*244e0*/  IMAD.MOV.U32 R22, RZ, RZ, R4 ;  /* 0x000000ffff167224 */ /* 0x000fe400078e0004 */
        /* <DEDUP_REMOVED lines=9> */
[----:B------:R-:W4:Y:S04]  /*24580*/  LDL.LU R23, [R1+0x8c] ;  /* 0x00008c0001177983 */ /* 0x000f280000300800 */
[----:B0-----:R-:W-:Y:S01]  /*24590*/  STL [R1+0x1e4], R9 ;  /* 0x0001e40901007387 */ /* 0x001fe20000100800 */
[----:B------:R-:W-:-:S03]  /*245a0*/  IMAD.MOV.U32 R6, RZ, RZ, R8 ;  /* 0x000000ffff067224 */ /* 0x000fc600078e0008 */
[----:B------:R-:W-:Y:S01]  /*245b0*/  STL [R1+0x1ec], R11 ;  /* 0x0001ec0b01007387 */ /* 0x000fe20000100800 */
[----:B------:R-:W-:-:S03]  /*245c0*/  IMAD.MOV.U32 R5, RZ, RZ, R10 ;  /* 0x000000ffff057224 */ /* 0x000fc600078e000a */
[----:B------:R-:W0:Y:S02]  /*245d0*/  LDSM.16.MT88.4 R8, [R7+UR8+0x26100] ;  /* 0x026100080708783b */ /* 0x000e240008004200 */
[----:B0-----:R-:W-:Y:S02]  /*245e0*/  IMAD.MOV.U32 R4, RZ, RZ, R8 ;  /* 0x000000ffff047224 */ /* 0x001fe400078e0008 */
[----:B------:R0:W-:Y:S04]  /*245f0*/  STL [R1+0x204], R9 ;  /* 0x0002040901007387 */ /* 0x0001e80000100800 */
[----:B------:R1:W-:Y:S01]  /*24600*/  STL [R1+0x20c], R11 ;  /* 0x00020c0b01007387 */ /* 0x0003e20000100800 */
[----:B------:R-:W-:Y:S01]  /*24610*/  IMAD.MOV.U32 R8, RZ, RZ, R14 ;  /* 0x000000ffff087224 */ /* 0x000fe200078e000e */
[----:B------:R-:W-:-:S02]  /*24620*/  MOV R0, R10 ;  /* 0x0000000a00007202 */ /* 0x000fc40000000f00 */
[----:B------:R-:W2:Y:S01]  /*24630*/  LDL.LU R14, [R1+0x137c] ;  /* 0x00137c00010e7983 */ /* 0x000ea20000300800 */
[----:B------:R-:W-:Y:S02]  /*24640*/  IMAD.MOV.U32 R10, RZ, RZ, R29 ;  /* 0x000000ffff0a7224 */ /* 0x000fe400078e001d */
[----:B0-----:R-:W-:Y:S02]  /*24650*/  IMAD.MOV.U32 R9, RZ, RZ, R15 ;  /* 0x000000ffff097224 */ /* 0x001fe400078e000f */
[----:B------:R-:W2:Y:S04]  /*24660*/  LDL.LU R15, [R1+0x1378] ;  /* 0x00137800010f7983 */ /* 0x000ea80000300800 */
[----:B------:R-:W5:Y:S01]  /*24670*/  LDL.LU R29, [R1+0x1374] ;  /* 0x00137400011d7983 */ /* 0x000f620000300800 */
[----:B-1----:R-:W-:-:S07]  /*24680*/  MOV R11, R28 ;  /* 0x0000001c000b7202 */ /* 0x002fce0000000f00 */
[----:B----4-:R-:W-:-:S15]  /*24690*/  HMMA.16816.F32 R8, R8, R2, R20 ;  /* 0x000000020808723c */ /* 0x010fde0000001814 */
[----:B------:R-:W-:-:S04]  /*246a0*/  NOP ;  /* 0x0000000000007918 */ /* 0x000fc80000000000 */
[----:B------:R-:W-:Y:S02]  /*246b0*/  IMAD.MOV.U32 R28, RZ, RZ, R8 ;  /* 0x000000ffff1c7224 */ /* 0x000fe400078e0008 */
[----:B------:R-:W-:Y:S02]  /*246c0*/  IMAD.MOV.U32 R22, RZ, RZ, R9 ;  /* 0x000000ffff167224 */ /* 0x000fe400078e0009 */
[----:B------:R-:W-:Y:S01]  /*246d0*/  IMAD.MOV.U32 R21, RZ, RZ, R10 ;  /* 0x000000ffff157224 */ /* 0x000fe200078e000a */
[----:B------:R-:W-:Y:S01]  /*246e0*/  MOV R20, R11 ;  /* 0x0000000b00147202 */ /* 0x000fe20000000f00 */
[----:B------:R-:W-:Y:S02]  /*246f0*/  IMAD.MOV.U32 R8, RZ, RZ, R27 ;  /* 0x000000ffff087224 */ /* 0x000fe400078e001b */
[----:B------:R-:W-:Y:S02]  /*24700*/  IMAD.MOV.U32 R9, RZ, RZ, R26 ;  /* 0x000000ffff097224 */ /* 0x000fe400078e001a */
[----:B------:R-:W-:Y:S01]  /*24710*/  IMAD.MOV.U32 R10, RZ, RZ, R25 ;  /* 0x000000ffff0a7224 */ /* 0x000fe200078e0019 */
[----:B------:R-:W-:-:S07]  /*24720*/  MOV R11, R24 ;  /* 0x00000018000b7202 */ /* 0x000fce0000000f00 */
[----:B---3--:R-:W-:Y:S01]  /*24730*/  HMMA.16816.F32 R8, R8, R2, R16 ;  /* 0x000000020808723c */ /* 0x008fe20000001810 */
[----:B------:R-:W-:Y:S04]  /*24740*/  STL [R1+0x135c], R20 ;  /* 0x00135c1401007387 */ /* 0x000fe80000100800 */
[----:B------:R-:W-:Y:S04]  /*24750*/  STL [R1+0x1358], R21 ;  /* 0x0013581501007387 */ /* 0x000fe80000100800 */
[----:B------:R-:W-:Y:S04]  /*24760*/  STL [R1+0x1354], R22 ;  /* 0x0013541601007387 */ /* 0x000fe80000100800 */
[----:B------:R-:W-:Y:S04]  /*24770*/  STL [R1+0x1350], R28 ;  /* 0x0013501c01007387 */ /* 0x000fe80000100800 */
[----:B------:R-:W3:Y:S04]  /*24780*/  LDL.LU R16, [R1+0x2d0] ;  /* 0x0002d00001107983 */ /* 0x000ee80000300800 */
[----:B------:R-:W0:Y:S04]  /*24790*/  LDSM.16.MT88.4 R20, [R7+UR8+0x24180] ;  /* 0x024180080714783b */ /* 0x000e280008004200 */
[----:B------:R1:W-:Y:S04]  /*247a0*/  STL.64 [R1+0xb0], R8 ;  /* 0x0000b00801007387 */ /* 0x0003e80000100a00 */
[----:B------:R4:W-:Y:S04]  /*247b0*/  STL.64 [R1+0xb8], R10 ;  /* 0x0000b80a01007387 */ /* 0x0009e80000100a00 */
[----:B------:R-:W3:Y:S04]  /*247c0*/  LDL.LU R17, [R1+0x2d4] ;  /* 0x0002d40001117983 */ /* 0x000ee80000300800 */
[----:B------:R-:W3:Y:S01]  /*247d0*/  LDL.LU R18, [R1+0x2d8] ;  /* 0x0002d80001127983 */ /* 0x000ee20000300800 */
[----:B-----5:R-:W-:-:S03]  /*247e0*/  IMAD.MOV.U32 R19, RZ, RZ, R29 ;  /* 0x000000ffff137224 */ /* 0x020fc600078e001d */
[----:B------:R-:W5:Y:S01]  /*247f0*/  LDL.LU R29, [R1+0x1370] ;  /* 0x00137000011d7983 */ /* 0x000f620000300800 */
[----:B-1----:R-:W-:Y:S02]  /*24800*/  IMAD.MOV.U32 R8, RZ, RZ, R6 ;  /* 0x000000ffff087224 */ /* 0x002fe400078e0006 */
[----:B------:R-:W-:Y:S01]  /*24810*/  IMAD.MOV.U32 R9, RZ, RZ, R5 ;  /* 0x000000ffff097224 */ /* 0x000fe200078e0005 */
[----:B----4-:R-:W-:Y:S02]  /*24820*/  MOV R10, R4 ;  /* 0x00000004000a7202 */ /* 0x010fe40000000f00 */
[----:B------:R-:W1:Y:S01]  /*24830*/  LDSM.16.MT88.4 R4, [R7+UR8+0x26180] ;  /* 0x026180080704783b */ /* 0x000e620008004200 */
[----:B------:R-:W-:-:S07]  /*24840*/  IMAD.MOV.U32 R11, RZ, RZ, R0 ;  /* 0x000000ffff0b7224 */ /* 0x000fce00078e0000 */
[----:B--2---:R-:W-:-:S15]  /*24850*/  HMMA.16816.F32 R12, R8, R2, R12 ;  /* 0x00000002080c723c */ /* 0x004fde000000180c */
[----:B------:R-:W-:-:S04]  /*24860*/  NOP ;  /* 0x0000000000007918 */ /* 0x000fc80000000000 */
[----:B------:R2:W-:Y:S04]  /*24870*/  STL.64 [R1+0x150], R12 ;  /* 0x0001500c01007387 */ /* 0x0005e80000100a00 */
[----:B------:R4:W-:Y:S04]  /*24880*/  STL.64 [R1+0x158], R14 ;  /* 0x0001580e01007387 */ /* 0x0009e80000100a00 */
[----:B0-----:R-:W-:Y:S04]  /*24890*/  STL [R1+0x224], R21 ;  /* 0x0002241501007387 */ /* 0x001fe80000100800 */
[----:B------:R0:W-:Y:S04]  /*248a0*/  STL [R1+0x22c], R23 ;  /* 0x00022c1701007387 */ /* 0x0001e80000100800 */
[----:B-1----:R-:W-:Y:S01]  /*248b0*/  STL [R1+0x234], R5 ;  /* 0x0002340501007387 */ /* 0x002fe20000100800 */
[----:B------:R-:W-:-:S03]  /*248c0*/  MOV R10, R4 ;  /* 0x00000004000a7202 */ /* 0x000fc60000000f00 */
[----:B------:R-:W-:Y:S01]  /*248d0*/  STL [R1+0x23c], R7 ;  /* 0x00023c0701007387 */ /* 0x000fe20000100800 */
[----:B------:R-:W-:-:S03]  /*248e0*/  IMAD.MOV.U32 R0, RZ, RZ, R6 ;  /* 0x000000ffff007224 */ /* 0x000fc600078e0006 */
[----:B--2---:R-:W2:Y:S04]  /*248f0*/  LDL.LU R12, [R1+0x70] ;  /* 0x00007000010c7983 */ /* 0x004ea80000300800 */
[----:B------:R-:W2:Y:S04]  /*24900*/  LDL.LU R13, [R1+0x74] ;  /* 0x00007400010d7983 */ /* 0x000ea80000300800 */
[----:B----4-:R-:W2:Y:S04]  /*24910*/  LDL.LU R14, [R1+0x78] ;  /* 0x00007800010e7983 */ /* 0x010ea80000300800 */
[----:B------:R-:W2:Y:S04]  /*24920*/  LDL.LU R15, [R1+0x7c] ;  /* 0x00007c00010f7983 */ /* 0x000ea80000300800 */
[----:B0-----:R-:W4:Y:S01]  /*24930*/  LDL R23, [R1+0x324] ;  /* 0x0003240001177983 */ /* 0x001f220000100800 */
[----:B------:R-:W-:-:S02]  /*24940*/  IMAD.MOV.U32 R8, RZ, RZ, R20 ;  /* 0x000000ffff087224 */ /* 0x000fc400078e0014 */
[----:B------:R-:W-:Y:S01]  /*24950*/  IMAD.MOV.U32 R9, RZ, RZ, R22 ;  /* 0x000000ffff097224 */ /* 0x000fe200078e0016 */
[----:B-----5:R-:W0:Y:S04]  /*24960*/  LDSM.16.MT88.4 R4, [R29+UR8+0x24000] ;  /* 0x024000081d04783b */ /* 0x020e280008004200 */
[----:B0-----:R-:W-:Y:S01]  /*24970*/  STL [R1+0x14], R5 ;  /* 0x0000140501007387 */ /* 0x001fe20000100800 */
[----:B------:R-:W-:-:S03]  /*24980*/  IMAD.MOV.U32 R24, RZ, RZ, R4 ;  /* 0x000000ffff187224 */ /* 0x000fc600078e0004 */
[----:B------:R-:W-:Y:S01]  /*24990*/  STL [R1+0x1c], R7 ;  /* 0x00001c0701007387 */ /* 0x000fe20000100800 */
[----:B------:R-:W-:-:S03]  /*249a0*/  IMAD.MOV.U32 R25, RZ, RZ, R6 ;  /* 0x000000ffff197224 */ /* 0x000fc600078e0006 */
[----:B------:R-:W0:Y:S04]  /*249b0*/  LDSM.16.MT88.4 R4, [R29+UR8+0x26000] ;  /* 0x026000081d04783b */ /* 0x000e280008004200 */
[----:B0-----:R-:W-:Y:S01]  /*249c0*/  STL [R1+0x34], R5 ;  /* 0x0000340501007387 */ /* 0x001fe20000100800 */
[----:B------:R-:W-:-:S03]  /*249d0*/  MOV R26, R4 ;  /* 0x00000004001a7202 */ /* 0x000fc60000000f00 */
[----:B------:R-:W-:Y:S01]  /*249e0*/  STL [R1+0x3c], R7 ;  /* 0x00003c0701007387 */ /* 0x000fe20000100800 */
[----:B------:R-:W-:-:S03]  /*249f0*/  IMAD.MOV.U32 R27, RZ, RZ, R6 ;  /* 0x000000ffff1b7224 */ /* 0x000fc600078e0006 */
[----:B------:R-:W0:Y:S04]  /*24a00*/  LDSM.16.MT88.4 R4, [R29+UR8+0x24080] ;  /* 0x024080081d04783b */ /* 0x000e280008004200 */
[----:B0-----:R-:W-:Y:S01]  /*24a10*/  STL [R1+0x94], R5 ;  /* 0x0000940501007387 */ /* 0x001fe20000100800 */
[----:B------:R-:W-:-:S03]  /*24a20*/  IMAD.MOV.U32 R20, RZ, RZ, R4 ;  /* 0x000000ffff147224 */ /* 0x000fc600078e0004 */
[----:B------:R-:W-:Y:S01]  /*24a30*/  STL [R1+0x9c], R7 ;  /* 0x00009c0701007387 */ /* 0x000fe20000100800 */
[----:B------:R-:W-:-:S03]  /*24a40*/  IMAD.MOV.U32 R21, RZ, RZ, R6 ;  /* 0x000000ffff157224 */ /* 0x000fc600078e0006 */
[----:B------:R-:W0:Y:S04]  /*24a50*/  LDSM.16.MT88.4 R4, [R29+UR8+0x26080] ;  /* 0x026080081d04783b */ /* 0x000e280008004200 */
[----:B0-----:R-:W-:Y:S04]  /*24a60*/  STL [R1+0xc4], R5 ;  /* 0x0000c40501007387 */ /* 0x001fe80000100800 */
[----:B------:R0:W-:Y:S01]  /*24a70*/  STL [R1+0xcc], R7 ;  /* 0x0000cc0701007387 */ /* 0x0001e20000100800 */
[----:B------:R-:W-:Y:S01]  /*24a80*/  IMAD.MOV.U32 R28, RZ, RZ, R6 ;  /* 0x000000ffff1c7224 */ /* 0x000fe200078e0006 */
[----:B------:R-:W-:-:S02]  /*24a90*/  MOV R22, R4 ;  /* 0x0000000400167202 */ /* 0x000fc40000000f00 */
[----:B0-----:R-:W5:Y:S04]  /*24aa0*/  LDL.LU.64 R6, [R1+0x1368] ;  /* 0x0013680001067983 */ /* 0x001f680000300a00 */
[----:B------:R-:W5:Y:S01]  /*24ab0*/  LDL.LU.64 R4, [R1+0x1360] ;  /* 0x0013600001047983 */ /* 0x000f620000300a00 */
[----:B------:R-:W-:Y:S01]  /*24ac0*/  IMAD.MOV.U32 R11, RZ, RZ, R0 ;  /* 0x000000ffff0b7224 */ /* 0x000fe200078e0000 */
[-C--:B---3--:R-:W-:Y:S08]  /*24ad0*/  HMMA.16816.F32 R24, R24, R2.reuse, R16 ;  /* 0x000000021818723c */ /* 0x088ff00000001810 */
[----:B-----5:R-:W-:-:S15]  /*24ae0*/  HMMA.16816.F32 R4, R8, R2, R4 ;  /* 0x000000020804723c */ /* 0x020fde0000001804 */
[----:B------:R-:W-:-:S04]  /*24af0*/  NOP ;  /* 0x0000000000007918 */ /* 0x000fc80000000000 */
[----:B------:R-:W-:Y:S01]  /*24b00*/  IMAD.MOV.U32 R0, RZ, RZ, R7 ;  /* 0x000000ffff007224 */ /* 0x000fe200078e0007 */
[----:B------:R-:W-:Y:S04]  /*24b10*/  STL.64 [R1+0x1d0], R4 ;  /* 0x0001d00401007387 */ /* 0x000fe80000100a00 */
[----:B------:R0:W-:Y:S04]  /*24b20*/  STL [R1+0x1d8], R6 ;  /* 0x0001d80601007387 */ /* 0x0001e80000100800 */
[----:B------:R-:W-:Y:S04]  /*24b30*/  STL [R1+0x12bc], R0 ;  /* 0x0012bc0001007387 */ /* 0x000fe80000100800 */
[----:B------:R-:W3:Y:S04]  /*24b40*/  LDL.LU R16, [R1+0x40] ;  /* 0x0000400001107983 */ /* 0x000ee80000300800 */
[----:B------:R-:W3:Y:S04]  /*24b50*/  LDL.LU R17, [R1+0x44] ;  /* 0x0000440001117983 */ /* 0x000ee80000300800 */
[----:B------:R-:W5:Y:S04]  /*24b60*/  LDL.LU R18, [R1+0x48] ;  /* 0x0000480001127983 */ /* 0x000f680000300800 */
[----:B------:R-:W5:Y:S01]  /*24b70*/  LDL.LU R19, [R1+0x4c] ;  /* 0x00004c0001137983 */ /* 0x000f620000300800 */
[----:B------:R-:W-:-:S02]  /*24b80*/  IMAD.MOV.U32 R7, RZ, RZ, R28 ;  /* 0x000000ffff077224 */ /* 0x000fc400078e001c */
[----:B0-----:R-:W-:Y:S01]  /*24b90*/  IMAD.MOV.U32 R6, RZ, RZ, R22 ;  /* 0x000000ffff067224 */ /* 0x001fe200078e0016 */
[----:B------:R-:W-:Y:S01]  /*24ba0*/  MOV R4, R20 ;  /* 0x0000001400047202 */ /* 0x000fe20000000f00 */
[----:B------:R-:W-:Y:S01]  /*24bb0*/  IMAD.MOV.U32 R5, RZ, RZ, R21 ;  /* 0x000000ffff057224 */ /* 0x000fe200078e0015 */
[----:B-----5:R-:W-:Y:S04]  /*24bc0*/  STL.64 [R1+0x1348], R18 ;  /* 0x0013481201007387 */ /* 0x020fe80000100a00 */
[----:B---3--:R2:W-:Y:S04]  /*24bd0*/  STL.64 [R1+0x1340], R16 ;  /* 0x0013401001007387 */ /* 0x0085e80000100a00 */
[----:B------:R-:W3:Y:S04]  /*24be0*/  LDL.LU R8, [R1+0x2f0] ;  /* 0x0002f00001087983 */ /* 0x000ee80000300800 */
[----:B------:R-:W3:Y:S04]  /*24bf0*/  LDL.LU R9, [R1+0x2f4] ;  /* 0x0002f40001097983 */ /* 0x000ee80000300800 */
[----:B------:R-:W3:Y:S04]  /*24c00*/  LDL.LU R10, [R1+0x2f8] ;  /* 0x0002f800010a7983 */ /* 0x000ee80000300800 */
[----:B------:R-:W3:Y:S01]  /*24c10*/  LDL.LU R11, [R1+0x2fc] ;  /* 0x0002fc00010b7983 */ /* 0x000ee20000300800 */
[----:B--2---:R-:W-:Y:S03]  /*24c20*/  HMMA.16816.F32 R16, R4, R2, R12 ;  /* 0x000000020410723c */ /* 0x004fe6000000180c */
[----:B------:R-:W0:Y:S04]  /*24c30*/  LDSM.16.MT88.4 R12, [R29+UR8+0x24100] ;  /* 0x024100081d0c783b */ /* 0x000e280008004200 */
[----:B------:R-:W-:Y:S04]  /*24c40*/  STL.64 [R1+0x12d0], R26 ;  /* 0x0012d01a01007387 */ /* 0x000fe80000100a00 */
[----:B------:R-:W-:Y:S04]  /*24c50*/  STL.64 [R1+0x12c8], R24 ;  /* 0x0012c81801007387 */ /* 0x000fe80000100a00 */
[----:B------:R-:W2:Y:S04]  /*24c60*/  LDL.LU R20, [R1+0x135c] ;  /* 0x00135c0001147983 */ /* 0x000ea80000300800 */
[----:B------:R-:W5:Y:S04]  /*24c70*/  LDL.LU R21, [R1+0x1358] ;  /* 0x0013580001157983 */ /* 0x000f680000300800 */
[----:B------:R-:W2:Y:S04]  /*24c80*/  LDL.LU R22, [R1+0x1354] ;  /* 0x0013540001167983 */ /* 0x000ea80000300800 */
[----:B------:R-:W2:Y:S04]  /*24c90*/  LDL.LU R28, [R1+0x1350] ;  /* 0x00135000011c7983 */ /* 0x000ea80000300800 */
[----:B------:R-:W-:Y:S04]  /*24ca0*/  STL.64 [R1+0x60], R16 ;  /* 0x0000601001007387 */ /* 0x000fe80000100a00 */
[----:B------:R-:W-:Y:S04]  /*24cb0*/  STL.64 [R1+0x68], R18 ;  /* 0x0000681201007387 */ /* 0x000fe80000100a00 */
[----:B----4-:R-:W-:Y:S04]  /*24cc0*/  LDSM.16.MT88.4 R16, [R23+UR8+0x24000] ;  /* 0x024000081710783b */ /* 0x010fe80008004200 */
[----:B0-----:R-:W-:Y:S01]  /*24cd0*/  STL [R1+0xe4], R13 ;  /* 0x0000e40d01007387 */ /* 0x001fe20000100800 */
[----:B------:R-:W-:-:S03]  /*24ce0*/  MOV R4, R12 ;  /* 0x0000000c00047202 */ /* 0x000fc60000000f00 */
[----:B------:R-:W-:Y:S01]  /*24cf0*/  STL [R1+0xec], R15 ;  /* 0x0000ec0f01007387 */ /* 0x000fe20000100800 */
[----:B------:R-:W-:-:S03]  /*24d00*/  IMAD.MOV.U32 R5, RZ, RZ, R14 ;  /* 0x000000ffff057224 */ /* 0x000fc600078e000e */
[----:B------:R-:W0:Y:S02]  /*24d10*/  LDSM.16.MT88.4 R12, [R29+UR8+0x26100] ;  /* 0x026100081d0c783b */ /* 0x000e240008004200 */
[----:B0-----:R-:W-:Y:S02]  /*24d20*/  IMAD.MOV.U32 R6, RZ, RZ, R12 ;  /* 0x000000ffff067224 */ /* 0x001fe400078e000c */
[----:B------:R-:W-:Y:S01]  /*24d30*/  IMAD.MOV.U32 R7, RZ, RZ, R14 ;  /* 0x000000ffff077224 */ /* 0x000fe200078e000e */
[----:B------:R-:W-:Y:S01]  /*24d40*/  STL [R1+0xf4], R13 ;  /* 0x0000f40d01007387 */ /* 0x000fe20000100800 */
[----:B------:R-:W-:-:S03]  /*24d50*/  MOV R0, R15 ;  /* 0x0000000f00007202 */ /* 0x000fc60000000f00 */
[----:B------:R-:W0:Y:S04]  /*24d60*/  LDSM.16.MT88.4 R12, [R29+UR8+0x24180] ;  /* 0x024180081d0c783b */ /* 0x000e280008004200 */
[----:B------:R-:W-:Y:S04]  /*24d70*/  STL [R1+0x12c0], R0 ;  /* 0x0012c00001007387 */ /* 0x000fe80000100800 */
[----:B0-----:R-:W-:Y:S01]  /*24d80*/  STL [R1+0x1b4], R13 ;  /* 0x0001b40d01007387 */ /* 0x001fe20000100800 */
[----:B------:R-:W-:-:S03]  /*24d90*/  IMAD.MOV.U32 R26, RZ, RZ, R12 ;  /* 0x000000ffff1a7224 */ /* 0x000fc600078e000c */
[----:B------:R-:W-:Y:S01]  /*24da0*/  STL [R1+0x1bc], R15 ;  /* 0x0001bc0f01007387 */ /* 0x000fe20000100800 */
[----:B------:R-:W-:-:S03]  /*24db0*/  IMAD.MOV.U32 R25, RZ, RZ, R14 ;  /* 0x000000ffff197224 */ /* 0x000fc600078e000e */
[----:B------:R-:W0:Y:S04]  /*24dc0*/  LDSM.16.MT88.4 R12, [R29+UR8+0x26180] ;  /* 0x026180081d0c783b */ /* 0x000e280008004200 */
[----:B0-----:R0:W-:Y:S04]  /*24dd0*/  STL [R1+0x1c4], R13 ;  /* 0x0001c40d01007387 */ /* 0x0011e80000100800 */
[----:B------:R1:W-:Y:S04]  /*24de0*/  STL [R1+0x1cc], R15 ;  /* 0x0001cc0f01007387 */ /* 0x0003e80000100800 */
[----:B------:R-:W-:Y:S01]  /*24df0*/  STL [R1+0x1248], R29 ;  /* 0x0012481d01007387 */ /* 0x000fe20000100800 */
[----:B------:R-:W-:-:S03]  /*24e00*/  IMAD.MOV.U32 R24, RZ, RZ, R12 ;  /* 0x000000ffff187224 */ /* 0x000fc600078e000c */
[----:B------:R-:W-:Y:S01]  /*24e10*/  STL [R1+0x4], R17 ;  /* 0x0000041101007387 */ /* 0x000fe20000100800 */
[----:B------:R-:W-:-:S03]  /*24e20*/  IMAD.MOV.U32 R12, RZ, RZ, R16 ;  /* 0x000000ffff0c7224 */ /* 0x000fc600078e0010 */
[----:B------:R-:W-:Y:S01]  /*24e30*/  STL [R1+0xc], R19 ;  /* 0x00000c1301007387 */ /* 0x000fe20000100800 */
[----:B0-----:R-:W-:-:S03]  /*24e40*/  IMAD.MOV.U32 R13, RZ, RZ, R18 ;  /* 0x000000ffff0d7224 */ /* 0x001fc600078e0012 */
[----:B------:R-:W0:Y:S01]  /*24e50*/  LDSM.16.MT88.4 R16, [R23+UR8+0x26000] ;  /* 0x026000081710783b */ /* 0x000e220008004200 */
[----:B-1----:R-:W-:-:S03]  /*24e60*/  MOV R15, R14 ;  /* 0x0000000e000f7202 */ /* 0x002fc60000000f00 */
[----:B0-----:R-:W-:Y:S04]  /*24e70*/  STL [R1+0x24], R17 ;  /* 0x0000241101007387 */ /* 0x001fe80000100800 */
[----:B------:R0:W-:Y:S01]  /*24e80*/  STL [R1+0x2c], R19 ;  /* 0x00002c1301007387 */ /* 0x0001e20000100800 */
[----:B------:R-:W-:Y:S01]  /*24e90*/  MOV R0, R18 ;  /* 0x0000001200007202 */ /* 0x000fe20000000f00 */
[----:B------:R-:W-:Y:S02]  /*24ea0*/  IMAD.MOV.U32 R14, RZ, RZ, R16 ;  /* 0x000000ffff0e7224 */ /* 0x000fe400078e0010 */
[----:B0-----:R-:W4:Y:S04]  /*24eb0*/  LDL.LU.64 R18, [R1+0x1348] ;  /* 0x0013480001127983 */ /* 0x001f280000300a00 */
[----:B------:R-:W4:Y:S02]  /*24ec0*/  LDL.LU.64 R16, [R1+0x1340] ;  /* 0x0013400001107983 */ /* 0x000f240000300a00 */
[----:B----4-:R-:W-:Y:S02]  /*24ed0*/  HMMA.16816.F32 R4, R4, R2, R16 ;  /* 0x000000020404723c */ /* 0x010fe40000001810 */
[----:B------:R-:W4:Y:S04]  /*24ee0*/  LDL.LU.64 R18, [R1+0x1338] ;  /* 0x0013380001127983 */ /* 0x000f280000300a00 */
[----:B------:R-:W4:-:S13]  /*24ef0*/  LDL.LU.64 R16, [R1+0x1330] ;  /* 0x0013300001107983 */ /* 0x000f1a0000300a00 */
[----:B------:R0:W-:Y:S04]  /*24f00*/  STL.64 [R1+0xa0], R4 ;  /* 0x0000a00401007387 */ /* 0x0001e80000100a00 */
[----:B------:R1:W-:Y:S01]  /*24f10*/  STL.64 [R1+0xa8], R6 ;  /* 0x0000a80601007387 */ /* 0x0003e20000100a00 */
[----:B0-----:R-:W-:Y:S02]  /*24f20*/  IMAD.MOV.U32 R4, RZ, RZ, R26 ;  /* 0x000000ffff047224 */ /* 0x001fe400078e001a */
[----:B------:R-:W-:Y:S02]  /*24f30*/  IMAD.MOV.U32 R5, RZ, RZ, R25 ;  /* 0x000000ffff057224 */ /* 0x000fe400078e0019 */
[----:B-1----:R-:W-:Y:S01]  /*24f40*/  IMAD.MOV.U32 R6, RZ, RZ, R24 ;  /* 0x000000ffff067224 */ /* 0x002fe200078e0018 */
[----:B------:R-:W-:Y:S01]  /*24f50*/  MOV R7, R15 ;  /* 0x0000000f00077202 */ /* 0x000fe20000000f00 */
[----:B------:R-:W-:-:S07]  /*24f60*/  IMAD.MOV.U32 R15, RZ, RZ, R0 ;  /* 0x000000ffff0f7224 */ /* 0x000fce00078e0000 */
[-C--:B---3--:R-:W-:Y:S01]  /*24f70*/  HMMA.16816.F32 R12, R12, R2.reuse, R8 ;  /* 0x000000020c0c723c */ /* 0x088fe20000001808 */
[----:B-----5:R-:W-:Y:S01]  /*24f80*/  MOV R26, R21 ;  /* 0x00000015001a7202 */ /* 0x020fe20000000f00 */
[----:B--2---:R-:W-:Y:S02]  /*24f90*/  IMAD.MOV.U32 R27, RZ, RZ, R20 ;  /* 0x000000ffff1b7224 */ /* 0x004fe400078e0014 */
[----:B------:R-:W-:Y:S02]  /*24fa0*/  IMAD.MOV.U32 R24, RZ, RZ, R28 ;  /* 0x000000ffff187224 */ /* 0x000fe400078e001c */
[----:B------:R-:W-:Y:S01]  /*24fb0*/  IMAD.MOV.U32 R25, RZ, RZ, R22 ;  /* 0x000000ffff197224 */ /* 0x000fe200078e0016 */
[----:B------:R-:W-:Y:S01]  /*24fc0*/  LDSM.16.MT88.4 R8, [R23+UR8+0x26080] ;  /* 0x026080081708783b */ /* 0x000fe20008004200 */
[----:B----4-:R-:W-:Y:S03]  /*24fd0*/  HMMA.16816.F32 R4, R4, R2, R16 ;  /* 0x000000020404723c */ /* 0x010fe60000001810 */
[----:B------:R-:W0:-:S15]  /*24fe0*/  LDSM.16.MT88.4 R16, [R23+UR8+0x24100] ;  /* 0x024100081710783b */ /* 0x000e1e0008004200 */
[----:B------:R-:W-:Y:S01]  /*24ff0*/  NOP ;  /* 0x0000000000007918 */ /* 0x000fe20000000000 */
[----:B------:R-:W-:Y:S04]  /*25000*/  STL.64 [R1+0x140], R4 ;  /* 0x0001400401007387 */ /* 0x000fe80000100a00 */
[----:B------:R-:W-:Y:S04]  /*25010*/  STL.64 [R1+0x148], R6 ;  /* 0x0001480601007387 */ /* 0x000fe80000100a00 */
[----:B------:R-:W-:Y:S04]  /*25020*/  STL.64 [R1+0x12e0], R14 ;  /* 0x0012e00e01007387 */ /* 0x000fe80000100a00 */
[----:B------:R-:W-:Y:S04]  /*25030*/  STL.64 [R1+0x12d8], R12 ;  /* 0x0012d80c01007387 */ /* 0x000fe80000100a00 */
[----:B------:R-:W2:Y:S04]  /*25040*/  LDL.LU R28, [R1+0x1328] ;  /* 0x00132800011c7983 */ /* 0x000ea80000300800 */
[----:B------:R-:W-:Y:S04]  /*25050*/  STL.64 [R1+0x12f0], R26 ;  /* 0x0012f01a01007387 */ /* 0x000fe80000100a00 */
[----:B------:R1:W-:Y:S04]  /*25060*/  STL.64 [R1+0x12e8], R24 ;  /* 0x0012e81801007387 */ /* 0x0003e80000100a00 */
[----:B------:R-:W-:Y:S04]  /*25070*/  LDSM.16.MT88.4 R4, [R23+UR8+0x24080] ;  /* 0x024080081704783b */ /* 0x000fe80008004200 */
        /* <DEDUP_REMOVED lines=16> */
[----:B------:R-:W4:Y:S04]  /*25180*/  LDL.LU R12, [R1+0x110] ;  /* 0x00011000010c7983 */ /* 0x000f280000300800 */
[----:B----4-:R-:W-:Y:S04]  /*25190*/  STL [R1+0x12f8], R12 ;  /* 0x0012f80c01007387 */ /* 0x010fe80000100800 */
[----:B------:R-:W4:Y:S01]  /*251a0*/  LDL.LU R13, [R1+0x114] ;  /* 0x00011400010d7983 */ /* 0x000f220000300800 */
[----:B--2---:R-:W-:-:S03]  /*251b0*/  IMAD.MOV.U32 R15, RZ, RZ, R28 ;  /* 0x000000ffff0f7224 */ /* 0x004fc600078e001c */
[----:B----4-:R-:W-:Y:S04]  /*251c0*/  STL [R1+0x12fc], R13 ;  /* 0x0012fc0d01007387 */ /* 0x010fe80000100800 */
[----:B------:R-:W2:Y:S01]  /*251d0*/  LDL.LU R14, [R1+0x118] ;  /* 0x00011800010e7983 */ /* 0x000ea20000300800 */
[----:B0-----:R-:W-:Y:S01]  /*251e0*/  IMAD.MOV.U32 R20, RZ, RZ, R16 ;  /* 0x000000ffff147224 */ /* 0x001fe200078e0010 */
[----:B------:R-:W-:Y:S02]  /*251f0*/  MOV R21, R18 ;  /* 0x0000001200157202 */ /* 0x000fe40000000f00 */
[----:B--2---:R-:W-:Y:S04]  /*25200*/  STL [R1+0x1300], R14 ;  /* 0x0013000e01007387 */ /* 0x004fe80000100800 */
[----:B------:R-:W-:Y:S04]  /*25210*/  STL [R1+0x1304], R15 ;  /* 0x0013040f01007387 */ /* 0x000fe80000100800 */
[----:B------:R-:W0:Y:S04]  /*25220*/  LDSM.16.MT88.4 R12, [R23+UR8+0x26100] ;  /* 0x02610008170c783b */ /* 0x000e280008004200 */
[----:B------:R-:W-:Y:S04]  /*25230*/  STL [R1+0x74], R17 ;  /* 0x0000741101007387 */ /* 0x000fe80000100800 */
[----:B------:R-:W-:Y:S04]  /*25240*/  STL [R1+0x7c], R19 ;  /* 0x00007c1301007387 */ /* 0x000fe80000100800 */
[----:B------:R-:W1:Y:S01]  /*25250*/  LDSM.16.MT88.4 R16, [R23+UR8+0x24180] ;  /* 0x024180081710783b */ /* 0x000e620008004200 */
[----:B0-----:R-:W-:-:S03]  /*25260*/  IMAD.MOV.U32 R28, RZ, RZ, R15 ;  /* 0x000000ffff1c7224 */ /* 0x001fc600078e000f */
[----:B------:R-:W-:Y:S01]  /*25270*/  STL [R1+0x84], R13 ;  /* 0x0000840d01007387 */ /* 0x000fe20000100800 */
[----:B------:R-:W-:Y:S01]  /*25280*/  IMAD.MOV.U32 R0, RZ, RZ, R14 ;  /* 0x000000ffff007224 */ /* 0x000fe200078e000e */
[----:B-1----:R-:W-:Y:S02]  /*25290*/  MOV R15, R16 ;  /* 0x00000010000f7202 */ /* 0x002fe40000000f00 */
[----:B------:R-:W-:Y:S04]  /*252a0*/  STL [R1+0x12c4], R28 ;  /* 0x0012c41c01007387 */ /* 0x000fe80000100800 */
[----:B------:R-:W-:Y:S04]  /*252b0*/  STL [R1+0x174], R17 ;  /* 0x0001741101007387 */ /* 0x000fe80000100800 */
[----:B------:R-:W-:Y:S01]  /*252c0*/  STL [R1+0x17c], R19 ;  /* 0x00017c1301007387 */ /* 0x000fe20000100800 */
[----:B------:R-:W-:-:S03]  /*252d0*/  IMAD.MOV.U32 R14, RZ, RZ, R18 ;  /* 0x000000ffff0e7224 */ /* 0x000fc600078e0012 */
[----:B------:R-:W0:Y:S01]  /*252e0*/  LDSM.16.MT88.4 R16, [R23+UR8+0x26180] ;  /* 0x026180081710783b */ /* 0x000e220008004200 */
[----:B------:R-:W-:-:S03]  /*252f0*/  IMAD.MOV.U32 R22, RZ, RZ, R12 ;  /* 0x000000ffff167224 */ /* 0x000fc600078e000c */
[----:B0-----:R0:W-:Y:S01]  /*25300*/  STL [R1+0x194], R17 ;  /* 0x0001941101007387 */ /* 0x0011e20000100800 */
[----:B------:R-:W-:-:S03]  /*25310*/  IMAD.MOV.U32 R13, RZ, RZ, R16 ;  /* 0x000000ffff0d7224 */ /* 0x000fc600078e0010 */
[----:B------:R1:W-:Y:S01]  /*25320*/  STL [R1+0x19c], R19 ;  /* 0x00019c1301007387 */ /* 0x0003e20000100800 */
[----:B------:R-:W-:Y:S01]  /*25330*/  IMAD.MOV.U32 R12, RZ, RZ, R18 ;  /* 0x000000ffff0c7224 */ /* 0x000fe200078e0012 */
[----:B------:R-:W-:Y:S01]  /*25340*/  MOV R16, R4 ;  /* 0x0000000400107202 */ /* 0x000fe20000000f00 */
[----:B------:R-:W-:Y:S01]  /*25350*/  IMAD.MOV.U32 R18, RZ, RZ, R8 ;  /* 0x000000ffff127224 */ /* 0x000fe200078e0008 */
[----:B------:R-:W2:Y:S01]  /*25360*/  LDL.LU R4, [R1+0x30c] ;  /* 0x00030c0001047983 */ /* 0x000ea20000300800 */
[----:B0-----:R-:W-:Y:S02]  /*25370*/  IMAD.MOV.U32 R17, RZ, RZ, R6 ;  /* 0x000000ffff117224 */ /* 0x001fe400078e0006 */
[----:B-1----:R-:W-:Y:S01]  /*25380*/  IMAD.MOV.U32 R19, RZ, RZ, R10 ;  /* 0x000000ffff137224 */ /* 0x002fe200078e000a */
[----:B------:R-:W4:Y:S06]  /*25390*/  LDL.LU R6, [R1+0x308] ;  /* 0x0003080001067983 */ /* 0x000f2c0000300800 */
[----:B---3--:R-:W-:Y:S01]  /*253a0*/  HMMA.16816.F32 R16, R16, R2, R24 ;  /* 0x000000021010723c */ /* 0x008fe20000001818 */
[----:B------:R-:W3:Y:S04]  /*253b0*/  LDL.LU.64 R26, [R1+0x1320] ;  /* 0x00132000011a7983 */ /* 0x000ee80000300a00 */
[----:B------:R-:W3:Y:S01]  /*253c0*/  LDL.LU.64 R24, [R1+0x1318] ;  /* 0x0013180001187983 */ /* 0x000ee20000300a00 */
[----:B------:R-:W-:-:S07]  /*253d0*/  MOV R23, R0 ;  /* 0x0000000000177202 */ /* 0x000fce0000000f00 */
[----:B---3--:R-:W-:Y:S01]  /*253e0*/  HMMA.16816.F32 R20, R20, R2, R24 ;  /* 0x000000021414723c */ /* 0x008fe20000001818 */
[----:B------:R-:W3:Y:S04]  /*253f0*/  LDL.LU.64 R26, [R1+0x1310] ;  /* 0x00131000011a7983 */ /* 0x000ee80000300a00 */
[----:B------:R-:W3:-:S14]  /*25400*/  LDL.LU.64 R24, [R1+0x1308] ;  /* 0x0013080001187983 */ /* 0x000edc0000300a00 */
[----:B------:R-:W-:Y:S02]  /*25410*/  IMAD.MOV.U32 R28, RZ, RZ, R21 ;  /* 0x000000ffff1c7224 */ /* 0x000fe400078e0015 */
[----:B------:R-:W-:Y:S01]  /*25420*/  IMAD.MOV.U32 R0, RZ, RZ, R22 ;  /* 0x000000ffff007224 */ /* 0x000fe200078e0016 */
[----:B------:R0:W-:Y:S01]  /*25430*/  STL [R1+0x40], R20 ;  /* 0x0000401401007387 */ /* 0x0001e20000100800 */
[----:B------:R-:W-:Y:S02]  /*25440*/  IMAD.MOV.U32 R29, RZ, RZ, R23 ;  /* 0x000000ffff1d7224 */ /* 0x000fe400078e0017 */
[----:B------:R-:W-:Y:S02]  /*25450*/  IMAD.MOV.U32 R21, RZ, RZ, R14 ;  /* 0x000000ffff157224 */ /* 0x000fe400078e000e */
[----:B------:R-:W-:Y:S02]  /*25460*/  IMAD.MOV.U32 R22, RZ, RZ, R13 ;  /* 0x000000ffff167224 */ /* 0x000fe400078e000d */
[----:B------:R-:W-:Y:S01]  /*25470*/  IMAD.MOV.U32 R23, RZ, RZ, R12 ;  /* 0x000000ffff177224 */ /* 0x000fe200078e000c */
[----:B0-----:R-:W-:-:S02]  /*25480*/  MOV R20, R15 ;  /* 0x0000000f00147202 */ /* 0x001fc40000000f00 */
[----:B------:R-:W5:Y:S04]  /*25490*/  LDL.LU R15, [R1+0x1304] ;  /* 0x00130400010f7983 */ /* 0x000f680000300800 */
[----:B------:R-:W5:Y:S04]  /*254a0*/  LDL.LU R14, [R1+0x1300] ;  /* 0x00130000010e7983 */ /* 0x000f680000300800 */
[----:B------:R-:W5:Y:S04]  /*254b0*/  LDL.LU R13, [R1+0x12fc] ;  /* 0x0012fc00010d7983 */ /* 0x000f680000300800 */
[----:B------:R-:W5:Y:S01]  /*254c0*/  LDL.LU R12, [R1+0x12f8] ;  /* 0x0012f800010c7983 */ /* 0x000f620000300800 */
[----:B---3--:R-:W-:Y:S03]  /*254d0*/  HMMA.16816.F32 R20, R20, R2, R24 ;  /* 0x000000021414723c */ /* 0x008fe60000001818 */
[----:B------:R-:W3:Y:S04]  /*254e0*/  LDL.LU.64 R26, [R1+0x12f0] ;  /* 0x0012f000011a7983 */ /* 0x000ee80000300a00 */
[----:B------:R-:W3:-:S12]  /*254f0*/  LDL.LU.64 R24, [R1+0x12e8] ;  /* 0x0012e80001187983 */ /* 0x000ed80000300a00 */
[----:B------:R0:W-:Y:S04]  /*25500*/  STL.64 [R1+0xd0], R20 ;  /* 0x0000d01401007387 */ /* 0x0001e80000100a00 */
[----:B------:R1:W-:Y:S04]  /*25510*/  STL.64 [R1+0xd8], R22 ;  /* 0x0000d81601007387 */ /* 0x0003e80000100a00 */
[----:B0-----:R-:W5:Y:S04]  /*25520*/  LDL.LU R20, [R1+0x214] ;  /* 0x0002140001147983 */ /* 0x001f680000300800 */
[----:B------:R-:W5:Y:S04]  /*25530*/  LDL.LU R21, [R1+0x21c] ;  /* 0x00021c0001157983 */ /* 0x000f680000300800 */
[----:B-1----:R-:W5:Y:S04]  /*25540*/  LDL.LU R22, [R1+0x244] ;  /* 0x0002440001167983 */ /* 0x002f680000300800 */
[----:B------:R-:W5:Y:S01]  /*25550*/  LDL.LU R23, [R1+0x24c] ;  /* 0x00024c0001177983 */ /* 0x000f620000300800 */
[----:B----4-:R-:W-:-:S02]  /*25560*/  F2FP.F16.E4M3.UNPACK_B R2, R6.H1 ;  /* 0x00000006ff02723e */ /* 0x010fc400030006ff */
[----:B--2---:R-:W-:-:S07]  /*25570*/  F2FP.F16.E4M3.UNPACK_B R3, R4.H1 ;  /* 0x00000004ff03723e */ /* 0x004fce00030006ff */
[----:B-----5:R-:W-:Y:S01]  /*25580*/  HMMA.16816.F32 R20, R20, R2, R12 ;  /* 0x000000021414723c */ /* 0x020fe2000000180c */
        /* <DEDUP_REMOVED lines=61> */
[----:B------:R-:W-:Y:S01]  /*25960*/  MOV R4, R5 ;  /* 0x0000000500047202 */ /* 0x000fe20000000f00 */
[----:B------:R-:W-:-:S02]  /*25970*/  IMAD.MOV.U32 R5, RZ, RZ, R7 ;  /* 0x000000ffff057224 */ /* 0x000fc400078e0007 */
[----:B------:R-:W-:Y:S02]  /*25980*/  IMAD.MOV.U32 R6, RZ, RZ, R9 ;  /* 0x000000ffff067224 */ /* 0x000fe400078e0009 */
[----:B------:R-:W-:-:S07]  /*25990*/  IMAD.MOV.U32 R7, RZ, RZ, R11 ;  /* 0x000000ffff077224 */ /* 0x000fce00078e000b */
[-C--:B------:R-:W-:Y:S08]  /*259a0*/  HMMA.16816.F32 R4, R4, R2.reuse, R16 ;  /* 0x000000020404723c */ /* 0x080ff00000001810 */
        /* <DEDUP_REMOVED lines=8> */
[----:B------:R-:W3:Y:S04]  /*25a30*/  LDL.LU R8, [R1+0x150] ;  /* 0x0001500001087983 */ /* 0x000ee80000300800 */
[----:B------:R-:W3:Y:S04]  /*25a40*/  LDL.LU R9, [R1+0x154] ;  /* 0x0001540001097983 */ /* 0x000ee80000300800 */
[----:B------:R-:W3:Y:S04]  /*25a50*/  LDL.LU R10, [R1+0x158] ;  /* 0x00015800010a7983 */ /* 0x000ee80000300800 */
[----:B------:R-:W3:Y:S04]  /*25a60*/  LDL.LU R11, [R1+0x15c] ;  /* 0x00015c00010b7983 */ /* 0x000ee80000300800 */
[----:B------:R-:W4:Y:S04]  /*25a70*/  LDL.LU R16, [R1+0x1f0] ;  /* 0x0001f00001107983 */ /* 0x000f280000300800 */
[----:B------:R5:W-:Y:S04]  /*25a80*/  STL.64 [R1+0x130], R4 ;  /* 0x0001300401007387 */ /* 0x000be80000100a00 */
[----:B------:R0:W-:Y:S04]  /*25a90*/  STL.64 [R1+0x138], R6 ;  /* 0x0001380601007387 */ /* 0x0001e80000100a00 */
[----:B------:R-:W4:Y:S04]  /*25aa0*/  LDL.LU R17, [R1+0x1f4] ;  /* 0x0001f40001117983 */ /* 0x000f280000300800 */
[----:B------:R-:W4:Y:S04]  /*25ab0*/  LDL.LU R18, [R1+0x1f8] ;  /* 0x0001f80001127983 */ /* 0x000f280000300800 */
[----:B------:R-:W4:Y:S01]  /*25ac0*/  LDL.LU R19, [R1+0x1fc] ;  /* 0x0001fc0001137983 */ /* 0x000f220000300800 */
[----:B0-----:R-:W-:Y:S01]  /*25ad0*/  MOV R13, R28 ;  /* 0x0000001c000d7202 */ /* 0x001fe20000000f00 */
[----:B-1----:R-:W-:-:S02]  /*25ae0*/  IMAD.MOV.U32 R14, RZ, RZ, R0 ;  /* 0x000000ffff0e7224 */ /* 0x002fc400078e0000 */
[----:B-----5:R-:W4:Y:S04]  /*25af0*/  LDL.LU R4, [R1+0x294] ;  /* 0x0002940001047983 */ /* 0x020f280000300800 */
[----:B------:R-:W4:Y:S04]  /*25b00*/  LDL.LU R5, [R1+0x29c] ;  /* 0x00029c0001057983 */ /* 0x000f280000300800 */
[----:B------:R-:W5:Y:S04]  /*25b10*/  LDL.LU R12, [R1+0x40] ;  /* 0x00004000010c7983 */ /* 0x000f680000300800 */
[----:B------:R-:W2:Y:S04]  /*25b20*/  LDL.LU R28, [R1+0x12c4] ;  /* 0x0012c400011c7983 */ /* 0x000ea80000300800 */
[----:B------:R-:W2:Y:S04]  /*25b30*/  LDL.LU R0, [R1+0x12c0] ;  /* 0x0012c00001007983 */ /* 0x000ea80000300800 */
[----:B------:R-:W4:Y:S04]  /*25b40*/  LDL.LU R6, [R1+0x284] ;  /* 0x0002840001067983 */ /* 0x000f280000300800 */
[----:B------:R-:W4:Y:S04]  /*25b50*/  LDL.LU R7, [R1+0x28c] ;  /* 0x00028c0001077983 */ /* 0x000f280000300800 */
[----:B------:R-:W2:Y:S04]  /*25b60*/  LDL.LU R24, [R1+0x250] ;  /* 0x0002500001187983 */ /* 0x000ea80000300800 */
[----:B------:R-:W2:Y:S04]  /*25b70*/  LDL.LU R25, [R1+0x254] ;  /* 0x0002540001197983 */ /* 0x000ea80000300800 */
[----:B------:R-:W2:Y:S04]  /*25b80*/  LDL.LU R26, [R1+0x258] ;  /* 0x00025800011a7983 */ /* 0x000ea80000300800 */
[----:B------:R-:W2:Y:S01]  /*25b90*/  LDL.LU R27, [R1+0x25c] ;  /* 0x00025c00011b7983 */ /* 0x000ea20000300800 */
[----:B----4-:R-:W-:-:S15]  /*25ba0*/  HMMA.16816.F32 R4, R4, R2, R16 ;  /* 0x000000020404723c */ /* 0x010fde0000001810 */
[----:B------:R-:W-:-:S04]  /*25bb0*/  NOP ;  /* 0x0000000000007918 */ /* 0x000fc80000000000 */
[----:B------:R-:W-:Y:S04]  /*25bc0*/  STL.64 [R1+0x1298], R6 ;  /* 0x0012980601007387 */ /* 0x000fe80000100a00 */
[----:B------:R0:W-:Y:S04]  /*25bd0*/  STL.64 [R1+0x1290], R4 ;  /* 0x0012900401007387 */ /* 0x0001e80000100a00 */
[----:B------:R-:W3:Y:S04]  /*25be0*/  LDL.LU R16, [R1+0x1e4] ;  /* 0x0001e40001107983 */ /* 0x000ee80000300800 */
[----:B------:R-:W3:Y:S04]  /*25bf0*/  LDL.LU R17, [R1+0x1ec] ;  /* 0x0001ec0001117983 */ /* 0x000ee80000300800 */
[----:B------:R-:W3:Y:S04]  /*25c00*/  LDL.LU R18, [R1+0x204] ;  /* 0x0002040001127983 */ /* 0x000ee80000300800 */
[----:B------:R-:W3:Y:S02]  /*25c10*/  LDL.LU R19, [R1+0x20c] ;  /* 0x00020c0001137983 */ /* 0x000ee40000300800 */
[----:B---3--:R-:W-:-:S15]  /*25c20*/  HMMA.16816.F32 R16, R16, R2, R8 ;  /* 0x000000021010723c */ /* 0x008fde0000001808 */
[----:B------:R-:W-:-:S04]  /*25c30*/  NOP ;  /* 0x0000000000007918 */ /* 0x000fc80000000000 */
[----:B------:R-:W-:Y:S04]  /*25c40*/  STL.64 [R1+0x1258], R18 ;  /* 0x0012581201007387 */ /* 0x000fe80000100a00 */
[----:B------:R-:W-:Y:S04]  /*25c50*/  STL.64 [R1+0x1250], R16 ;  /* 0x0012501001007387 */ /* 0x000fe80000100a00 */
[----:B------:R-:W0:Y:S04]  /*25c60*/  LDL.LU R8, [R1+0xe4] ;  /* 0x0000e40001087983 */ /* 0x000e280000300800 */
[----:B------:R-:W0:Y:S04]  /*25c70*/  LDL.LU R9, [R1+0xec] ;  /* 0x0000ec0001097983 */ /* 0x000e280000300800 */
[----:B------:R-:W0:Y:S01]  /*25c80*/  LDL.LU R10, [R1+0xf4] ;  /* 0x0000f400010a7983 */ /* 0x000e220000300800 */
[----:B--2---:R-:W-:-:S03]  /*25c90*/  IMAD.MOV.U32 R11, RZ, RZ, R0 ;  /* 0x000000ffff0b7224 */ /* 0x004fc600078e0000 */
[----:B------:R-:W2:Y:S01]  /*25ca0*/  LDL.LU R0, [R1+0x12bc] ;  /* 0x0012bc0001007983 */ /* 0x000ea20000300800 */
[----:B------:R-:W-:-:S03]  /*25cb0*/  IMAD.MOV.U32 R15, RZ, RZ, R29 ;  /* 0x000000ffff0f7224 */ /* 0x000fc600078e001d */
[----:B0-----:R-:W-:Y:S01]  /*25cc0*/  HMMA.16816.F32 R4, R8, R2, R20 ;  /* 0x000000020804723c */ /* 0x001fe20000001814 */
[----:B--2---:R-:W-:-:S15]  /*25cd0*/  IMAD.MOV.U32 R23, RZ, RZ, R0 ;  /* 0x000000ffff177224 */ /* 0x004fde00078e0000 */
[----:B------:R-:W-:-:S03]  /*25ce0*/  NOP ;  /* 0x0000000000007918 */ /* 0x000fc60000000000 */
[----:B------:R-:W-:Y:S04]  /*25cf0*/  STL.64 [R1], R4 ;  /* 0x0000000401007387 */ /* 0x000fe80000100a00 */
[----:B------:R5:W-:Y:S01]  /*25d00*/  STL [R1+0x8], R6 ;  /* 0x0000080601007387 */ /* 0x000be20000100800 */
[----:B------:R-:W-:-:S03]  /*25d10*/  MOV R29, R7 ;  /* 0x00000007001d7202 */ /* 0x000fc60000000f00 */
[----:B------:R-:W2:Y:S04]  /*25d20*/  LDL.LU R20, [R1+0x1d0] ;  /* 0x0001d00001147983 */ /* 0x000ea80000300800 */
[----:B------:R-:W2:Y:S04]  /*25d30*/  LDL.LU R21, [R1+0x1d4] ;  /* 0x0001d40001157983 */ /* 0x000ea80000300800 */
[----:B------:R-:W2:Y:S04]  /*25d40*/  LDL.LU R22, [R1+0x1d8] ;  /* 0x0001d80001167983 */ /* 0x000ea80000300800 */
[----:B------:R-:W3:Y:S04]  /*25d50*/  LDL.LU R0, [R1+0x12b8] ;  /* 0x0012b80001007983 */ /* 0x000ee80000300800 */
[----:B------:R-:W-:Y:S04]  /*25d60*/  STL [R1+0x1260], R29 ;  /* 0x0012601d01007387 */ /* 0x000fe80000100800 */
[----:B------:R-:W5:Y:S04]  /*25d70*/  LDL.LU R8, [R1+0x74] ;  /* 0x0000740001087983 */ /* 0x000f680000300800 */
[----:B------:R-:W5:Y:S04]  /*25d80*/  LDL.LU R9, [R1+0x7c] ;  /* 0x00007c0001097983 */ /* 0x000f680000300800 */
[----:B------:R-:W5:Y:S01]  /*25d90*/  LDL.LU R10, [R1+0x84] ;  /* 0x00008400010a7983 */ /* 0x000f620000300800 */
[----:B------:R-:W-:-:S03]  /*25da0*/  IMAD.MOV.U32 R11, RZ, RZ, R28 ;  /* 0x000000ffff0b7224 */ /* 0x000fc600078e001c */
[----:B------:R-:W4:Y:S04]  /*25db0*/  LDL.LU R28, [R1+0x12b4] ;  /* 0x0012b400011c7983 */ /* 0x000f280000300800 */
[----:B-----5:R-:W-:Y:S01]  /*25dc0*/  HMMA.16816.F32 R4, R8, R2, R12 ;  /* 0x000000020804723c */ /* 0x020fe2000000180c */
[----:B---3--:R-:W-:Y:S02]  /*25dd0*/  IMAD.MOV.U32 R8, RZ, RZ, R0 ;  /* 0x000000ffff087224 */ /* 0x008fe400078e0000 */
[----:B------:R-:W3:-:S15]  /*25de0*/  LDL.LU R0, [R1+0x12b0] ;  /* 0x0012b00001007983 */ /* 0x000ede0000300800 */
[----:B------:R-:W-:Y:S01]  /*25df0*/  NOP ;  /* 0x0000000000007918 */ /* 0x000fe20000000000 */
[----:B------:R-:W-:Y:S04]  /*25e00*/  STL.64 [R1+0x210], R4 ;  /* 0x0002100401007387 */ /* 0x000fe80000100a00 */
[----:B------:R-:W-:Y:S04]  /*25e10*/  STL.64 [R1+0x218], R6 ;  /* 0x0002180601007387 */ /* 0x000fe80000100a00 */
[----:B------:R-:W5:Y:S04]  /*25e20*/  LDL.LU R9, [R1+0x2bc] ;  /* 0x0002bc0001097983 */ /* 0x000f680000300800 */
[----:B------:R-:W5:Y:S04]  /*25e30*/  LDL.LU R10, [R1+0x2a4] ;  /* 0x0002a400010a7983 */ /* 0x000f680000300800 */
[----:B------:R-:W5:Y:S04]  /*25e40*/  LDL.LU R11, [R1+0x2ac] ;  /* 0x0002ac00010b7983 */ /* 0x000f680000300800 */
[----:B---3--:R-:W0:Y:S01]  /*25e50*/  LDSM.16.M88.4 R4, [R0+UR8+0x40100] ;  /* 0x040100080004783b */ /* 0x008e220008000200 */
[----:B-----5:R-:W-:-:S15]  /*25e60*/  HMMA.16816.F32 R8, R8, R2, R24 ;  /* 0x000000020808723c */ /* 0x020fde0000001818 */
[----:B------:R-:W-:-:S04]  /*25e70*/  NOP ;  /* 0x0000000000007918 */ /* 0x000fc80000000000 */
[----:B------:R-:W-:Y:S04]  /*25e80*/  STL [R1+0x127c], R8 ;  /* 0x00127c0801007387 */ /* 0x000fe80000100800 */
[----:B------:R-:W-:Y:S04]  /*25e90*/  STL [R1+0x1278], R9 ;  /* 0x0012780901007387 */ /* 0x000fe80000100800 */
[----:B------:R-:W-:Y:S04]  /*25ea0*/  STL [R1+0x1274], R10 ;  /* 0x0012740a01007387 */ /* 0x000fe80000100800 */
[----:B------:R-:W-:Y:S04]  /*25eb0*/  STL [R1+0x1270], R11 ;  /* 0x0012700b01007387 */ /* 0x000fe80000100800 */
[----:B------:R1:W-:Y:S04]  /*25ec0*/  STL [R1+0xeb8], R0 ;  /* 0x000eb80001007387 */ /* 0x0003e80000100800 */
[----:B----4-:R-:W3:Y:S04]  /*25ed0*/  LDSM.16.MT88.4 R8, [R28+UR8+0x28000] ;  /* 0x028000081c08783b */ /* 0x010ee80008004200 */
[----:B-1----:R-:W4:Y:S04]  /*25ee0*/  LDL R0, [R1+0x32c] ;  /* 0x00032c0001007983 */ /* 0x002f280000100800 */
[----:B0-----:R-:W-:Y:S04]  /*25ef0*/  STL.64 [R1+0x300], R4 ;  /* 0x0003000401007387 */ /* 0x001fe80000100a00 */
[----:B------:R-:W-:Y:S04]  /*25f00*/  STL.64 [R1+0x308], R6 ;  /* 0x0003080601007387 */ /* 0x000fe80000100a00 */
[----:B------:R-:W0:Y:S04]  /*25f10*/  LDSM.16.MT88.4 R4, [R28+UR8+0x2a000] ;  /* 0x02a000081c04783b */ /* 0x000e280008004200 */
[----:B---3--:R1:W-:Y:S04]  /*25f20*/  STL.64 [R1+0x240], R8 ;  /* 0x0002400801007387 */ /* 0x0083e80000100a00 */
[----:B------:R3:W-:Y:S04]  /*25f30*/  STL.64 [R1+0x248], R10 ;  /* 0x0002480a01007387 */ /* 0x0007e80000100a00 */
[----:B0-----:R-:W-:Y:S04]  /*25f40*/  STL [R1+0x254], R5 ;  /* 0x0002540501007387 */ /* 0x001fe80000100800 */
[----:B------:R-:W-:Y:S04]  /*25f50*/  STL [R1+0x25c], R7 ;  /* 0x00025c0701007387 */ /* 0x000fe80000100800 */
[----:B-1----:R-:W5:Y:S04]  /*25f60*/  LDL.LU R8, [R1+0x140] ;  /* 0x0001400001087983 */ /* 0x002f680000300800 */
[----:B------:R-:W5:Y:S04]  /*25f70*/  LDL.LU R9, [R1+0x144] ;  /* 0x0001440001097983 */ /* 0x000f680000300800 */
[----:B---3--:R-:W5:Y:S04]  /*25f80*/  LDL.LU R10, [R1+0x148] ;  /* 0x00014800010a7983 */ /* 0x008f680000300800 */
[----:B------:R-:W5:Y:S04]  /*25f90*/  LDL.LU R11, [R1+0x14c] ;  /* 0x00014c00010b7983 */ /* 0x000f680000300800 */
[----:B------:R-:W2:Y:S04]  /*25fa0*/  LDL.LU R12, [R1+0x224] ;  /* 0x00022400010c7983 */ /* 0x000ea80000300800 */
[----:B------:R-:W2:Y:S04]  /*25fb0*/  LDL.LU R13, [R1+0x22c] ;  /* 0x00022c00010d7983 */ /* 0x000ea80000300800 */
[----:B------:R-:W2:Y:S04]  /*25fc0*/  LDL.LU R14, [R1+0x234] ;  /* 0x00023400010e7983 */ /* 0x000ea80000300800 */
[----:B------:R-:W2:Y:S04]  /*25fd0*/  LDL.LU R15, [R1+0x23c] ;  /* 0x00023c00010f7983 */ /* 0x000ea80000300800 */
[----:B------:R-:W3:Y:S04]  /*25fe0*/  LDL.LU R16, [R1+0xd0] ;  /* 0x0000d00001107983 */ /* 0x000ee80000300800 */
[----:B------:R-:W3:Y:S04]  /*25ff0*/  LDL.LU R17, [R1+0xd4] ;  /* 0x0000d40001117983 */ /* 0x000ee80000300800 */
[----:B------:R-:W2:Y:S04]  /*26000*/  LDL.LU R18, [R1+0xd8] ;  /* 0x0000d80001127983 */ /* 0x000ea80000300800 */
[----:B------:R-:W2:Y:S01]  /*26010*/  LDL.LU R19, [R1+0xdc] ;  /* 0x0000dc0001137983 */ /* 0x000ea20000300800 */
[----:B------:R-:W-:Y:S01]  /*26020*/  MOV R29, R4 ;  /* 0x00000004001d7202 */ /* 0x000fe20000000f00 */
[----:B------:R-:W-:-:S02]  /*26030*/  IMAD.MOV.U32 R27, RZ, RZ, R6 ;  /* 0x000000ffff1b7224 */ /* 0x000fc400078e0006 */
[----:B------:R-:W0:Y:S02]  /*26040*/  LDSM.16.MT88.4 R4, [R28+UR8+0x28080] ;  /* 0x028080081c04783b */ /* 0x000e240008004200 */
[----:B0-----:R-:W-:Y:S02]  /*26050*/  IMAD.MOV.U32 R26, RZ, RZ, R4 ;  /* 0x000000ffff1a7224 */ /* 0x001fe400078e0004 */
[----:B------:R-:W-:Y:S01]  /*26060*/  IMAD.MOV.U32 R25, RZ, RZ, R6 ;  /* 0x000000ffff197224 */ /* 0x000fe200078e0006 */
[----:B--2---:R-:W-:Y:S04]  /*26070*/  STL.64 [R1+0x12a8], R18 ;  /* 0x0012a81201007387 */ /* 0x004fe80000100a00 */
[----:B---3--:R-:W-:Y:S04]  /*26080*/  STL.64 [R1+0x12a0], R16 ;  /* 0x0012a01001007387 */ /* 0x008fe80000100a00 */
[----:B------:R-:W0:Y:S01]  /*26090*/  LDSM.16.MT88.4 R16, [R28+UR8+0x2a080] ;  /* 0x02a080081c10783b */ /* 0x000e220008004200 */
[----:B------:R-:W-:-:S15]  /*260a0*/  HMMA.16816.F32 R12, R12, R2, R20 ;  /* 0x000000020c0c723c */ /* 0x000fde0000001814 */
[----:B------:R-:W-:-:S04]  /*260b0*/  NOP ;  /* 0x0000000000007918 */ /* 0x000fc80000000000 */
[----:B------:R1:W-:Y:S04]  /*260c0*/  STL [R1+0x126c], R13 ;  /* 0x00126c0d01007387 */ /* 0x0003e80000100800 */
[----:B------:R2:W-:Y:S04]  /*260d0*/  STL [R1+0x1268], R14 ;  /* 0x0012680e01007387 */ /* 0x0005e80000100800 */
[----:B------:R-:W-:Y:S04]  /*260e0*/  STL [R1+0x1264], R15 ;  /* 0x0012640f01007387 */ /* 0x000fe80000100800 */
[----:B------:R3:W-:Y:S04]  /*260f0*/  STL [R1+0x264], R5 ;  /* 0x0002640501007387 */ /* 0x0007e80000100800 */
[----:B------:R0:W-:Y:S04]  /*26100*/  STL [R1+0x26c], R7 ;  /* 0x00026c0701007387 */ /* 0x0001e80000100800 */
[----:B-1----:R-:W4:Y:S04]  /*26110*/  LDL R13, [R1+0x304] ;  /* 0x00030400010d7983 */ /* 0x002f280000100800 */
[----:B--2---:R-:W2:Y:S04]  /*26120*/  LDL R14, [R1+0x300] ;  /* 0x00030000010e7983 */ /* 0x004ea80000100800 */
[----:B------:R-:W2:Y:S04]  /*26130*/  LDL.LU R4, [R1+0x110] ;  /* 0x0001100001047983 */ /* 0x000ea80000300800 */
[----:B---3--:R-:W3:Y:S04]  /*26140*/  LDL.LU R5, [R1+0x114] ;  /* 0x0001140001057983 */ /* 0x008ee80000300800 */
[----:B------:R-:W3:Y:S04]  /*26150*/  LDL.LU R6, [R1+0x118] ;  /* 0x0001180001067983 */ /* 0x000ee80000300800 */
[----:B0-----:R-:W3:Y:S04]  /*26160*/  LDL.LU R7, [R1+0x11c] ;  /* 0x00011c0001077983 */ /* 0x001ee80000300800 */
[----:B------:R-:W-:Y:S04]  /*26170*/  STL [R1+0x294], R17 ;  /* 0x0002941101007387 */ /* 0x000fe80000100800 */
[----:B------:R-:W-:Y:S04]  /*26180*/  STL [R1+0x29c], R19 ;  /* 0x00029c1301007387 */ /* 0x000fe80000100800 */
[----:B------:R-:W5:Y:S04]  /*26190*/  LDL.LU R20, [R1+0x1b4] ;  /* 0x0001b40001147983 */ /* 0x000f680000300800 */
[----:B------:R-:W5:Y:S04]  /*261a0*/  LDL.LU R21, [R1+0x1bc] ;  /* 0x0001bc0001157983 */ /* 0x000f680000300800 */
[----:B------:R-:W5:Y:S04]  /*261b0*/  LDL.LU R22, [R1+0x1c4] ;  /* 0x0001c40001167983 */ /* 0x000f680000300800 */
[----:B------:R-:W5:Y:S01]  /*261c0*/  LDL.LU R23, [R1+0x1cc] ;  /* 0x0001cc0001177983 */ /* 0x000f620000300800 */
[----:B------:R-:W-:Y:S01]  /*261d0*/  MOV R24, R16 ;  /* 0x0000001000187202 */ /* 0x000fe20000000f00 */
[----:B------:R-:W-:-:S02]  /*261e0*/  IMAD.MOV.U32 R15, RZ, RZ, R18 ;  /* 0x000000ffff0f7224 */ /* 0x000fc400078e0012 */
[----:B------:R-:W0:Y:S01]  /*261f0*/  LDSM.16.MT88.4 R16, [R28+UR8+0x28100] ;  /* 0x028100081c10783b */ /* 0x000e220008004200 */
[----:B-----5:R-:W-:Y:S03]  /*26200*/  HMMA.16816.F32 R8, R20, R2, R8 ;  /* 0x000000021408723c */ /* 0x020fe60000001808 */
[----:B------:R-:W5:-:S15]  /*26210*/  LDL.LU R20, [R1+0x174] ;  /* 0x0001740001147983 */ /* 0x000f5e0000300800 */
[----:B------:R-:W-:Y:S01]  /*26220*/  NOP ;  /* 0x0000000000007918 */ /* 0x000fe20000000000 */
[----:B------:R1:W-:Y:S04]  /*26230*/  STL.64 [R1+0x10], R8 ;  /* 0x0000100801007387 */ /* 0x0003e80000100a00 */
[----:B------:R-:W-:Y:S04]  /*26240*/  STL.64 [R1+0x18], R10 ;  /* 0x0000180a01007387 */ /* 0x000fe80000100a00 */
[----:B------:R-:W5:Y:S04]  /*26250*/  LDL.LU R21, [R1+0x17c] ;  /* 0x00017c0001157983 */ /* 0x000f680000300800 */
[----:B------:R-:W5:Y:S04]  /*26260*/  LDL.LU R22, [R1+0x194] ;  /* 0x0001940001167983 */ /* 0x000f680000300800 */
[----:B------:R-:W5:Y:S04]  /*26270*/  LDL.LU R23, [R1+0x19c] ;  /* 0x00019c0001177983 */ /* 0x000f680000300800 */
[----:B0-----:R-:W-:Y:S04]  /*26280*/  STL [R1+0x284], R17 ;  /* 0x0002841101007387 */ /* 0x001fe80000100800 */
[----:B------:R-:W-:Y:S01]  /*26290*/  STL [R1+0x28c], R19 ;  /* 0x00028c1301007387 */ /* 0x000fe20000100800 */
[----:B-1----:R-:W-:-:S02]  /*262a0*/  IMAD.MOV.U32 R8, RZ, RZ, R16 ;  /* 0x000000ffff087224 */ /* 0x002fc400078e0010 */
[----:B------:R-:W-:Y:S02]  /*262b0*/  IMAD.MOV.U32 R9, RZ, RZ, R18 ;  /* 0x000000ffff097224 */ /* 0x000fe400078e0012 */
[----:B------:R-:W0:Y:S04]  /*262c0*/  LDSM.16.MT88.4 R16, [R28+UR8+0x2a100] ;  /* 0x02a100081c10783b */ /* 0x000e280008004200 */
[----:B0-----:R-:W-:Y:S04]  /*262d0*/  STL [R1+0x2a4], R17 ;  /* 0x0002a41101007387 */ /* 0x001fe80000100800 */
[----:B------:R0:W-:Y:S01]  /*262e0*/  STL [R1+0x2ac], R19 ;  /* 0x0002ac1301007387 */ /* 0x0001e20000100800 */
[----:B------:R-:W-:Y:S01]  /*262f0*/  IMAD.MOV.U32 R11, RZ, RZ, R18 ;  /* 0x000000ffff0b7224 */ /* 0x000fe200078e0012 */
[----:B------:R-:W-:-:S02]  /*26300*/  MOV R10, R16 ;  /* 0x00000010000a7202 */ /* 0x000fc40000000f00 */
[----:B0-----:R-:W5:Y:S04]  /*26310*/  LDL.LU.64 R18, [R1+0x12a8] ;  /* 0x0012a80001127983 */ /* 0x001f680000300a00 */
[----:B------:R-:W5:Y:S02]  /*26320*/  LDL.LU.64 R16, [R1+0x12a0] ;  /* 0x0012a00001107983 */ /* 0x000f640000300a00 */
[----:B-----5:R-:W-:Y:S02]  /*26330*/  HMMA.16816.F32 R16, R20, R2, R16 ;  /* 0x000000021410723c */ /* 0x020fe40000001810 */
[----:B------:R-:W0:-:S15]  /*26340*/  LDSM.16.MT88.4 R20, [R28+UR8+0x28180] ;  /* 0x028180081c14783b */ /* 0x000e1e0008004200 */
[----:B------:R-:W-:Y:S02]  /*26350*/  NOP ;  /* 0x0000000000007918 */ /* 0x000fe40000000000 */
[----:B------:R-:W-:Y:S04]  /*26360*/  STL.64 [R1+0xe0], R16 ;  /* 0x0000e01001007387 */ /* 0x000fe80000100a00 */
[----:B------:R1:W-:Y:S04]  /*26370*/  STL.64 [R1+0xe8], R18 ;  /* 0x0000e81201007387 */ /* 0x0003e80000100a00 */
[----:B0-----:R-:W-:Y:S01]  /*26380*/  STL [R1+0x2b4], R21 ;  /* 0x0002b41501007387 */ /* 0x001fe20000100800 */
[----:B-1----:R-:W-:-:S03]  /*26390*/  IMAD.MOV.U32 R19, RZ, RZ, R20 ;  /* 0x000000ffff137224 */ /* 0x002fc600078e0014 */
[----:B------:R-:W-:Y:S01]  /*263a0*/  STL [R1+0x2bc], R23 ;  /* 0x0002bc1701007387 */ /* 0x000fe20000100800 */
[----:B------:R-:W-:-:S03]  /*263b0*/  IMAD.MOV.U32 R18, RZ, RZ, R22 ;  /* 0x000000ffff127224 */ /* 0x000fc600078e0016 */
[----:B------:R-:W0:Y:S04]  /*263c0*/  LDSM.16.MT88.4 R20, [R28+UR8+0x2a180] ;  /* 0x02a180081c14783b */ /* 0x000e280008004200 */
[----:B0-----:R0:W-:Y:S04]  /*263d0*/  STL [R1+0x2c4], R21 ;  /* 0x0002c41501007387 */ /* 0x0011e80000100800 */
[----:B------:R1:W-:Y:S01]  /*263e0*/  STL [R1+0x2cc], R23 ;  /* 0x0002cc1701007387 */ /* 0x0003e20000100800 */
[----:B------:R-:W-:-:S03]  /*263f0*/  MOV R17, R20 ;  /* 0x0000001400117202 */ /* 0x000fc60000000f00 */
[----:B------:R-:W-:Y:S04]  /*26400*/  STL [R1+0x11b0], R28 ;  /* 0x0011b01c01007387 */ /* 0x000fe80000100800 */
[----:B------:R-:W3:Y:S04]  /*26410*/  LDL.LU R20, [R1+0x240] ;  /* 0x0002400001147983 */ /* 0x000ee80000300800 */
[----:B0-----:R-:W3:Y:S01]  /*26420*/  LDL.LU R21, [R1+0x248] ;  /* 0x0002480001157983 */ /* 0x001ee20000300800 */
[----:B------:R-:W-:Y:S01]  /*26430*/  IMAD.MOV.U32 R16, RZ, RZ, R22 ;  /* 0x000000ffff107224 */ /* 0x000fe200078e0016 */
[----:B--2---:R-:W-:-:S02]  /*26440*/  F2FP.F16.E4M3.UNPACK_B R2, R14 ;  /* 0x0000000eff02723e */ /* 0x004fc400020006ff */
[----:B----4-:R-:W-:Y:S01]  /*26450*/  F2FP.F16.E4M3.UNPACK_B R3, R13 ;  /* 0x0000000dff03723e */ /* 0x010fe200020006ff */
[----:B------:R-:W-:Y:S02]  /*26460*/  IMAD.MOV.U32 R22, RZ, RZ, R29 ;  /* 0x000000ffff167224 */ /* 0x000fe400078e001d */
[----:B-1----:R-:W-:-:S07]  /*26470*/  IMAD.MOV.U32 R23, RZ, RZ, R27 ;  /* 0x000000ffff177224 */ /* 0x002fce00078e001b */
[----:B---3--:R-:W-:Y:S01]  /*26480*/  HMMA.16816.F32 R20, R20, R2, R4 ;  /* 0x000000021414723c */ /* 0x008fe20000001804 */
[----:B------:R-:W2:Y:S04]  /*26490*/  LDL.LU.64 R6, [R1+0x1298] ;  /* 0x0012980001067983 */ /* 0x000ea80000300a00 */
[----:B------:R-:W2:-:S14]  /*264a0*/  LDL.LU.64 R4, [R1+0x1290] ;  /* 0x0012900001047983 */ /* 0x000e9c0000300a00 */
[----:B------:R-:W-:Y:S04]  /*264b0*/  STL.64 [R1+0x100], R20 ;  /* 0x0001001401007387 */ /* 0x000fe80000100a00 */
[----:B------:R-:W-:Y:S04]  /*264c0*/  STL.64 [R1+0x108], R22 ;  /* 0x0001081601007387 */ /* 0x000fe80000100a00 */
[----:B------:R-:W0:Y:S02]  /*264d0*/  LDSM.16.MT88.4 R20, [R0+UR8+0x28000] ;  /* 0x028000080014783b */ /* 0x000e240008004200 */
[----:B0-----:R-:W-:-:S02]  /*264e0*/  MOV R13, R20 ;  /* 0x00000014000d7202 */ /* 0x001fc40000000f00 */
[----:B------:R0:W-:Y:S01]  /*264f0*/  STL [R1+0x124], R21 ;  /* 0x0001241501007387 */ /* 0x0001e20000100800 */
[----:B------:R-:W-:Y:S02]  /*26500*/  IMAD.MOV.U32 R14, RZ, RZ, R22 ;  /* 0x000000ffff0e7224 */ /* 0x000fe400078e0016 */
[----:B------:R-:W-:Y:S01]  /*26510*/  IMAD.MOV.U32 R20, RZ, RZ, R26 ;  /* 0x000000ffff147224 */ /* 0x000fe200078e001a */
[----:B------:R-:W-:Y:S01]  /*26520*/  MOV R22, R24 ;  /* 0x0000001800167202 */ /* 0x000fe20000000f00 */
[----:B0-----:R-:W-:Y:S02]  /*26530*/  IMAD.MOV.U32 R21, RZ, RZ, R25 ;  /* 0x000000ffff157224 */ /* 0x001fe400078e0019 */
[----:B------:R-:W0:Y:S04]  /*26540*/  LDSM.16.MT88.4 R24, [R0+UR8+0x2a000] ;  /* 0x02a000080018783b */ /* 0x000e280008004200 */
[----:B------:R1:W-:Y:S02]  /*26550*/  STL [R1+0x12c], R23 ;  /* 0x00012c1701007387 */ /* 0x0003e40000100800 */
[----:B-1----:R-:W-:-:S02]  /*26560*/  IMAD.MOV.U32 R23, RZ, RZ, R15 ;  /* 0x000000ffff177224 */ /* 0x002fc400078e000f */
[----:B0-----:R-:W-:Y:S04]  /*26570*/  STL [R1+0x154], R25 ;  /* 0x0001541901007387 */ /* 0x001fe80000100800 */
[----:B------:R0:W-:Y:S01]  /*26580*/  STL [R1+0x15c], R27 ;  /* 0x00015c1b01007387 */ /* 0x0001e20000100800 */
[----:B------:R-:W-:Y:S02]  /*26590*/  IMAD.MOV.U32 R29, RZ, RZ, R26 ;  /* 0x000000ffff1d7224 */ /* 0x000fe400078e001a */
[----:B------:R-:W-:Y:S01]  /*265a0*/  IMAD.MOV.U32 R15, RZ, RZ, R24 ;  /* 0x000000ffff0f7224 */ /* 0x000fe200078e0018 */
[----:B0-----:R-:W3:Y:S04]  /*265b0*/  LDL.LU.64 R26, [R1+0x1288] ;  /* 0x00128800011a7983 */ /* 0x001ee80000300a00 */
[----:B------:R-:W3:Y:S02]  /*265c0*/  LDL.LU.64 R24, [R1+0x1280] ;  /* 0x0012800001187983 */ /* 0x000ee40000300a00 */
[----:B---3--:R-:W-:Y:S01]  /*265d0*/  HMMA.16816.F32 R24, R20, R2, R24 ;  /* 0x000000021418723c */ /* 0x008fe20000001818 */
[----:B------:R-:W-:-:S02]  /*265e0*/  MOV R20, R8 ;  /* 0x0000000800147202 */ /* 0x000fc40000000f00 */
[----:B------:R-:W3:Y:S01]  /*265f0*/  LDL.LU R8, [R1+0x127c] ;  /* 0x00127c0001087983 */ /* 0x000ee20000300800 */
[----:B------:R-:W-:Y:S02]  /*26600*/  IMAD.MOV.U32 R21, RZ, RZ, R9 ;  /* 0x000000ffff157224 */ /* 0x000fe400078e0009 */
[----:B------:R-:W-:Y:S02]  /*26610*/  IMAD.MOV.U32 R22, RZ, RZ, R10 ;  /* 0x000000ffff167224 */ /* 0x000fe400078e000a */
[----:B------:R-:W-:-:S11]  /*26620*/  IMAD.MOV.U32 R23, RZ, RZ, R11 ;  /* 0x000000ffff177224 */ /* 0x000fd600078e000b */
[----:B------:R-:W-:Y:S04]  /*26630*/  STL.64 [R1+0x180], R24 ;  /* 0x0001801801007387 */ /* 0x000fe80000100a00 */
[----:B------:R-:W-:Y:S04]  /*26640*/  STL.64 [R1+0x188], R26 ;  /* 0x0001881a01007387 */ /* 0x000fe80000100a00 */
[----:B------:R-:W3:Y:S04]  /*26650*/  LDL.LU R9, [R1+0x1278] ;  /* 0x0012780001097983 */ /* 0x000ee80000300800 */
[----:B------:R-:W3:Y:S04]  /*26660*/  LDL.LU R10, [R1+0x1274] ;  /* 0x00127400010a7983 */ /* 0x000ee80000300800 */
[----:B------:R-:W3:Y:S01]  /*26670*/  LDL.LU R11, [R1+0x1270] ;  /* 0x00127000010b7983 */ /* 0x000ee20000300800 */
[----:B--2---:R-:W-:Y:S03]  /*26680*/  HMMA.16816.F32 R4, R20, R2, R4 ;  /* 0x000000021404723c */ /* 0x004fe60000001804 */
[----:B------:R-:W2:-:S15]  /*26690*/  LDL.LU R20, [R1+0x1a0] ;  /* 0x0001a00001147983 */ /* 0x000e9e0000300800 */
[----:B------:R-:W-:Y:S01]  /*266a0*/  NOP ;  /* 0x0000000000007918 */ /* 0x000fe20000000000 */
[----:B------:R0:W-:Y:S04]  /*266b0*/  STL.64 [R1+0x200], R4 ;  /* 0x0002000401007387 */ /* 0x0001e80000100a00 */
[----:B------:R1:W-:Y:S04]  /*266c0*/  STL.64 [R1+0x208], R6 ;  /* 0x0002080601007387 */ /* 0x0003e80000100a00 */
[----:B------:R-:W2:Y:S04]  /*266d0*/  LDL.LU R21, [R1+0x1a4] ;  /* 0x0001a40001157983 */ /* 0x000ea80000300800 */
[----:B------:R-:W2:Y:S04]  /*266e0*/  LDL.LU R22, [R1+0x1a8] ;  /* 0x0001a80001167983 */ /* 0x000ea80000300800 */
[----:B------:R-:W2:Y:S01]  /*266f0*/  LDL.LU R23, [R1+0x1ac] ;  /* 0x0001ac0001177983 */ /* 0x000ea20000300800 */
[----:B0-----:R-:W-:Y:S01]  /*26700*/  MOV R4, R19 ;  /* 0x0000001300047202 */ /* 0x001fe20000000f00 */
[----:B------:R-:W-:-:S02]  /*26710*/  IMAD.MOV.U32 R5, RZ, RZ, R18 ;  /* 0x000000ffff057224 */ /* 0x000fc400078e0012 */
[----:B-1----:R-:W-:Y:S02]  /*26720*/  IMAD.MOV.U32 R6, RZ, RZ, R17 ;  /* 0x000000ffff067224 */ /* 0x002fe400078e0011 */
[----:B------:R-:W-:Y:S02]  /*26730*/  IMAD.MOV.U32 R7, RZ, RZ, R16 ;  /* 0x000000ffff077224 */ /* 0x000fe400078e0010 */
[----:B------:R-:W4:Y:S05]  /*26740*/  LDL.LU R16, [R1+0x20] ;  /* 0x0000200001107983 */ /* 0x000f2a0000300800 */
[----:B---3--:R-:W-:-:S15]  /*26750*/  HMMA.16816.F32 R4, R4, R2, R8 ;  /* 0x000000020404723c */ /* 0x008fde0000001808 */
        /* <DEDUP_REMOVED lines=8> */
[----:B------:R-:W-:-:S03]  /*267e0*/  MOV R28, R4 ;  /* 0x00000004001c7202 */ /* 0x000fc60000000f00 */
[----:B------:R-:W-:Y:S01]  /*267f0*/  STL [R1+0xfc], R7 ;  /* 0x0000fc0701007387 */ /* 0x000fe20000100800 */
[----:B------:R-:W-:-:S03]  /*26800*/  IMAD.MOV.U32 R27, RZ, RZ, R6 ;  /* 0x000000ffff1b7224 */ /* 0x000fc600078e0006 */
[----:B------:R-:W0:Y:S04]  /*26810*/  LDSM.16.MT88.4 R4, [R0+UR8+0x2a080] ;  /* 0x02a080080004783b */ /* 0x000e280008004200 */
[----:B0-----:R0:W-:Y:S01]  /*26820*/  STL [R1+0x114], R5 ;  /* 0x0001140501007387 */ /* 0x0011e20000100800 */
[----:B------:R-:W-:-:S03]  /*26830*/  IMAD.MOV.U32 R26, RZ, RZ, R4 ;  /* 0x000000ffff1a7224 */ /* 0x000fc600078e0004 */
[----:B------:R1:W-:Y:S01]  /*26840*/  STL [R1+0x11c], R7 ;  /* 0x00011c0701007387 */ /* 0x0003e20000100800 */
[----:B------:R-:W-:Y:S01]  /*26850*/  IMAD.MOV.U32 R25, RZ, RZ, R6 ;  /* 0x000000ffff197224 */ /* 0x000fe200078e0006 */
[----:B------:R-:W-:Y:S01]  /*26860*/  MOV R4, R13 ;  /* 0x0000000d00047202 */ /* 0x000fe20000000f00 */
[----:B------:R-:W-:Y:S01]  /*26870*/  IMAD.MOV.U32 R6, RZ, RZ, R15 ;  /* 0x000000ffff067224 */ /* 0x000fe200078e000f */
[----:B------:R-:W3:Y:S01]  /*26880*/  LDL.LU R13, [R1+0x126c] ;  /* 0x00126c00010d7983 */ /* 0x000ee20000300800 */
[----:B0-----:R-:W-:Y:S02]  /*26890*/  IMAD.MOV.U32 R5, RZ, RZ, R14 ;  /* 0x000000ffff057224 */ /* 0x001fe400078e000e */
[----:B-1----:R-:W-:Y:S01]  /*268a0*/  IMAD.MOV.U32 R7, RZ, RZ, R29 ;  /* 0x000000ffff077224 */ /* 0x002fe200078e001d */
[----:B------:R-:W3:Y:S04]  /*268b0*/  LDL.LU R14, [R1+0x1268] ;  /* 0x00126800010e7983 */ /* 0x000ee80000300800 */
[----:B------:R-:W3:Y:S04]  /*268c0*/  LDL.LU R15, [R1+0x1264] ;  /* 0x00126400010f7983 */ /* 0x000ee80000300800 */
[----:B------:R-:W5:Y:S01]  /*268d0*/  LDL.LU R29, [R1+0x1260] ;  /* 0x00126000011d7983 */ /* 0x000f620000300800 */
[----:B--2---:R-:W-:Y:S03]  /*268e0*/  HMMA.16816.F32 R8, R4, R2, R20 ;  /* 0x000000020408723c */ /* 0x004fe60000001814 */
[----:B------:R-:W0:-:S15]  /*268f0*/  LDSM.16.MT88.4 R4, [R0+UR8+0x28100] ;  /* 0x028100080004783b */ /* 0x000e1e0008004200 */
[----:B------:R-:W-:Y:S01]  /*26900*/  NOP ;  /* 0x0000000000007918 */ /* 0x000fe20000000000 */
[----:B------:R-:W-:Y:S02]  /*26910*/  IMAD.MOV.U32 R21, RZ, RZ, R10 ;  /* 0x000000ffff157224 */ /* 0x000fe400078e000a */
[----:B------:R-:W-:Y:S01]  /*26920*/  IMAD.MOV.U32 R22, RZ, RZ, R9 ;  /* 0x000000ffff167224 */ /* 0x000fe200078e0009 */
[----:B------:R-:W-:Y:S02]  /*26930*/  MOV R23, R8 ;  /* 0x0000000800177202 */ /* 0x000fe40000000f00 */
[----:B------:R-:W-:Y:S04]  /*26940*/  STL [R1+0x1220], R21 ;  /* 0x0012201501007387 */ /* 0x000fe80000100800 */
[----:B------:R-:W-:Y:S04]  /*26950*/  STL [R1+0x121c], R22 ;  /* 0x00121c1601007387 */ /* 0x000fe80000100800 */
[----:B------:R1:W-:Y:S04]  /*26960*/  STL [R1+0x1218], R23 ;  /* 0x0012181701007387 */ /* 0x0003e80000100800 */
[----:B0-----:R-:W-:Y:S01]  /*26970*/  STL [R1+0x1d4], R5 ;  /* 0x0001d40501007387 */ /* 0x001fe20000100800 */
[----:B------:R-:W-:-:S03]  /*26980*/  MOV R24, R4 ;  /* 0x0000000400187202 */ /* 0x000fc60000000f00 */
[----:B------:R-:W-:Y:S01]  /*26990*/  STL [R1+0x1dc], R7 ;  /* 0x0001dc0701007387 */ /* 0x000fe20000100800 */
[----:B-1----:R-:W-:-:S03]  /*269a0*/  IMAD.MOV.U32 R23, RZ, RZ, R6 ;  /* 0x000000ffff177224 */ /* 0x002fc600078e0006 */
[----:B------:R-:W0:Y:S04]  /*269b0*/  LDSM.16.MT88.4 R4, [R0+UR8+0x2a100] ;  /* 0x02a100080004783b */ /* 0x000e280008004200 */
[----:B0-----:R-:W-:Y:S01]  /*269c0*/  STL [R1+0x1e4], R5 ;  /* 0x0001e40501007387 */ /* 0x001fe20000100800 */
[----:B------:R-:W-:-:S03]  /*269d0*/  IMAD.MOV.U32 R22, RZ, RZ, R4 ;  /* 0x000000ffff167224 */ /* 0x000fc600078e0004 */
[----:B------:R-:W-:Y:S01]  /*269e0*/  STL [R1+0x1ec], R7 ;  /* 0x0001ec0701007387 */ /* 0x000fe20000100800 */
[----:B------:R-:W-:-:S03]  /*269f0*/  IMAD.MOV.U32 R21, RZ, RZ, R6 ;  /* 0x000000ffff157224 */ /* 0x000fc600078e0006 */
[----:B------:R-:W0:Y:S01]  /*26a00*/  LDSM.16.MT88.4 R4, [R0+UR8+0x28180] ;  /* 0x028180080004783b */ /* 0x000e220008004200 */
[----:B------:R-:W-:-:S03]  /*26a10*/  IMAD.MOV.U32 R20, RZ, RZ, R11 ;  /* 0x000000ffff147224 */ /* 0x000fc600078e000b */
        /* <DEDUP_REMOVED lines=10> */
[----:B------:R-:W-:Y:S02]  /*26ac0*/  IMAD.MOV.U32 R6, RZ, RZ, R26 ;  /* 0x000000ffff067224 */ /* 0x000fe400078e001a */
[----:B0-----:R-:W-:Y:S02]  /*26ad0*/  IMAD.MOV.U32 R5, RZ, RZ, R27 ;  /* 0x000000ffff057224 */ /* 0x001fe400078e001b */
[----:B-1----:R-:W-:Y:S01]  /*26ae0*/  IMAD.MOV.U32 R7, RZ, RZ, R25 ;  /* 0x000000ffff077224 */ /* 0x002fe200078e0019 */
[----:B------:R0:W-:Y:S06]  /*26af0*/  STL [R1+0x1178], R0 ;  /* 0x0011780001007387 */ /* 0x0001ec0000100800 */
[----:B----4-:R-:W-:Y:S01]  /*26b00*/  HMMA.16816.F32 R4, R4, R2, R16 ;  /* 0x000000020404723c */ /* 0x010fe20000001810 */
[----:B------:R-:W2:Y:S04]  /*26b10*/  LDL.LU.64 R18, [R1+0x1258] ;  /* 0x0012580001127983 */ /* 0x000ea80000300a00 */
[----:B------:R-:W2:-:S14]  /*26b20*/  LDL.LU.64 R16, [R1+0x1250] ;  /* 0x0012500001107983 */ /* 0x000e9c0000300a00 */
[----:B------:R1:W-:Y:S04]  /*26b30*/  STL.64 [R1+0xd0], R4 ;  /* 0x0000d00401007387 */ /* 0x0003e80000100a00 */
[----:B------:R4:W-:Y:S04]  /*26b40*/  STL.64 [R1+0xd8], R6 ;  /* 0x0000d80601007387 */ /* 0x0009e80000100a00 */
[----:B0-----:R-:W5:Y:S01]  /*26b50*/  LDL R0, [R1+0x324] ;  /* 0x0003240001007983 */ /* 0x001f620000100800 */
[----:B-1----:R-:W-:Y:S01]  /*26b60*/  MOV R4, R24 ;  /* 0x0000001800047202 */ /* 0x002fe20000000f00 */
[----:B------:R-:W-:-:S02]  /*26b70*/  IMAD.MOV.U32 R5, RZ, RZ, R23 ;  /* 0x000000ffff057224 */ /* 0x000fc400078e0017 */
[----:B----4-:R-:W-:Y:S02]  /*26b80*/  IMAD.MOV.U32 R6, RZ, RZ, R22 ;  /* 0x000000ffff067224 */ /* 0x010fe400078e0016 */
[----:B------:R-:W-:-:S07]  /*26b90*/  IMAD.MOV.U32 R7, RZ, RZ, R21 ;  /* 0x000000ffff077224 */ /* 0x000fce00078e0015 */
[----:B--2---:R-:W-:Y:S01]  /*26ba0*/  HMMA.16816.F32 R16, R4, R2, R16 ;  /* 0x000000020410723c */ /* 0x004fe20000001810 */
[----:B------:R-:W-:Y:S01]  /*26bb0*/  MOV R4, R11 ;  /* 0x0000000b00047202 */ /* 0x000fe20000000f00 */
[----:B------:R-:W-:Y:S02]  /*26bc0*/  IMAD.MOV.U32 R5, RZ, RZ, R10 ;  /* 0x000000ffff057224 */ /* 0x000fe400078e000a */
[----:B------:R-:W-:Y:S02]  /*26bd0*/  IMAD.MOV.U32 R6, RZ, RZ, R9 ;  /* 0x000000ffff067224 */ /* 0x000fe400078e0009 */
[----:B------:R-:W-:-:S07]  /*26be0*/  IMAD.MOV.U32 R7, RZ, RZ, R8 ;  /* 0x000000ffff077224 */ /* 0x000fce00078e0008 */
[----:B---3--:R-:W-:Y:S01]  /*26bf0*/  HMMA.16816.F32 R4, R4, R2, R12 ;  /* 0x000000020404723c */ /* 0x008fe2000000180c */
[----:B-----5:R-:W-:-:S05]  /*26c00*/  MOV R11, R29 ;  /* 0x0000001d000b7202 */ /* 0x020fca0000000f00 */
[----:B------:R-:W-:Y:S04]  /*26c10*/  STL.64 [R1+0x170], R16 ;  /* 0x0001701001007387 */ /* 0x000fe80000100a00 */
[----:B------:R-:W-:Y:S04]  /*26c20*/  STL.64 [R1+0x178], R18 ;  /* 0x0001781201007387 */ /* 0x000fe80000100a00 */
[----:B------:R-:W2:Y:S05]  /*26c30*/  LDL.LU R8, [R1] ;  /* 0x0000000001087983 */ /* 0x000eaa0000300800 */
[----:B------:R-:W-:Y:S04]  /*26c40*/  STL.64 [R1+0x1f0], R4 ;  /* 0x0001f00401007387 */ /* 0x000fe80000100a00 */
        /* <DEDUP_REMOVED lines=13> */
[----:B0-----:R-:W-:Y:S04]  /*26d20*/  STL [R1+0x11ec], R25 ;  /* 0x0011ec1901007387 */ /* 0x001fe80000100800 */
[----:B------:R-:W-:Y:S04]  /*26d30*/  STL [R1+0x11e8], R27 ;  /* 0x0011e81b01007387 */ /* 0x000fe80000100800 */
[----:B-1----:R-:W-:Y:S01]  /*26d40*/  STL [R1+0x34], R13 ;  /* 0x0000340d01007387 */ /* 0x002fe20000100800 */
[----:B------:R-:W-:-:S03]  /*26d50*/  IMAD.MOV.U32 R6, RZ, RZ, R12 ;  /* 0x000000ffff067224 */ /* 0x000fc600078e000c */
[----:B------:R-:W-:Y:S01]  /*26d60*/  STL [R1+0x3c], R15 ;  /* 0x00003c0f01007387 */ /* 0x000fe20000100800 */
[----:B------:R-:W-:-:S03]  /*26d70*/  IMAD.MOV.U32 R7, RZ, RZ, R14 ;  /* 0x000000ffff077224 */ /* 0x000fc600078e000e */
[----:B------:R-:W0:Y:S04]  /*26d80*/  LDSM.16.MT88.4 R12, [R29+UR8+0x28080] ;  /* 0x028080081d0c783b */ /* 0x000e280008004200 */
[----:B0-----:R-:W-:Y:S01]  /*26d90*/  STL [R1+0x94], R13 ;  /* 0x0000940d01007387 */ /* 0x001fe20000100800 */
[----:B------:R-:W-:-:S03]  /*26da0*/  IMAD.MOV.U32 R5, RZ, RZ, R12 ;  /* 0x000000ffff057224 */ /* 0x000fc600078e000c */
[----:B------:R-:W-:Y:S01]  /*26db0*/  STL [R1+0x9c], R15 ;  /* 0x00009c0f01007387 */ /* 0x000fe20000100800 */
[----:B------:R-:W-:-:S03]  /*26dc0*/  MOV R23, R14 ;  /* 0x0000000e00177202 */ /* 0x000fc60000000f00 */
[----:B------:R-:W0:Y:S04]  /*26dd0*/  LDSM.16.MT88.4 R12, [R29+UR8+0x2a080] ;  /* 0x02a080081d0c783b */ /* 0x000e280008004200 */
[----:B0-----:R-:W-:Y:S04]  /*26de0*/  STL [R1+0xb4], R13 ;  /* 0x0000b40d01007387 */ /* 0x001fe80000100800 */
[----:B------:R0:W-:Y:S01]  /*26df0*/  STL [R1+0xbc], R15 ;  /* 0x0000bc0f01007387 */ /* 0x0001e20000100800 */
[----:B------:R-:W-:-:S03]  /*26e00*/  IMAD.MOV.U32 R21, RZ, RZ, R14 ;  /* 0x000000ffff157224 */ /* 0x000fc600078e000e */
[----:B------:R-:W-:Y:S04]  /*26e10*/  STL [R1+0x144], R17 ;  /* 0x0001441101007387 */ /* 0x000fe80000100800 */
[----:B------:R-:W-:Y:S01]  /*26e20*/  STL [R1+0x14c], R19 ;  /* 0x00014c1301007387 */ /* 0x000fe20000100800 */
[----:B------:R-:W-:Y:S01]  /*26e30*/  MOV R14, R18 ;  /* 0x00000012000e7202 */ /* 0x000fe20000000f00 */
[----:B0-----:R-:W-:Y:S02]  /*26e40*/  IMAD.MOV.U32 R15, RZ, RZ, R16 ;  /* 0x000000ffff0f7224 */ /* 0x001fe400078e0010 */
[----:B------:R-:W0:Y:S01]  /*26e50*/  LDSM.16.MT88.4 R16, [R29+UR8+0x2a100] ;  /* 0x02a100081d10783b */ /* 0x000e220008004200 */
[----:B------:R-:W-:-:S03]  /*26e60*/  IMAD.MOV.U32 R22, RZ, RZ, R12 ;  /* 0x000000ffff167224 */ /* 0x000fc600078e000c */
[----:B0-----:R0:W-:Y:S01]  /*26e70*/  STL [R1+0x1a4], R17 ;  /* 0x0001a41101007387 */ /* 0x0011e20000100800 */
[----:B------:R-:W-:-:S03]  /*26e80*/  IMAD.MOV.U32 R13, RZ, RZ, R16 ;  /* 0x000000ffff0d7224 */ /* 0x000fc600078e0010 */
[----:B------:R1:W-:Y:S04]  /*26e90*/  STL [R1+0x1ac], R19 ;  /* 0x0001ac1301007387 */ /* 0x0003e80000100800 */
[----:B------:R-:W3:Y:S01]  /*26ea0*/  LDL.LU R16, [R1+0x10] ;  /* 0x0000100001107983 */ /* 0x000ee20000300800 */
[----:B------:R-:W-:-:S03]  /*26eb0*/  IMAD.MOV.U32 R12, RZ, RZ, R18 ;  /* 0x000000ffff0c7224 */ /* 0x000fc600078e0012 */
[----:B0-----:R-:W3:Y:S04]  /*26ec0*/  LDL.LU R17, [R1+0x14] ;  /* 0x0000140001117983 */ /* 0x001ee80000300800 */
[----:B------:R-:W4:Y:S04]  /*26ed0*/  LDL.LU R18, [R1+0x18] ;  /* 0x0000180001127983 */ /* 0x000f280000300800 */
[----:B-1----:R-:W4:Y:S01]  /*26ee0*/  LDL.LU R19, [R1+0x1c] ;  /* 0x00001c0001137983 */ /* 0x002f220000300800 */
[----:B------:R-:W-:Y:S01]  /*26ef0*/  IMAD.MOV.U32 R4, RZ, RZ, R24 ;  /* 0x000000ffff047224 */ /* 0x000fe200078e0018 */
[----:B------:R-:W-:Y:S01]  /*26f00*/  MOV R24, R5 ;  /* 0x0000000500187202 */ /* 0x000fe20000000f00 */
[----:B------:R-:W-:-:S07]  /*26f10*/  IMAD.MOV.U32 R5, RZ, RZ, R26 ;  /* 0x000000ffff057224 */ /* 0x000fce00078e001a */
[----:B--2---:R-:W-:Y:S01]  /*26f20*/  HMMA.16816.F32 R4, R4, R2, R8 ;  /* 0x000000020404723c */ /* 0x004fe20000001808 */
[----:B----4-:R-:W-:Y:S04]  /*26f30*/  STL.64 [R1+0x1230], R18 ;  /* 0x0012301201007387 */ /* 0x010fe80000100a00 */
[----:B---3--:R0:W-:Y:S04]  /*26f40*/  STL.64 [R1+0x1228], R16 ;  /* 0x0012281001007387 */ /* 0x0081e80000100a00 */
[----:B0-----:R-:W2:Y:S04]  /*26f50*/  LDL.LU R16, [R1+0x50] ;  /* 0x0000500001107983 */ /* 0x001ea80000300800 */
[----:B------:R-:W2:Y:S04]  /*26f60*/  LDL.LU R17, [R1+0x54] ;  /* 0x0000540001117983 */ /* 0x000ea80000300800 */
[----:B------:R-:W2:Y:S04]  /*26f70*/  LDL.LU R18, [R1+0x58] ;  /* 0x0000580001127983 */ /* 0x000ea80000300800 */
[----:B------:R-:W2:Y:S04]  /*26f80*/  LDL.LU R19, [R1+0x5c] ;  /* 0x00005c0001137983 */ /* 0x000ea80000300800 */
[----:B------:R-:W3:Y:S04]  /*26f90*/  LDL.LU.64 R10, [R1+0x1240] ;  /* 0x00124000010a7983 */ /* 0x000ee80000300a00 */
[----:B------:R-:W3:Y:S01]  /*26fa0*/  LDL.LU.64 R8, [R1+0x1238] ;  /* 0x0012380001087983 */ /* 0x000ee20000300a00 */
[----:B------:R-:W-:-:S02]  /*26fb0*/  IMAD.MOV.U32 R28, RZ, RZ, R4 ;  /* 0x000000ffff1c7224 */ /* 0x000fc400078e0004 */
[----:B------:R-:W-:Y:S01]  /*26fc0*/  IMAD.MOV.U32 R27, RZ, RZ, R5 ;  /* 0x000000ffff1b7224 */ /* 0x000fe200078e0005 */
[----:B------:R-:W-:Y:S01]  /*26fd0*/  MOV R26, R6 ;  /* 0x00000006001a7202 */ /* 0x000fe20000000f00 */
[----:B------:R-:W-:Y:S02]  /*26fe0*/  IMAD.MOV.U32 R25, RZ, RZ, R7 ;  /* 0x000000ffff197224 */ /* 0x000fe400078e0007 */
[----:B------:R-:W-:Y:S02]  /*26ff0*/  IMAD.MOV.U32 R4, RZ, RZ, R24 ;  /* 0x000000ffff047224 */ /* 0x000fe400078e0018 */
[----:B------:R-:W-:Y:S01]  /*27000*/  IMAD.MOV.U32 R5, RZ, RZ, R23 ;  /* 0x000000ffff057224 */ /* 0x000fe200078e0017 */
[----:B------:R-:W-:Y:S01]  /*27010*/  MOV R6, R22 ;  /* 0x0000001600067202 */ /* 0x000fe20000000f00 */
[----:B------:R-:W-:-:S07]  /*27020*/  IMAD.MOV.U32 R7, RZ, RZ, R21 ;  /* 0x000000ffff077224 */ /* 0x000fce00078e0015 */
[----:B--2---:R-:W-:Y:S01]  /*27030*/  HMMA.16816.F32 R16, R4, R2, R16 ;  /* 0x000000020410723c */ /* 0x004fe20000001810 */
[----:B------:R-:W-:Y:S02]  /*27040*/  IMAD.MOV.U32 R4, RZ, RZ, R15 ;  /* 0x000000ffff047224 */ /* 0x000fe400078e000f */
[----:B------:R-:W-:Y:S01]  /*27050*/  IMAD.MOV.U32 R5, RZ, RZ, R14 ;  /* 0x000000ffff057224 */ /* 0x000fe200078e000e */
[----:B------:R-:W-:Y:S01]  /*27060*/  MOV R6, R13 ;  /* 0x0000000d00067202 */ /* 0x000fe20000000f00 */
[----:B------:R-:W-:-:S07]  /*27070*/  IMAD.MOV.U32 R7, RZ, RZ, R12 ;  /* 0x000000ffff077224 */ /* 0x000fce00078e000c */
[----:B---3--:R-:W-:Y:S01]  /*27080*/  HMMA.16816.F32 R4, R4, R2, R8 ;  /* 0x000000020404723c */ /* 0x008fe20000001808 */
[----:B------:R-:W0:Y:S06]  /*27090*/  LDSM.16.MT88.4 R8, [R29+UR8+0x28180] ;  /* 0x028180081d08783b */ /* 0x000e2c0008004200 */
[----:B------:R-:W-:Y:S04]  /*270a0*/  STL.64 [R1+0x70], R16 ;  /* 0x0000701001007387 */ /* 0x000fe80000100a00 */
[----:B------:R-:W-:Y:S04]  /*270b0*/  STL.64 [R1+0x78], R18 ;  /* 0x0000781201007387 */ /* 0x000fe80000100a00 */
[----:B------:R-:W1:Y:S04]  /*270c0*/  LDSM.16.MT88.4 R16, [R0+UR8+0x28080] ;  /* 0x028080080010783b */ /* 0x000e680008004200 */
        /* <DEDUP_REMOVED lines=19> */
[----:B------:R-:W-:Y:S01]  /*27200*/  MOV R14, R4 ;  /* 0x00000004000e7202 */ /* 0x000fe20000000f00 */
        /* <DEDUP_REMOVED lines=13> */
[----:B------:R-:W2:Y:S04]  /*272e0*/  LDL.LU R15, [R1+0x2ec] ;  /* 0x0002ec00010f7983 */ /* 0x000ea80000300800 */
[----:B0-----:R-:W-:Y:S04]  /*272f0*/  STL [R1+0x11bc], R7 ;  /* 0x0011bc0701007387 */ /* 0x001fe80000100800 */
[----:B------:R0:W-:Y:S01]  /*27300*/  STL [R1+0x11b8], R5 ;  /* 0x0011b80501007387 */ /* 0x0001e20000100800 */
[----:B---3--:R-:W-:Y:S01]  /*27310*/  IMAD.MOV.U32 R16, RZ, RZ, R4 ;  /* 0x000000ffff107224 */ /* 0x008fe200078e0004 */
[----:B------:R-:W-:-:S02]  /*27320*/  MOV R17, R6 ;  /* 0x0000000600117202 */ /* 0x000fc40000000f00 */
        /* <DEDUP_REMOVED lines=31> */
[----:B------:R-:W-:-:S02]  /*27520*/  IMAD.MOV.U32 R10, RZ, RZ, R21 ;  /* 0x000000ffff0a7224 */ /* 0x000fc400078e0015 */
[----:B------:R-:W-:Y:S02]  /*27530*/  IMAD.MOV.U32 R11, RZ, RZ, R20 ;  /* 0x000000ffff0b7224 */ /* 0x000fe400078e0014 */
[----:B------:R-:W-:Y:S02]  /*27540*/  IMAD.MOV.U32 R4, RZ, RZ, R28 ;  /* 0x000000ffff047224 */ /* 0x000fe400078e001c */
[----:B----4-:R-:W-:Y:S01]  /*27550*/  IMAD.MOV.U32 R8, RZ, RZ, R23 ;  /* 0x000000ffff087224 */ /* 0x010fe200078e0017 */
[----:B---3--:R-:W-:Y:S01]  /*27560*/  MOV R9, R22 ;  /* 0x0000001600097202 */ /* 0x008fe20000000f00 */
[----:B------:R-:W-:Y:S01]  /*27570*/  IMAD.MOV.U32 R7, RZ, RZ, R25 ;  /* 0x000000ffff077224 */ /* 0x000fe200078e0019 */
[----:B------:R-:W-:Y:S01]  /*27580*/  MOV R5, R27 ;  /* 0x0000001b00057202 */ /* 0x000fe20000000f00 */
[----:B-----5:R-:W-:Y:S04]  /*27590*/  STL.64 [R1+0x1210], R14 ;  /* 0x0012100e01007387 */ /* 0x020fe80000100a00 */
[----:B--2---:R-:W-:Y:S04]  /*275a0*/  STL.64 [R1+0x1208], R12 ;  /* 0x0012080c01007387 */ /* 0x004fe80000100a00 */
[----:B------:R-:W0:Y:S04]  /*275b0*/  LDSM.16.MT88.4 R12, [R0+UR8+0x28100] ;  /* 0x02810008000c783b */ /* 0x000e280008004200 */
[----:B------:R-:W2:Y:S04]  /*275c0*/  LDL.LU R29, [R1+0x304] ;  /* 0x00030400011d7983 */ /* 0x000ea80000300800 */
[----:B------:R-:W3:Y:S04]  /*275d0*/  LDL.LU R16, [R1+0x100] ;  /* 0x0001000001107983 */ /* 0x000ee80000300800 */
[----:B------:R-:W3:Y:S04]  /*275e0*/  LDL.LU R17, [R1+0x104] ;  /* 0x0001040001117983 */ /* 0x000ee80000300800 */
[----:B------:R-:W3:Y:S04]  /*275f0*/  LDL.LU R18, [R1+0x108] ;  /* 0x0001080001127983 */ /* 0x000ee80000300800 */
[----:B------:R-:W3:Y:S04]  /*27600*/  LDL.LU R19, [R1+0x10c] ;  /* 0x00010c0001137983 */ /* 0x000ee80000300800 */
[----:B0-----:R-:W-:Y:S01]  /*27610*/  STL [R1+0x54], R13 ;  /* 0x0000540d01007387 */ /* 0x001fe20000100800 */
[----:B------:R-:W-:-:S03]  /*27620*/  IMAD.MOV.U32 R20, RZ, RZ, R12 ;  /* 0x000000ffff147224 */ /* 0x000fc600078e000c */
[----:B------:R-:W-:Y:S01]  /*27630*/  STL [R1+0x5c], R15 ;  /* 0x00005c0f01007387 */ /* 0x000fe20000100800 */
[----:B------:R-:W-:-:S03]  /*27640*/  MOV R21, R14 ;  /* 0x0000000e00157202 */ /* 0x000fc60000000f00 */
[----:B------:R-:W0:Y:S02]  /*27650*/  LDSM.16.MT88.4 R12, [R0+UR8+0x2a100] ;  /* 0x02a10008000c783b */ /* 0x000e240008004200 */
[----:B0-----:R-:W-:Y:S02]  /*27660*/  IMAD.MOV.U32 R22, RZ, RZ, R12 ;  /* 0x000000ffff167224 */ /* 0x001fe400078e000c */
[----:B------:R-:W-:Y:S01]  /*27670*/  IMAD.MOV.U32 R23, RZ, RZ, R14 ;  /* 0x000000ffff177224 */ /* 0x000fe200078e000e */
[----:B------:R-:W-:Y:S01]  /*27680*/  STL [R1+0xa4], R13 ;  /* 0x0000a40d01007387 */ /* 0x000fe20000100800 */
[----:B------:R-:W-:-:S03]  /*27690*/  IMAD.MOV.U32 R28, RZ, RZ, R15 ;  /* 0x000000ffff1c7224 */ /* 0x000fc600078e000f */
[----:B------:R-:W0:Y:S04]  /*276a0*/  LDSM.16.MT88.4 R12, [R0+UR8+0x28180] ;  /* 0x02818008000c783b */ /* 0x000e280008004200 */
[----:B------:R-:W-:Y:S04]  /*276b0*/  STL [R1+0x11b4], R28 ;  /* 0x0011b41c01007387 */ /* 0x000fe80000100800 */
[----:B0-----:R-:W-:Y:S01]  /*276c0*/  STL [R1+0x134], R13 ;  /* 0x0001340d01007387 */ /* 0x001fe20000100800 */
[----:B------:R-:W-:-:S03]  /*276d0*/  MOV R24, R12 ;  /* 0x0000000c00187202 */ /* 0x000fc60000000f00 */
[----:B------:R-:W-:Y:S01]  /*276e0*/  STL [R1+0x13c], R15 ;  /* 0x00013c0f01007387 */ /* 0x000fe20000100800 */
[----:B------:R-:W-:-:S03]  /*276f0*/  IMAD.MOV.U32 R25, RZ, RZ, R14 ;  /* 0x000000ffff197224 */ /* 0x000fc600078e000e */
[----:B------:R-:W0:Y:S04]  /*27700*/  LDSM.16.MT88.4 R12, [R0+UR8+0x2a180] ;  /* 0x02a18008000c783b */ /* 0x000e280008004200 */
[----:B0-----:R-:W-:Y:S04]  /*27710*/  STL [R1+0x194], R13 ;  /* 0x0001940d01007387 */ /* 0x001fe80000100800 */
[----:B------:R0:W-:Y:S01]  /*27720*/  STL [R1+0x19c], R15 ;  /* 0x00019c0f01007387 */ /* 0x0001e20000100800 */
[----:B------:R-:W-:Y:S02]  /*27730*/  IMAD.MOV.U32 R0, RZ, RZ, R14 ;  /* 0x000000ffff007224 */ /* 0x000fe400078e000e */
[----:B------:R-:W-:Y:S01]  /*27740*/  IMAD.MOV.U32 R27, RZ, RZ, R12 ;  /* 0x000000ffff1b7224 */ /* 0x000fe200078e000c */
[----:B0-----:R-:W4:Y:S04]  /*27750*/  LDL.LU.64 R14, [R1+0x1210] ;  /* 0x00121000010e7983 */ /* 0x001f280000300a00 */
[----:B------:R-:W4:Y:S01]  /*27760*/  LDL.LU.64 R12, [R1+0x1208] ;  /* 0x00120800010c7983 */ /* 0x000f220000300a00 */
[----:B------:R-:W-:Y:S01]  /*27770*/  IMAD.MOV.U32 R6, RZ, RZ, R26 ;  /* 0x000000ffff067224 */ /* 0x000fe200078e001a */
[----:B----4-:R-:W-:Y:S02]  /*27780*/  HMMA.16816.F32 R20, R20, R2, R12 ;  /* 0x000000021414723c */ /* 0x010fe4000000180c */
[----:B------:R-:W4:Y:S04]  /*27790*/  LDL.LU.64 R14, [R1+0x1200] ;  /* 0x00120000010e7983 */ /* 0x000f280000300a00 */
[----:B------:R-:W4:-:S13]  /*277a0*/  LDL.LU.64 R12, [R1+0x11f8] ;  /* 0x0011f800010c7983 */ /* 0x000f1a0000300a00 */
[----:B------:R-:W-:Y:S01]  /*277b0*/  MOV R28, R22 ;  /* 0x00000016001c7202 */ /* 0x000fe20000000f00 */
[----:B------:R0:W-:Y:S01]  /*277c0*/  STL.64 [R1+0x10], R20 ;  /* 0x0000101401007387 */ /* 0x0001e20000100a00 */
[----:B------:R-:W-:Y:S01]  /*277d0*/  IMAD.MOV.U32 R26, RZ, RZ, R23 ;  /* 0x000000ffff1a7224 */ /* 0x000fe200078e0017 */
[----:B------:R-:W-:Y:S01]  /*277e0*/  MOV R22, R27 ;  /* 0x0000001b00167202 */ /* 0x000fe20000000f00 */
[----:B------:R-:W-:Y:S02]  /*277f0*/  IMAD.MOV.U32 R23, RZ, RZ, R0 ;  /* 0x000000ffff177224 */ /* 0x000fe400078e0000 */
[----:B0-----:R-:W-:Y:S02]  /*27800*/  IMAD.MOV.U32 R20, RZ, RZ, R24 ;  /* 0x000000ffff147224 */ /* 0x001fe400078e0018 */
[----:B------:R-:W-:Y:S01]  /*27810*/  IMAD.MOV.U32 R21, RZ, RZ, R25 ;  /* 0x000000ffff157224 */ /* 0x000fe200078e0019 */
[----:B------:R-:W5:Y:S04]  /*27820*/  LDL.LU R24, [R1+0x11f0] ;  /* 0x0011f00001187983 */ /* 0x000f680000300800 */
[----:B------:R-:W2:Y:S04]  /*27830*/  LDL.LU R25, [R1+0x11ec] ;  /* 0x0011ec0001197983 */ /* 0x000ea80000300800 */
[----:B------:R-:W2:Y:S01]  /*27840*/  LDL.LU R27, [R1+0x11e8] ;  /* 0x0011e800011b7983 */ /* 0x000ea20000300800 */
[----:B----4-:R-:W-:Y:S03]  /*27850*/  HMMA.16816.F32 R20, R20, R2, R12 ;  /* 0x000000021414723c */ /* 0x010fe6000000180c */
[----:B------:R-:W4:Y:S04]  /*27860*/  LDL.LU.64 R14, [R1+0x11e0] ;  /* 0x0011e000010e7983 */ /* 0x000f280000300a00 */
[----:B------:R-:W4:-:S12]  /*27870*/  LDL.LU.64 R12, [R1+0x11d8] ;  /* 0x0011d800010c7983 */ /* 0x000f180000300a00 */
[----:B------:R0:W-:Y:S04]  /*27880*/  STL.64 [R1+0xe0], R20 ;  /* 0x0000e01401007387 */ /* 0x0001e80000100a00 */
[----:B------:R1:W-:Y:S04]  /*27890*/  STL [R1+0xe8], R22 ;  /* 0x0000e81601007387 */ /* 0x0003e80000100800 */
[----:B------:R-:W2:Y:S01]  /*278a0*/  LDL.LU R3, [R1+0x300] ;  /* 0x0003000001037983 */ /* 0x000ea20000300800 */
[----:B------:R-:W-:-:S03]  /*278b0*/  IMAD.MOV.U32 R0, RZ, RZ, R23 ;  /* 0x000000ffff007224 */ /* 0x000fc600078e0017 */
[----:B0-----:R-:W3:Y:S04]  /*278c0*/  LDL.LU R20, [R1+0x244] ;  /* 0x0002440001147983 */ /* 0x001ee80000300800 */
[----:B------:R-:W3:Y:S04]  /*278d0*/  LDL.LU R21, [R1+0x24c] ;  /* 0x00024c0001157983 */ /* 0x000ee80000300800 */
[----:B-1----:R-:W3:Y:S04]  /*278e0*/  LDL.LU R22, [R1+0x254] ;  /* 0x0002540001167983 */ /* 0x002ee80000300800 */
[----:B------:R-:W3:Y:S01]  /*278f0*/  LDL.LU R23, [R1+0x25c] ;  /* 0x00025c0001177983 */ /* 0x000ee20000300800 */
[----:B--2---:R-:W-:-:S02]  /*27900*/  F2FP.F16.E4M3.UNPACK_B R2, R3.H1 ;  /* 0x00000003ff02723e */ /* 0x004fc400030006ff */
[----:B------:R-:W-:-:S07]  /*27910*/  F2FP.F16.E4M3.UNPACK_B R3, R29.H1 ;  /* 0x0000001dff03723e */ /* 0x000fce00030006ff */
        /* <DEDUP_REMOVED lines=11> */
[----:B------:R-:W2:-:S13]  /*279d0*/  LDL.LU R9, [R1+0x11c0] ;  /* 0x0011c00001097983 */ /* 0x000e9a0000300800 */
        /* <DEDUP_REMOVED lines=9> */
[----:B------:R-:W-:-:S13]  /*27a70*/  IMAD.MOV.U32 R6, RZ, RZ, R9 ;  /* 0x000000ffff067224 */ /* 0x000fda00078e0009 */
[----:B------:R0:W-:Y:S04]  /*27a80*/  STL.64 [R1+0x2d0], R20 ;  /* 0x0002d01401007387 */ /* 0x0001e80000100a00 */
[----:B------:R1:W-:Y:S04]  /*27a90*/  STL.64 [R1+0x2d8], R22 ;  /* 0x0002d81601007387 */ /* 0x0003e80000100a00 */
[----:B0-----:R-:W4:Y:S04]  /*27aa0*/  LDL.LU R20, [R1+0x70] ;  /* 0x0000700001147983 */ /* 0x001f280000300800 */
[----:B------:R-:W4:Y:S04]  /*27ab0*/  LDL.LU R21, [R1+0x74] ;  /* 0x0000740001157983 */ /* 0x000f280000300800 */
[----:B-1----:R-:W4:Y:S04]  /*27ac0*/  LDL.LU R22, [R1+0x78] ;  /* 0x0000780001167983 */ /* 0x002f280000300800 */
[----:B------:R-:W4:Y:S04]  /*27ad0*/  LDL.LU R23, [R1+0x7c] ;  /* 0x00007c0001177983 */ /* 0x000f280000300800 */
[----:B------:R-:W4:Y:S04]  /*27ae0*/  LDL.LU R8, [R1+0xd0] ;  /* 0x0000d00001087983 */ /* 0x000f280000300800 */
[----:B------:R-:W4:Y:S04]  /*27af0*/  LDL.LU R9, [R1+0xd4] ;  /* 0x0000d40001097983 */ /* 0x000f280000300800 */
[----:B------:R-:W4:Y:S01]  /*27b00*/  LDL.LU R10, [R1+0xd8] ;  /* 0x0000d800010a7983 */ /* 0x000f220000300800 */
[----:B--2---:R-:W-:-:S02]  /*27b10*/  IMAD.MOV.U32 R4, RZ, RZ, R5 ;  /* 0x000000ffff047224 */ /* 0x004fc400078e0005 */
[----:B------:R-:W-:Y:S01]  /*27b20*/  IMAD.MOV.U32 R5, RZ, RZ, R7 ;  /* 0x000000ffff057224 */ /* 0x000fe200078e0007 */
[----:B---3--:R-:W-:Y:S02]  /*27b30*/  MOV R7, R11 ;  /* 0x0000000b00077202 */ /* 0x008fe40000000f00 */
        /* <DEDUP_REMOVED lines=16> */
[----:B------:R-:W-:Y:S04]  /*27c40*/  STL.64 [R1], R16 ;  /* 0x0000001001007387 */ /* 0x000fe80000100a00 */
[----:B------:R-:W-:Y:S04]  /*27c50*/  STL.64 [R1+0x8], R18 ;  /* 0x0000081201007387 */ /* 0x000fe80000100a00 */
[----:B------:R-:W4:Y:S04]  /*27c60*/  LDL.LU R5, [R1+0xfc] ;  /* 0x0000fc0001057983 */ /* 0x000f280000300800 */
[----:B------:R-:W4:Y:S04]  /*27c70*/  LDL.LU R6, [R1+0x114] ;  /* 0x0001140001067983 */ /* 0x000f280000300800 */
[----:B------:R-:W4:Y:S02]  /*27c80*/  LDL.LU R7, [R1+0x11c] ;  /* 0x00011c0001077983 */ /* 0x000f240000300800 */
[----:B----4-:R-:W-:-:S15]  /*27c90*/  HMMA.16816.F32 R8, R4, R2, R8 ;  /* 0x000000020408723c */ /* 0x010fde0000001808 */
[----:B------:R-:W-:-:S04]  /*27ca0*/  NOP ;  /* 0x0000000000007918 */ /* 0x000fc80000000000 */
[----:B------:R0:W-:Y:S04]  /*27cb0*/  STL.64 [R1+0x20], R8 ;  /* 0x0000200801007387 */ /* 0x0001e80000100a00 */
[----:B------:R1:W-:Y:S01]  /*27cc0*/  STL [R1+0x28], R10 ;  /* 0x0000280a01007387 */ /* 0x0003e20000100800 */
[----:B------:R-:W-:-:S03]  /*27cd0*/  IMAD.MOV.U32 R29, RZ, RZ, R11 ;  /* 0x000000ffff1d7224 */ /* 0x000fc600078e000b */
[----:B0-----:R-:W2:Y:S04]  /*27ce0*/  LDL.LU R8, [R1+0x200] ;  /* 0x0002000001087983 */ /* 0x001ea80000300800 */
[----:B------:R-:W2:Y:S04]  /*27cf0*/  LDL.LU R9, [R1+0x204] ;  /* 0x0002040001097983 */ /* 0x000ea80000300800 */
[----:B-1----:R-:W2:Y:S04]  /*27d00*/  LDL.LU R10, [R1+0x208] ;  /* 0x00020800010a7983 */ /* 0x002ea80000300800 */
[----:B------:R-:W2:Y:S04]  /*27d10*/  LDL.LU R11, [R1+0x20c] ;  /* 0x00020c00010b7983 */ /* 0x000ea80000300800 */
[----:B------:R-:W-:Y:S04]  /*27d20*/  STL [R1+0x117c], R29 ;  /* 0x00117c1d01007387 */ /* 0x000fe80000100800 */
[----:B------:R-:W3:Y:S04]  /*27d30*/  LDL.LU R4, [R1+0x94] ;  /* 0x0000940001047983 */ /* 0x000ee80000300800 */
[----:B------:R-:W3:Y:S04]  /*27d40*/  LDL.LU R5, [R1+0x9c] ;  /* 0x00009c0001057983 */ /* 0x000ee80000300800 */
[----:B------:R-:W3:Y:S04]  /*27d50*/  LDL.LU R6, [R1+0xb4] ;  /* 0x0000b40001067983 */ /* 0x000ee80000300800 */
[----:B------:R-:W3:Y:S02]  /*27d60*/  LDL.LU R7, [R1+0xbc] ;  /* 0x0000bc0001077983 */ /* 0x000ee40000300800 */
[----:B---3--:R-:W-:Y:S02]  /*27d70*/  HMMA.16816.F32 R16, R4, R2, R20 ;  /* 0x000000020410723c */ /* 0x008fe40000001814 */
        /* <DEDUP_REMOVED lines=9> */
[----:B------:R-:W3:Y:S01]  /*27e10*/  LDL.LU R6, [R1+0x64] ;  /* 0x0000640001067983 */ /* 0x000ee20000300800 */
[----:B-----5:R-:W-:-:S07]  /*27e20*/  IMAD.MOV.U32 R7, RZ, RZ, R24 ;  /* 0x000000ffff077224 */ /* 0x020fce00078e0018 */
[----:B---3--:R-:W-:Y:S01]  /*27e30*/  HMMA.16816.F32 R12, R4, R2, R12 ;  /* 0x00000002040c723c */ /* 0x008fe2000000180c */
[----:B------:R-:W3:-:S15]  /*27e40*/  LDL.LU R4, [R1+0x170] ;  /* 0x0001700001047983 */ /* 0x000ede0000300800 */
[----:B------:R-:W-:-:S03]  /*27e50*/  NOP ;  /* 0x0000000000007918 */ /* 0x000fc60000000000 */
[----:B------:R0:W-:Y:S04]  /*27e60*/  STL.64 [R1+0x2e0], R12 ;  /* 0x0002e00c01007387 */ /* 0x0001e80000100a00 */
[----:B------:R1:W-:Y:S04]  /*27e70*/  STL.64 [R1+0x2e8], R14 ;  /* 0x0002e80e01007387 */ /* 0x0003e80000100a00 */
[----:B------:R-:W3:Y:S04]  /*27e80*/  LDL.LU R5, [R1+0x174] ;  /* 0x0001740001057983 */ /* 0x000ee80000300800 */
[----:B------:R-:W3:Y:S04]  /*27e90*/  LDL.LU R6, [R1+0x178] ;  /* 0x0001780001067983 */ /* 0x000ee80000300800 */
[----:B------:R-:W3:Y:S04]  /*27ea0*/  LDL.LU R7, [R1+0x17c] ;  /* 0x00017c0001077983 */ /* 0x000ee80000300800 */
[----:B------:R-:W2:Y:S04]  /*27eb0*/  LDL.LU R24, [R1+0x284] ;  /* 0x0002840001187983 */ /* 0x000ea80000300800 */
[----:B------:R-:W2:Y:S04]  /*27ec0*/  LDL.LU R25, [R1+0x28c] ;  /* 0x00028c0001197983 */ /* 0x000ea80000300800 */
[----:B0-----:R-:W5:Y:S04]  /*27ed0*/  LDL.LU R12, [R1+0x10] ;  /* 0x00001000010c7983 */ /* 0x001f680000300800 */
[----:B------:R-:W5:Y:S01]  /*27ee0*/  LDL.LU R13, [R1+0x14] ;  /* 0x00001400010d7983 */ /* 0x000f620000300800 */
[----:B-1----:R-:W-:Y:S01]  /*27ef0*/  IMAD.MOV.U32 R14, RZ, RZ, R28 ;  /* 0x000000ffff0e7224 */ /* 0x002fe200078e001c */
[----:B------:R-:W-:-:S02]  /*27f00*/  MOV R15, R26 ;  /* 0x0000001a000f7202 */ /* 0x000fc40000000f00 */
        /* <DEDUP_REMOVED lines=50> */
[----:B------:R4:W-:Y:S04]  /*28230*/  STL [R1+0x1188], R13 ;  /* 0x0011880d01007387 */ /* 0x0009e80000100800 */
[----:B------:R-:W-:Y:S04]  /*28240*/  STL [R1+0x1184], R14 ;  /* 0x0011840e01007387 */ /* 0x000fe80000100800 */
[----:B------:R-:W-:Y:S04]  /*28250*/  STL [R1+0x1180], R15 ;  /* 0x0011800f01007387 */ /* 0x000fe80000100800 */
[----:B0-----:R-:W-:Y:S04]  /*28260*/  STL.64 [R1+0x210], R8 ;  /* 0x0002100801007387 */ /* 0x001fe80000100a00 */
[----:B------:R-:W-:Y:S04]  /*28270*/  STL.64 [R1+0x218], R10 ;  /* 0x0002180a01007387 */ /* 0x000fe80000100a00 */
[----:B------:R-:W0:Y:S04]  /*28280*/  LDSM.16.MT88.4 R8, [R28+UR8+0x2c080] ;  /* 0x02c080081c08783b */ /* 0x000e280008004200 */
[----:B-1----:R1:W-:Y:S01]  /*28290*/  STL [R1+0x244], R5 ;  /* 0x0002440501007387 */ /* 0x0023e20000100800 */
[----:B---3--:R-:W-:-:S03]  /*282a0*/  IMAD.MOV.U32 R12, RZ, RZ, R4 ;  /* 0x000000ffff0c7224 */ /* 0x008fc600078e0004 */
[----:B------:R3:W-:Y:S04]  /*282b0*/  STL [R1+0x24c], R7 ;  /* 0x00024c0701007387 */ /* 0x0007e80000100800 */
[----:B------:R-:W2:Y:S01]  /*282c0*/  LDL.LU R4, [R1+0x234] ;  /* 0x0002340001047983 */ /* 0x000ea20000300800 */
[----:B----4-:R-:W-:-:S03]  /*282d0*/  IMAD.MOV.U32 R13, RZ, RZ, R6 ;  /* 0x000000ffff0d7224 */ /* 0x010fc600078e0006 */
[----:B-1----:R-:W2:Y:S04]  /*282e0*/  LDL.LU R5, [R1+0x23c] ;  /* 0x00023c0001057983 */ /* 0x002ea80000300800 */
        /* <DEDUP_REMOVED lines=10> */
[----:B------:R-:W0:Y:S04]  /*28390*/  LDSM.16.MT88.4 R8, [R28+UR8+0x2e080] ;  /* 0x02e080081c08783b */ /* 0x000e280008004200 */
[----:B------:R-:W-:Y:S04]  /*283a0*/  STL.64 [R1+0x1198], R14 ;  /* 0x0011980e01007387 */ /* 0x000fe80000100a00 */
[----:B------:R1:W-:Y:S04]  /*283b0*/  STL.64 [R1+0x1190], R12 ;  /* 0x0011900c01007387 */ /* 0x0003e80000100a00 */
[----:B-1----:R-:W3:Y:S04]  /*283c0*/  LDL.LU R12, [R1+0xe0] ;  /* 0x0000e000010c7983 */ /* 0x002ee80000300800 */
        /* <DEDUP_REMOVED lines=8> */
[----:B0-----:R-:W-:Y:S04]  /*28450*/  STL [R1+0x264], R9 ;  /* 0x0002640901007387 */ /* 0x001fe80000100800 */
[----:B------:R-:W-:Y:S04]  /*28460*/  STL [R1+0x26c], R11 ;  /* 0x00026c0b01007387 */ /* 0x000fe80000100800 */
[----:B------:R-:W4:Y:S04]  /*28470*/  LDL.LU R16, [R1+0x1b4] ;  /* 0x0001b40001107983 */ /* 0x000f280000300800 */
[----:B------:R-:W4:Y:S04]  /*28480*/  LDL.LU R17, [R1+0x1bc] ;  /* 0x0001bc0001117983 */ /* 0x000f280000300800 */
[----:B------:R-:W4:Y:S04]  /*28490*/  LDL.LU R18, [R1+0x1c4] ;  /* 0x0001c40001127983 */ /* 0x000f280000300800 */
[----:B------:R-:W4:Y:S04]  /*284a0*/  LDL.LU R19, [R1+0x1cc] ;  /* 0x0001cc0001137983 */ /* 0x000f280000300800 */
[----:B------:R-:W0:Y:S04]  /*284b0*/  LDSM.16.MT88.4 R4, [R28+UR8+0x2c100] ;  /* 0x02c100081c04783b */ /* 0x000e280008004200 */
[----:B------:R-:W2:Y:S04]  /*284c0*/  LDL.LU R24, [R1] ;  /* 0x0000000001187983 */ /* 0x000ea80000300800 */
[----:B------:R-:W2:Y:S04]  /*284d0*/  LDL.LU R25, [R1+0x4] ;  /* 0x0000040001197983 */ /* 0x000ea80000300800 */
[----:B------:R-:W2:Y:S04]  /*284e0*/  LDL.LU R26, [R1+0x8] ;  /* 0x00000800011a7983 */ /* 0x000ea80000300800 */
[----:B------:R-:W2:Y:S01]  /*284f0*/  LDL.LU R27, [R1+0xc] ;  /* 0x00000c00011b7983 */ /* 0x000ea20000300800 */
[----:B------:R-:W-:-:S03]  /*28500*/  MOV R0, R10 ;  /* 0x0000000a00007202 */ /* 0x000fc60000000f00 */
[----:B------:R-:W-:Y:S04]  /*28510*/  LDSM.16.MT88.4 R12, [R28+UR8+0x2c180] ;  /* 0x02c180081c0c783b */ /* 0x000fe80008004200 */
[----:B0-----:R-:W-:Y:S01]  /*28520*/  STL [R1+0x294], R5 ;  /* 0x0002940501007387 */ /* 0x001fe20000100800 */
[----:B------:R-:W-:-:S03]  /*28530*/  IMAD.MOV.U32 R11, RZ, RZ, R4 ;  /* 0x000000ffff0b7224 */ /* 0x000fc600078e0004 */
[----:B------:R-:W-:Y:S01]  /*28540*/  STL [R1+0x29c], R7 ;  /* 0x00029c0701007387 */ /* 0x000fe20000100800 */
[----:B------:R-:W-:-:S03]  /*28550*/  IMAD.MOV.U32 R10, RZ, RZ, R6 ;  /* 0x000000ffff0a7224 */ /* 0x000fc600078e0006 */
[----:B------:R-:W0:Y:S01]  /*28560*/  LDSM.16.MT88.4 R4, [R28+UR8+0x2e100] ;  /* 0x02e100081c04783b */ /* 0x000e220008004200 */
[----:B------:R-:W-:Y:S01]  /*28570*/  IMAD.MOV.U32 R29, RZ, RZ, R8 ;  /* 0x000000ffff1d7224 */ /* 0x000fe200078e0008 */
[----:B0-----:R-:W-:Y:S01]  /*28580*/  MOV R8, R6 ;  /* 0x0000000600087202 */ /* 0x001fe20000000f00 */
[----:B------:R-:W-:Y:S01]  /*28590*/  IMAD.MOV.U32 R6, RZ, RZ, R14 ;  /* 0x000000ffff067224 */ /* 0x000fe200078e000e */
        /* <DEDUP_REMOVED lines=12> */
[----:B------:R-:W4:Y:S04]  /*28660*/  LDL.LU R22, [R1+0x194] ;  /* 0x0001940001167983 */ /* 0x000f280000300800 */
[----:B------:R-:W4:Y:S04]  /*28670*/  LDL.LU R23, [R1+0x19c] ;  /* 0x00019c0001177983 */ /* 0x000f280000300800 */
[----:B------:R-:W-:Y:S04]  /*28680*/  STL [R1+0x2b4], R13 ;  /* 0x0002b40d01007387 */ /* 0x000fe80000100800 */
[----:B------:R1:W-:Y:S01]  /*28690*/  STL [R1+0x2bc], R15 ;  /* 0x0002bc0f01007387 */ /* 0x0003e20000100800 */
[----:B0-----:R-:W-:-:S03]  /*286a0*/  IMAD.MOV.U32 R7, RZ, RZ, R12 ;  /* 0x000000ffff077224 */ /* 0x001fc600078e000c */
[----:B-1----:R-:W4:Y:S04]  /*286b0*/  LDL.LU.64 R14, [R1+0x11a8] ;  /* 0x0011a800010e7983 */ /* 0x002f280000300a00 */
        /* <DEDUP_REMOVED lines=9> */
[----:B0-----:R0:W-:Y:S04]  /*28750*/  STL [R1+0x2a4], R21 ;  /* 0x0002a41501007387 */ /* 0x0011e80000100800 */
[----:B------:R1:W-:Y:S01]  /*28760*/  STL [R1+0x2ac], R23 ;  /* 0x0002ac1701007387 */ /* 0x0003e20000100800 */
[----:B------:R-:W-:-:S03]  /*28770*/  IMAD.MOV.U32 R5, RZ, RZ, R20 ;  /* 0x000000ffff057224 */ /* 0x000fc600078e0014 */
[----:B------:R-:W-:Y:S04]  /*28780*/  STL [R1+0x10c0], R28 ;  /* 0x0010c01c01007387 */ /* 0x000fe80000100800 */
[----:B------:R-:W4:Y:S04]  /*28790*/  LDL.LU R20, [R1+0x210] ;  /* 0x0002100001147983 */ /* 0x000f280000300800 */
[----:B0-----:R-:W4:Y:S01]  /*287a0*/  LDL.LU R21, [R1+0x218] ;  /* 0x0002180001157983 */ /* 0x001f220000300800 */
[----:B------:R-:W-:Y:S01]  /*287b0*/  IMAD.MOV.U32 R9, RZ, RZ, R4 ;  /* 0x000000ffff097224 */ /* 0x000fe200078e0004 */
[----:B------:R-:W-:Y:S01]  /*287c0*/  MOV R4, R22 ;  /* 0x0000001600047202 */ /* 0x000fe20000000f00 */
[----:B-----5:R-:W-:Y:S01]  /*287d0*/  IMAD.MOV.U32 R22, RZ, RZ, R12 ;  /* 0x000000ffff167224 */ /* 0x020fe200078e000c */
[----:B--2---:R-:W-:-:S02]  /*287e0*/  F2FP.F16.E4M3.UNPACK_B R2, R2 ;  /* 0x00000002ff02723e */ /* 0x004fc400020006ff */
[----:B---3--:R-:W-:Y:S01]  /*287f0*/  F2FP.F16.E4M3.UNPACK_B R3, R3 ;  /* 0x00000003ff03723e */ /* 0x008fe200020006ff */
[----:B-1----:R-:W-:Y:S01]  /*28800*/  IMAD.MOV.U32 R23, RZ, RZ, R13 ;  /* 0x000000ffff177224 */ /* 0x002fe200078e000d */
[----:B------:R-:W2:Y:S04]  /*28810*/  LDL.LU R12, [R1+0x118c] ;  /* 0x00118c00010c7983 */ /* 0x000ea80000300800 */
[----:B------:R-:W2:Y:S02]  /*28820*/  LDL.LU R13, [R1+0x1188] ;  /* 0x00118800010d7983 */ /* 0x000ea40000300800 */
[----:B----4-:R-:W-:Y:S01]  /*28830*/  HMMA.16816.F32 R16, R20, R2, R16 ;  /* 0x000000021410723c */ /* 0x010fe20000001810 */
[----:B------:R-:W-:Y:S02]  /*28840*/  IMAD.MOV.U32 R20, RZ, RZ, R14 ;  /* 0x000000ffff147224 */ /* 0x000fe400078e000e */
[----:B------:R-:W2:Y:S01]  /*28850*/  LDL.LU R14, [R1+0x1184] ;  /* 0x00118400010e7983 */ /* 0x000ea20000300800 */
[----:B------:R-:W-:Y:S01]  /*28860*/  MOV R21, R15 ;  /* 0x0000000f00157202 */ /* 0x000fe20000000f00 */
[----:B------:R-:W-:-:S02]  /*28870*/  IMAD.MOV.U32 R22, RZ, RZ, R29 ;  /* 0x000000ffff167224 */ /* 0x000fc400078e001d */
[----:B------:R-:W-:-:S12]  /*28880*/  IMAD.MOV.U32 R23, RZ, RZ, R0 ;  /* 0x000000ffff177224 */ /* 0x000fd800078e0000 */
[----:B------:R0:W-:Y:S04]  /*28890*/  STL.64 [R1+0x110], R16 ;  /* 0x0001101001007387 */ /* 0x0001e80000100a00 */
[----:B------:R1:W-:Y:S04]  /*288a0*/  STL.64 [R1+0x118], R18 ;  /* 0x0001181201007387 */ /* 0x0003e80000100a00 */
[----:B------:R-:W2:Y:S04]  /*288b0*/  LDL.LU R15, [R1+0x1180] ;  /* 0x00118000010f7983 */ /* 0x000ea80000300800 */
[----:B------:R-:W3:Y:S04]  /*288c0*/  LDL.LU R29, [R1+0x117c] ;  /* 0x00117c00011d7983 */ /* 0x000ee80000300800 */
[----:B------:R-:W4:Y:S01]  /*288d0*/  LDL.LU R0, [R1+0x1178] ;  /* 0x0011780001007983 */ /* 0x000f220000300800 */
[----:B------:R-:W-:Y:S03]  /*288e0*/  HMMA.16816.F32 R20, R20, R2, R24 ;  /* 0x000000021414723c */ /* 0x000fe60000001818 */
[----:B0-----:R-:W5:-:S15]  /*288f0*/  LDL.LU R16, [R1+0x80] ;  /* 0x0000800001107983 */ /* 0x001f5e0000300800 */
[----:B------:R-:W-:Y:S01]  /*28900*/  NOP ;  /* 0x0000000000007918 */ /* 0x000fe20000000000 */
[----:B------:R-:W-:Y:S04]  /*28910*/  STL.64 [R1+0x160], R20 ;  /* 0x0001601401007387 */ /* 0x000fe80000100a00 */
[----:B------:R0:W-:Y:S04]  /*28920*/  STL.64 [R1+0x168], R22 ;  /* 0x0001681601007387 */ /* 0x0001e80000100a00 */
[----:B------:R-:W5:Y:S04]  /*28930*/  LDL.LU R17, [R1+0x84] ;  /* 0x0000840001117983 */ /* 0x000f680000300800 */
[----:B-1----:R-:W5:Y:S04]  /*28940*/  LDL.LU R18, [R1+0x88] ;  /* 0x0000880001127983 */ /* 0x002f680000300800 */
[----:B------:R-:W5:Y:S01]  /*28950*/  LDL.LU R19, [R1+0x8c] ;  /* 0x00008c0001137983 */ /* 0x000f620000300800 */
[----:B0-----:R-:W-:-:S02]  /*28960*/  IMAD.MOV.U32 R22, RZ, RZ, R9 ;  /* 0x000000ffff167224 */ /* 0x001fc400078e0009 */
[----:B------:R-:W-:Y:S01]  /*28970*/  IMAD.MOV.U32 R23, RZ, RZ, R8 ;  /* 0x000000ffff177224 */ /* 0x000fe200078e0008 */
[----:B----4-:R-:W0:Y:S04]  /*28980*/  LDSM.16.MT88.4 R24, [R0+UR8+0x2c000] ;  /* 0x02c000080018783b */ /* 0x010e280008004200 */
[----:B0-----:R-:W-:Y:S04]  /*28990*/  STL.64 [R1+0x100], R24 ;  /* 0x0001001801007387 */ /* 0x001fe80000100a00 */
[----:B------:R-:W-:Y:S04]  /*289a0*/  STL.64 [R1+0x108], R26 ;  /* 0x0001081a01007387 */ /* 0x000fe80000100a00 */
        /* <DEDUP_REMOVED lines=8> */
[----:B------:R-:W-:-:S07]  /*28a30*/  MOV R21, R10 ;  /* 0x0000000a00157202 */ /* 0x000fce0000000f00 */
        /* <DEDUP_REMOVED lines=9> */
[----:B------:R-:W-:-:S03]  /*28ad0*/  IMAD.MOV.U32 R10, RZ, RZ, R20 ;  /* 0x000000ffff0a7224 */ /* 0x000fc600078e0014 */
[----:B------:R1:W-:Y:S01]  /*28ae0*/  STL [R1+0x13c], R23 ;  /* 0x00013c1701007387 */ /* 0x0003e20000100800 */
[----:B------:R-:W-:Y:S01]  /*28af0*/  IMAD.MOV.U32 R11, RZ, RZ, R22 ;  /* 0x000000ffff0b7224 */ /* 0x000fe200078e0016 */
[----:B------:R-:W-:Y:S01]  /*28b00*/  MOV R20, R7 ;  /* 0x0000000700147202 */ /* 0x000fe20000000f00 */
[----:B------:R-:W-:Y:S02]  /*28b10*/  IMAD.MOV.U32 R22, RZ, RZ, R5 ;  /* 0x000000ffff167224 */ /* 0x000fe400078e0005 */
[----:B0-----:R-:W-:Y:S02]  /*28b20*/  IMAD.MOV.U32 R21, RZ, RZ, R6 ;  /* 0x000000ffff157224 */ /* 0x001fe400078e0006 */
[----:B-1----:R-:W-:Y:S02]  /*28b30*/  IMAD.MOV.U32 R23, RZ, RZ, R4 ;  /* 0x000000ffff177224 */ /* 0x002fe400078e0004 */
[----:B------:R-:W0:Y:S05]  /*28b40*/  LDSM.16.MT88.4 R4, [R0+UR8+0x2e080] ;  /* 0x02e080080004783b */ /* 0x000e2a0008004200 */
[----:B--2---:R-:W-:Y:S01]  /*28b50*/  HMMA.16816.F32 R20, R20, R2, R12 ;  /* 0x000000021414723c */ /* 0x004fe2000000180c */
[----:B------:R-:W1:Y:S04]  /*28b60*/  LDSM.16.MT88.4 R12, [R0+UR8+0x2c100] ;  /* 0x02c10008000c783b */ /* 0x000e680008004200 */
[----:B0-----:R-:W-:Y:S04]  /*28b70*/  STL [R1+0x184], R5 ;  /* 0x0001840501007387 */ /* 0x001fe80000100800 */
[----:B------:R0:W-:Y:S10]  /*28b80*/  STL [R1+0x18c], R7 ;  /* 0x00018c0701007387 */ /* 0x0001f40000100800 */
[----:B------:R-:W-:Y:S04]  /*28b90*/  STL.64 [R1+0x250], R20 ;  /* 0x0002501401007387 */ /* 0x000fe80000100a00 */
[----:B------:R-:W-:Y:S01]  /*28ba0*/  STL.64 [R1+0x258], R22 ;  /* 0x0002581601007387 */ /* 0x000fe20000100a00 */
[----:B------:R-:W-:-:S03]  /*28bb0*/  IMAD.MOV.U32 R28, RZ, RZ, R6 ;  /* 0x000000ffff1c7224 */ /* 0x000fc600078e0006 */
[----:B-1----:R-:W-:Y:S04]  /*28bc0*/  STL [R1+0x1e4], R13 ;  /* 0x0001e40d01007387 */ /* 0x002fe80000100800 */
[----:B------:R-:W-:Y:S01]  /*28bd0*/  STL [R1+0x1ec], R15 ;  /* 0x0001ec0f01007387 */ /* 0x000fe20000100800 */
[----:B------:R-:W-:Y:S02]  /*28be0*/  IMAD.MOV.U32 R6, RZ, RZ, R14 ;  /* 0x000000ffff067224 */ /* 0x000fe400078e000e */
[----:B0-----:R-:W-:Y:S02]  /*28bf0*/  IMAD.MOV.U32 R7, RZ, RZ, R12 ;  /* 0x000000ffff077224 */ /* 0x001fe400078e000c */
[----:B------:R-:W0:Y:S04]  /*28c00*/  LDSM.16.MT88.4 R12, [R0+UR8+0x2e100] ;  /* 0x02e10008000c783b */ /* 0x000e280008004200 */
[----:B0-----:R0:W-:Y:S01]  /*28c10*/  STL [R1+0x204], R13 ;  /* 0x0002040d01007387 */ /* 0x0011e20000100800 */
[----:B------:R-:W-:-:S03]  /*28c20*/  MOV R5, R12 ;  /* 0x0000000c00057202 */ /* 0x000fc60000000f00 */
[----:B------:R1:W-:Y:S04]  /*28c30*/  STL [R1+0x20c], R15 ;  /* 0x00020c0f01007387 */ /* 0x0003e80000100800 */
[----:B------:R-:W5:Y:S04]  /*28c40*/  LDL.LU R12, [R1+0x100] ;  /* 0x00010000010c7983 */ /* 0x000f680000300800 */
[----:B0-----:R-:W5:Y:S01]  /*28c50*/  LDL.LU R13, [R1+0x108] ;  /* 0x00010800010d7983 */ /* 0x001f620000300800 */
[----:B---3--:R-:W-:Y:S01]  /*28c60*/  IMAD.MOV.U32 R27, RZ, RZ, R29 ;  /* 0x000000ffff1b7224 */ /* 0x008fe200078e001d */
[----:B------:R-:W-:Y:S01]  /*28c70*/  MOV R29, R4 ;  /* 0x00000004001d7202 */ /* 0x000fe20000000f00 */
[----:B------:R-:W-:-:S02]  /*28c80*/  IMAD.MOV.U32 R4, RZ, RZ, R14 ;  /* 0x000000ffff047224 */ /* 0x000fc400078e000e */
[----:B------:R-:W-:Y:S02]  /*28c90*/  IMAD.MOV.U32 R14, RZ, RZ, R8 ;  /* 0x000000ffff0e7224 */ /* 0x000fe400078e0008 */
[----:B-1----:R-:W-:Y:S01]  /*28ca0*/  IMAD.MOV.U32 R15, RZ, RZ, R9 ;  /* 0x000000ffff0f7224 */ /* 0x002fe200078e0009 */
[----:B------:R-:W2:Y:S04]  /*28cb0*/  LDL.LU R8, [R1+0x1160] ;  /* 0x0011600001087983 */ /* 0x000ea80000300800 */
[----:B------:R-:W2:Y:S02]  /*28cc0*/  LDL.LU R9, [R1+0x115c] ;  /* 0x00115c0001097983 */ /* 0x000ea40000300800 */
[----:B-----5:R-:W-:Y:S01]  /*28cd0*/  HMMA.16816.F32 R16, R12, R2, R16 ;  /* 0x000000020c10723c */ /* 0x020fe20000001810 */
[----:B------:R-:W-:-:S02]  /*28ce0*/  IMAD.MOV.U32 R12, RZ, RZ, R10 ;  /* 0x000000ffff0c7224 */ /* 0x000fc400078e000a */
[----:B------:R-:W-:-:S15]  /*28cf0*/  IMAD.MOV.U32 R13, RZ, RZ, R11 ;  /* 0x000000ffff0d7224 */ /* 0x000fde00078e000b */
[----:B------:R-:W-:Y:S01]  /*28d00*/  NOP ;  /* 0x0000000000007918 */ /* 0x000fe20000000000 */
[----:B------:R0:W-:Y:S04]  /*28d10*/  STL.64 [R1+0x50], R16 ;  /* 0x0000501001007387 */ /* 0x0001e80000100a00 */
[----:B------:R1:W-:Y:S01]  /*28d20*/  STL [R1+0x58], R18 ;  /* 0x0000581201007387 */ /* 0x0003e20000100800 */
[----:B------:R-:W-:-:S03]  /*28d30*/  MOV R23, R19 ;  /* 0x0000001300177202 */ /* 0x000fc60000000f00 */
[----:B0-----:R-:W3:Y:S04]  /*28d40*/  LDL.LU R16, [R1+0x2d0] ;  /* 0x0002d00001107983 */ /* 0x001ee80000300800 */
[----:B------:R-:W3:Y:S04]  /*28d50*/  LDL.LU R17, [R1+0x2d4] ;  /* 0x0002d40001117983 */ /* 0x000ee80000300800 */
[----:B-1----:R-:W3:Y:S04]  /*28d60*/  LDL.LU R18, [R1+0x2d8] ;  /* 0x0002d80001127983 */ /* 0x002ee80000300800 */
[----:B------:R-:W3:Y:S04]  /*28d70*/  LDL.LU R19, [R1+0x2dc] ;  /* 0x0002dc0001137983 */ /* 0x000ee80000300800 */
[----:B------:R-:W2:Y:S04]  /*28d80*/  LDL.LU R10, [R1+0x1158] ;  /* 0x00115800010a7983 */ /* 0x000ea80000300800 */
[----:B------:R-:W2:Y:S01]  /*28d90*/  LDL.LU R11, [R1+0x1154] ;  /* 0x00115400010b7983 */ /* 0x000ea20000300800 */
[----:B------:R-:W-:-:S03]  /*28da0*/  IMAD.MOV.U32 R14, RZ, RZ, R29 ;  /* 0x000000ffff0e7224 */ /* 0x000fc600078e001d */
[----:B------:R-:W5:Y:S01]  /*28db0*/  LDL.LU R29, [R1+0x1150] ;  /* 0x00115000011d7983 */ /* 0x000f620000300800 */
[----:B------:R-:W-:-:S07]  /*28dc0*/  MOV R15, R28 ;  /* 0x0000001c000f7202 */ /* 0x000fce0000000f00 */
[-C--:B----4-:R-:W-:Y:S01]  /*28dd0*/  HMMA.16816.F32 R24, R12, R2.reuse, R24 ;  /* 0x000000020c18723c */ /* 0x090fe20000001818 */
[----:B------:R-:W-:Y:S02]  /*28de0*/  IMAD.MOV.U32 R12, RZ, RZ, R7 ;  /* 0x000000ffff0c7224 */ /* 0x000fe400078e0007 */
[----:B------:R-:W-:Y:S02]  /*28df0*/  IMAD.MOV.U32 R13, RZ, RZ, R6 ;  /* 0x000000ffff0d7224 */ /* 0x000fe400078e0006 */
[----:B------:R-:W-:Y:S01]  /*28e00*/  IMAD.MOV.U32 R14, RZ, RZ, R5 ;  /* 0x000000ffff0e7224 */ /* 0x000fe200078e0005 */
[----:B------:R-:W-:Y:S02]  /*28e10*/  MOV R15, R4 ;  /* 0x00000004000f7202 */ /* 0x000fe40000000f00 */
        /* <DEDUP_REMOVED lines=8> */
[----:B0-----:R-:W-:Y:S04]  /*28ea0*/  STL [R1+0x224], R5 ;  /* 0x0002240501007387 */ /* 0x001fe80000100800 */
[----:B------:R-:W-:Y:S01]  /*28eb0*/  STL [R1+0x22c], R7 ;  /* 0x00022c0701007387 */ /* 0x000fe20000100800 */
[----:B-1----:R-:W-:-:S02]  /*28ec0*/  IMAD.MOV.U32 R8, RZ, RZ, R4 ;  /* 0x000000ffff087224 */ /* 0x002fc400078e0004 */
[----:B------:R-:W-:Y:S02]  /*28ed0*/  IMAD.MOV.U32 R9, RZ, RZ, R6 ;  /* 0x000000ffff097224 */ /* 0x000fe400078e0006 */
[----:B------:R-:W0:Y:S04]  /*28ee0*/  LDSM.16.MT88.4 R4, [R0+UR8+0x2e180] ;  /* 0x02e180080004783b */ /* 0x000e280008004200 */
[----:B0-----:R-:W-:Y:S01]  /*28ef0*/  STL [R1+0x234], R5 ;  /* 0x0002340501007387 */ /* 0x001fe20000100800 */
[----:B------:R-:W-:-:S03]  /*28f00*/  IMAD.MOV.U32 R10, RZ, RZ, R4 ;  /* 0x000000ffff0a7224 */ /* 0x000fc600078e0004 */
[----:B------:R-:W-:Y:S01]  /*28f10*/  STL [R1+0x23c], R7 ;  /* 0x00023c0701007387 */ /* 0x000fe20000100800 */
[----:B------:R-:W-:-:S03]  /*28f20*/  MOV R11, R6 ;  /* 0x00000006000b7202 */ /* 0x000fc60000000f00 */
[----:B-----5:R-:W0:Y:S04]  /*28f30*/  LDSM.16.MT88.4 R4, [R29+UR8+0x2c000] ;  /* 0x02c000081d04783b */ /* 0x020e280008004200 */
[----:B------:R-:W-:Y:S04]  /*28f40*/  STL [R1+0x10a8], R0 ;  /* 0x0010a80001007387 */ /* 0x000fe80000100800 */
[----:B0-----:R-:W-:Y:S01]  /*28f50*/  STL [R1+0x14], R5 ;  /* 0x0000140501007387 */ /* 0x001fe20000100800 */
        /* <DEDUP_REMOVED lines=20> */
[----:B------:R-:W-:Y:S02]  /*290a0*/  IMAD.MOV.U32 R25, RZ, RZ, R22 ;  /* 0x000000ffff197224 */ /* 0x000fe400078e0016 */
[----:B------:R-:W-:Y:S02]  /*290b0*/  IMAD.MOV.U32 R26, RZ, RZ, R21 ;  /* 0x000000ffff1a7224 */ /* 0x000fe400078e0015 */
[----:B------:R-:W-:-:S07]  /*290c0*/  IMAD.MOV.U32 R27, RZ, RZ, R20 ;  /* 0x000000ffff1b7224 */ /* 0x000fce00078e0014 */
[-C--:B---3--:R-:W-:Y:S08]  /*290d0*/  HMMA.16816.F32 R24, R24, R2.reuse, R16 ;  /* 0x000000021818723c */ /* 0x088ff00000001810 */
[----:B----4-:R-:W-:-:S15]  /*290e0*/  HMMA.16816.F32 R4, R8, R2, R4 ;  /* 0x000000020804723c */ /* 0x010fde0000001804 */
[----:B------:R-:W-:-:S04]  /*290f0*/  NOP ;  /* 0x0000000000007918 */ /* 0x000fc80000000000 */
[----:B------:R-:W-:Y:S04]  /*29100*/  STL.64 [R1+0x1d0], R4 ;  /* 0x0001d00401007387 */ /* 0x000fe80000100a00 */
[----:B------:R-:W-:Y:S04]  /*29110*/  STL.64 [R1+0x1d8], R6 ;  /* 0x0001d80601007387 */ /* 0x000fe80000100a00 */
[----:B------:R-:W3:Y:S04]  /*29120*/  LDL.LU R16, [R1+0x40] ;  /* 0x0000400001107983 */ /* 0x000ee80000300800 */
[----:B------:R-:W3:Y:S04]  /*29130*/  LDL.LU R17, [R1+0x44] ;  /* 0x0000440001117983 */ /* 0x000ee80000300800 */
[----:B------:R-:W4:Y:S04]  /*29140*/  LDL.LU R18, [R1+0x48] ;  /* 0x0000480001127983 */ /* 0x000f280000300800 */
[----:B------:R-:W4:Y:S04]  /*29150*/  LDL.LU R19, [R1+0x4c] ;  /* 0x00004c0001137983 */ /* 0x000f280000300800 */
[----:B----4-:R-:W-:Y:S04]  /*29160*/  STL.64 [R1+0x1138], R18 ;  /* 0x0011381201007387 */ /* 0x010fe80000100a00 */
[----:B---3--:R0:W-:Y:S04]  /*29170*/  STL.64 [R1+0x1130], R16 ;  /* 0x0011301001007387 */ /* 0x0081e80000100a00 */
[----:B0-----:R-:W3:Y:S04]  /*29180*/  LDL.LU R16, [R1+0x70] ;  /* 0x0000700001107983 */ /* 0x001ee80000300800 */
[----:B------:R-:W3:Y:S04]  /*29190*/  LDL.LU R17, [R1+0x74] ;  /* 0x0000740001117983 */ /* 0x000ee80000300800 */
[----:B------:R-:W3:Y:S04]  /*291a0*/  LDL.LU R18, [R1+0x78] ;  /* 0x0000780001127983 */ /* 0x000ee80000300800 */
[----:B------:R-:W3:Y:S01]  /*291b0*/  LDL.LU R19, [R1+0x7c] ;  /* 0x00007c0001137983 */ /* 0x000ee20000300800 */
[----:B------:R-:W-:Y:S01]  /*291c0*/  MOV R4, R14 ;  /* 0x0000000e00047202 */ /* 0x000fe20000000f00 */
[----:B------:R-:W-:-:S02]  /*291d0*/  IMAD.MOV.U32 R5, RZ, RZ, R13 ;  /* 0x000000ffff057224 */ /* 0x000fc400078e000d */
[----:B------:R-:W-:Y:S02]  /*291e0*/  IMAD.MOV.U32 R6, RZ, RZ, R12 ;  /* 0x000000ffff067224 */ /* 0x000fe400078e000c */
        /* <DEDUP_REMOVED lines=31> */
[----:B--2---:R-:W0:Y:S04]  /*293e0*/  LDSM.16.MT88.4 R16, [R15+UR8+0x2c000] ;  /* 0x02c000080f10783b */ /* 0x004e280008004200 */
        /* <DEDUP_REMOVED lines=18> */
[----:B------:R-:W-:Y:S02]  /*29510*/  IMAD.MOV.U32 R0, RZ, RZ, R7 ;  /* 0x000000ffff007224 */ /* 0x000fe400078e0007 */
[----:B------:R-:W-:Y:S02]  /*29520*/  IMAD.MOV.U32 R6, RZ, RZ, R22 ;  /* 0x000000ffff067224 */ /* 0x000fe400078e0016 */
[----:B------:R-:W-:Y:S02]  /*29530*/  IMAD.MOV.U32 R7, RZ, RZ, R21 ;  /* 0x000000ffff077224 */ /* 0x000fe400078e0015 */
[----:B0-----:R-:W-:Y:S01]  /*29540*/  IMAD.MOV.U32 R4, RZ, RZ, R25 ;  /* 0x000000ffff047224 */ /* 0x001fe200078e0019 */
[----:B------:R-:W-:Y:S01]  /*29550*/  MOV R5, R24 ;  /* 0x0000001800057202 */ /* 0x000fe20000000f00 */
        /* <DEDUP_REMOVED lines=12> */
[----:B0-----:R-:W-:Y:S01]  /*29620*/  IMAD.MOV.U32 R20, RZ, RZ, R24 ;  /* 0x000000ffff147224 */ /* 0x001fe200078e0018 */
[----:B------:R-:W-:-:S02]  /*29630*/  MOV R21, R26 ;  /* 0x0000001a00157202 */ /* 0x000fc40000000f00 */
        /* <DEDUP_REMOVED lines=25> */
[----:B------:R-:W-:Y:S01]  /*297d0*/  IMAD.MOV.U32 R0, RZ, RZ, R26 ;  /* 0x000000ffff007224 */ /* 0x000fe200078e001a */
[----:B------:R-:W-:Y:S01]  /*297e0*/  STL [R1+0x84], R25 ;  /* 0x0000841901007387 */ /* 0x000fe20000100800 */
[----:B------:R-:W-:-:S03]  /*297f0*/  IMAD.MOV.U32 R28, RZ, RZ, R27 ;  /* 0x000000ffff1c7224 */ /* 0x000fc600078e001b */
[----:B------:R-:W0:Y:S04]  /*29800*/  LDSM.16.MT88.4 R24, [R15+UR8+0x2c180] ;  /* 0x02c180080f18783b */ /* 0x000e280008004200 */
[----:B------:R-:W1:Y:S04]  /*29810*/  LDSM.16.MT88.4 R12, [R15+UR8+0x2e180] ;  /* 0x02e180080f0c783b */ /* 0x000e680008004200 */
[----:B0-----:R0:W-:Y:S04]  /*29820*/  STL.64 [R1+0x170], R24 ;  /* 0x0001701801007387 */ /* 0x0011e80000100a00 */
[----:B------:R-:W-:Y:S04]  /*29830*/  STL.64 [R1+0x178], R26 ;  /* 0x0001781a01007387 */ /* 0x000fe80000100a00 */
[----:B-1----:R1:W-:Y:S04]  /*29840*/  STL [R1+0x194], R13 ;  /* 0x0001940d01007387 */ /* 0x0023e80000100800 */
[----:B------:R3:W-:Y:S01]  /*29850*/  STL [R1+0x19c], R15 ;  /* 0x00019c0f01007387 */ /* 0x0007e20000100800 */
[----:B------:R-:W-:Y:S01]  /*29860*/  MOV R9, R12 ;  /* 0x0000000c00097202 */ /* 0x000fe20000000f00 */
[----:B------:R-:W-:-:S02]  /*29870*/  IMAD.MOV.U32 R11, RZ, RZ, R14 ;  /* 0x000000ffff0b7224 */ /* 0x000fc400078e000e */
[----:B------:R-:W-:Y:S02]  /*29880*/  IMAD.MOV.U32 R12, RZ, RZ, R4 ;  /* 0x000000ffff0c7224 */ /* 0x000fe400078e0004 */
[----:B------:R-:W-:Y:S01]  /*29890*/  IMAD.MOV.U32 R14, RZ, RZ, R8 ;  /* 0x000000ffff0e7224 */ /* 0x000fe200078e0008 */
[----:B0-----:R-:W4:Y:S04]  /*298a0*/  LDL.LU R24, [R1+0x110] ;  /* 0x0001100001187983 */ /* 0x001f280000300800 */
[----:B------:R-:W4:Y:S01]  /*298b0*/  LDL.LU R25, [R1+0x114] ;  /* 0x0001140001197983 */ /* 0x000f220000300800 */
[----:B-1----:R-:W-:Y:S02]  /*298c0*/  IMAD.MOV.U32 R13, RZ, RZ, R6 ;  /* 0x000000ffff0d7224 */ /* 0x002fe400078e0006 */
[----:B---3--:R-:W-:Y:S01]  /*298d0*/  IMAD.MOV.U32 R15, RZ, RZ, R10 ;  /* 0x000000ffff0f7224 */ /* 0x008fe200078e000a */
        /* <DEDUP_REMOVED lines=15> */
[----:B------:R-:W-:Y:S01]  /*299d0*/  MOV R8, R20 ;  /* 0x0000001400087202 */ /* 0x000fe20000000f00 */
[----:B------:R-:W-:Y:S01]  /*299e0*/  IMAD.MOV.U32 R0, RZ, RZ, R21 ;  /* 0x000000ffff007224 */ /* 0x000fe200078e0015 */
[----:B------:R-:W2:Y:S04]  /*299f0*/  LDL.LU R20, [R1+0x170] ;  /* 0x0001700001147983 */ /* 0x000ea80000300800 */
[----:B------:R-:W2:Y:S01]  /*29a00*/  LDL.LU R21, [R1+0x178] ;  /* 0x0001780001157983 */ /* 0x000ea20000300800 */
[----:B------:R-:W-:Y:S02]  /*29a10*/  IMAD.MOV.U32 R10, RZ, RZ, R22 ;  /* 0x000000ffff0a7224 */ /* 0x000fe400078e0016 */
[----:B------:R-:W-:Y:S01]  /*29a20*/  IMAD.MOV.U32 R29, RZ, RZ, R23 ;  /* 0x000000ffff1d7224 */ /* 0x000fe200078e0017 */
[----:B------:R-:W-:Y:S01]  /*29a30*/  MOV R22, R9 ;  /* 0x0000000900167202 */ /* 0x000fe20000000f00 */
        /* <DEDUP_REMOVED lines=88> */
[----:B-----5:R-:W-:-:S11]  /*29fc0*/  MOV R6, R9 ;  /* 0x0000000900067202 */ /* 0x020fd60000000f00 */
[----:B------:R-:W-:Y:S04]  /*29fd0*/  STL.64 [R1+0x50], R16 ;  /* 0x0000501001007387 */ /* 0x000fe80000100a00 */
[----:B------:R-:W-:Y:S01]  /*29fe0*/  STL.64 [R1+0x58], R18 ;  /* 0x0000581201007387 */ /* 0x000fe20000100a00 */
[----:B------:R-:W-:Y:S02]  /*29ff0*/  IMAD.MOV.U32 R9, RZ, RZ, R0 ;  /* 0x000000ffff097224 */ /* 0x000fe400078e0000 */
[----:B--2---:R-:W-:Y:S02]  /*2a000*/  IMAD.MOV.U32 R4, RZ, RZ, R5 ;  /* 0x000000ffff047224 */ /* 0x004fe400078e0005 */
        /* <DEDUP_REMOVED lines=11> */
[----:B------:R-:W-:-:S03]  /*2a0c0*/  IMAD.MOV.U32 R11, RZ, RZ, R29 ;  /* 0x000000ffff0b7224 */ /* 0x000fc600078e001d */
[----:B------:R-:W5:Y:S01]  /*2a0d0*/  LDL.LU R29, [R1+0x10c4] ;  /* 0x0010c400011d7983 */ /* 0x000f620000300800 */
[----:B--2---:R-:W-:Y:S03]  /*2a0e0*/  HMMA.16816.F32 R12, R12, R2, R24 ;  /* 0x000000020c0c723c */ /* 0x004fe60000001818 */
[----:B------:R-:W2:Y:S04]  /*2a0f0*/  LDL.LU R24, [R1+0x250] ;  /* 0x0002500001187983 */ /* 0x000ea80000300800 */
[----:B------:R-:W2:Y:S04]  /*2a100*/  LDL.LU R25, [R1+0x254] ;  /* 0x0002540001197983 */ /* 0x000ea80000300800 */
[----:B------:R-:W2:Y:S04]  /*2a110*/  LDL.LU R26, [R1+0x258] ;  /* 0x00025800011a7983 */ /* 0x000ea80000300800 */
[----:B------:R-:W2:Y:S04]  /*2a120*/  LDL.LU R27, [R1+0x25c] ;  /* 0x00025c00011b7983 */ /* 0x000ea80000300800 */
[----:B------:R-:W-:Y:S04]  /*2a130*/  STL.64 [R1+0x10a0], R14 ;  /* 0x0010a00e01007387 */ /* 0x000fe80000100a00 */
[----:B------:R0:W-:Y:S04]  /*2a140*/  STL.64 [R1+0x1098], R12 ;  /* 0x0010980c01007387 */ /* 0x0001e80000100a00 */
[----:B0-----:R-:W2:Y:S04]  /*2a150*/  LDL.LU R12, [R1+0xa0] ;  /* 0x0000a000010c7983 */ /* 0x001ea80000300800 */
[----:B------:R-:W2:Y:S04]  /*2a160*/  LDL.LU R13, [R1+0xa4] ;  /* 0x0000a400010d7983 */ /* 0x000ea80000300800 */
[----:B------:R-:W4:Y:S01]  /*2a170*/  LDL.LU R16, [R1+0x1e4] ;  /* 0x0001e40001107983 */ /* 0x000f220000300800 */
[----:B---3--:R-:W-:-:S03]  /*2a180*/  IMAD.MOV.U32 R15, RZ, RZ, R0 ;  /* 0x000000ffff0f7224 */ /* 0x008fc600078e0000 */
[----:B------:R-:W4:Y:S04]  /*2a190*/  LDL.LU R17, [R1+0x1ec] ;  /* 0x0001ec0001117983 */ /* 0x000f280000300800 */
[----:B------:R-:W3:Y:S04]  /*2a1a0*/  LDL R0, [R1+0x740] ;  /* 0x0007400001007983 */ /* 0x000ee80000100800 */
[----:B------:R-:W4:Y:S04]  /*2a1b0*/  LDL.LU R18, [R1+0x204] ;  /* 0x0002040001127983 */ /* 0x000f280000300800 */
[----:B------:R-:W4:Y:S02]  /*2a1c0*/  LDL.LU R19, [R1+0x20c] ;  /* 0x00020c0001137983 */ /* 0x000f240000300800 */
[----:B----4-:R-:W-:-:S15]  /*2a1d0*/  HMMA.16816.F32 R16, R16, R2, R20 ;  /* 0x000000021010723c */ /* 0x010fde0000001814 */
[----:B------:R-:W-:-:S04]  /*2a1e0*/  NOP ;  /* 0x0000000000007918 */ /* 0x000fc80000000000 */
[----:B------:R-:W-:Y:S04]  /*2a1f0*/  STL.64 [R1+0x1060], R18 ;  /* 0x0010601201007387 */ /* 0x000fe80000100a00 */
[----:B------:R-:W-:Y:S04]  /*2a200*/  STL.64 [R1+0x1058], R16 ;  /* 0x0010581001007387 */ /* 0x000fe80000100a00 */
[----:B------:R-:W2:Y:S04]  /*2a210*/  LDL.LU R4, [R1+0xe4] ;  /* 0x0000e40001047983 */ /* 0x000ea80000300800 */
[----:B------:R-:W2:Y:S04]  /*2a220*/  LDL.LU R5, [R1+0xec] ;  /* 0x0000ec0001057983 */ /* 0x000ea80000300800 */
[----:B------:R-:W2:Y:S04]  /*2a230*/  LDL.LU R6, [R1+0xf4] ;  /* 0x0000f40001067983 */ /* 0x000ea80000300800 */
[----:B------:R-:W2:Y:S01]  /*2a240*/  LDL.LU R7, [R1+0xfc] ;  /* 0x0000fc0001077983 */ /* 0x000ea20000300800 */
[----:B-----5:R-:W-:-:S03]  /*2a250*/  MOV R14, R29 ;  /* 0x0000001d000e7202 */ /* 0x020fc60000000f00 */
[----:B------:R-:W4:Y:S04]  /*2a260*/  LDL.LU R20, [R1+0x1d0] ;  /* 0x0001d00001147983 */ /* 0x000f280000300800 */
[----:B------:R-:W4:Y:S04]  /*2a270*/  LDL.LU R21, [R1+0x1d4] ;  /* 0x0001d40001157983 */ /* 0x000f280000300800 */
[----:B------:R-:W4:Y:S04]  /*2a280*/  LDL.LU R22, [R1+0x1d8] ;  /* 0x0001d80001167983 */ /* 0x000f280000300800 */
[----:B------:R-:W4:Y:S01]  /*2a290*/  LDL.LU R23, [R1+0x1dc] ;  /* 0x0001dc0001177983 */ /* 0x000f220000300800 */
[----:B--2---:R-:W-:-:S15]  /*2a2a0*/  HMMA.16816.F32 R4, R4, R2, R12 ;  /* 0x000000020404723c */ /* 0x004fde000000180c */
[----:B------:R-:W-:-:S04]  /*2a2b0*/  NOP ;  /* 0x0000000000007918 */ /* 0x000fc80000000000 */
[----:B------:R-:W-:Y:S01]  /*2a2c0*/  IMAD.MOV.U32 R29, RZ, RZ, R7 ;  /* 0x000000ffff1d7224 */ /* 0x000fe200078e0007 */
[----:B------:R0:W-:Y:S04]  /*2a2d0*/  STL.64 [R1], R4 ;  /* 0x0000000401007387 */ /* 0x0001e80000100a00 */
[----:B------:R1:W-:Y:S04]  /*2a2e0*/  STL [R1+0x8], R6 ;  /* 0x0000080601007387 */ /* 0x0003e80000100800 */
[----:B------:R-:W-:Y:S04]  /*2a2f0*/  STL [R1+0x1068], R29 ;  /* 0x0010681d01007387 */ /* 0x000fe80000100800 */
[----:B0-----:R-:W2:Y:S04]  /*2a300*/  LDL.LU R4, [R1+0x74] ;  /* 0x0000740001047983 */ /* 0x001ea80000300800 */
[----:B------:R-:W2:Y:S04]  /*2a310*/  LDL.LU R5, [R1+0x7c] ;  /* 0x00007c0001057983 */ /* 0x000ea80000300800 */
[----:B-1----:R-:W2:Y:S01]  /*2a320*/  LDL.LU R6, [R1+0x84] ;  /* 0x0000840001067983 */ /* 0x002ea20000300800 */
[----:B------:R-:W-:-:S03]  /*2a330*/  IMAD.MOV.U32 R7, RZ, RZ, R28 ;  /* 0x000000ffff077224 */ /* 0x000fc600078e001c */
[----:B------:R-:W5:Y:S04]  /*2a340*/  LDL.LU R28, [R1+0x10c0] ;  /* 0x0010c000011c7983 */ /* 0x000f680000300800 */
[----:B--2---:R-:W-:Y:S01]  /*2a350*/  HMMA.16816.F32 R8, R4, R2, R8 ;  /* 0x000000020408723c */ /* 0x004fe20000001808 */
[----:B------:R-:W2:Y:S04]  /*2a360*/  LDL.LU R4, [R1+0x2b4] ;  /* 0x0002b40001047983 */ /* 0x000ea80000300800 */
[----:B-----5:R-:W-:-:S14]  /*2a370*/  LDSM.16.MT88.4 R12, [R28+UR8+0x30080] ;  /* 0x030080081c0c783b */ /* 0x020fdc0008004200 */
[----:B------:R-:W-:Y:S04]  /*2a380*/  STL.64 [R1+0x210], R8 ;  /* 0x0002100801007387 */ /* 0x000fe80000100a00 */
[----:B------:R-:W-:Y:S04]  /*2a390*/  STL.64 [R1+0x218], R10 ;  /* 0x0002180a01007387 */ /* 0x000fe80000100a00 */
[----:B------:R-:W2:Y:S04]  /*2a3a0*/  LDL.LU R5, [R1+0x2bc] ;  /* 0x0002bc0001057983 */ /* 0x000ea80000300800 */
[----:B------:R-:W2:Y:S04]  /*2a3b0*/  LDL.LU R6, [R1+0x2a4] ;  /* 0x0002a40001067983 */ /* 0x000ea80000300800 */
[----:B------:R-:W2:Y:S04]  /*2a3c0*/  LDL.LU R7, [R1+0x2ac] ;  /* 0x0002ac0001077983 */ /* 0x000ea80000300800 */
[----:B---3--:R-:W-:Y:S01]  /*2a3d0*/  LDSM.16.M88.4 R8, [R0+UR8+0x40180] ;  /* 0x040180080008783b */ /* 0x008fe20008000200 */
[----:B--2---:R-:W-:-:S15]  /*2a3e0*/  HMMA.16816.F32 R4, R4, R2, R24 ;  /* 0x000000020404723c */ /* 0x004fde0000001818 */
[----:B------:R-:W-:-:S04]  /*2a3f0*/  NOP ;  /* 0x0000000000007918 */ /* 0x000fc80000000000 */
[----:B------:R-:W-:Y:S04]  /*2a400*/  STL [R1+0x1084], R4 ;  /* 0x0010840401007387 */ /* 0x000fe80000100800 */
[----:B------:R-:W-:Y:S04]  /*2a410*/  STL [R1+0x1080], R5 ;  /* 0x0010800501007387 */ /* 0x000fe80000100800 */
[----:B------:R-:W-:Y:S04]  /*2a420*/  STL [R1+0x107c], R6 ;  /* 0x00107c0601007387 */ /* 0x000fe80000100800 */
[----:B------:R-:W-:Y:S04]  /*2a430*/  STL [R1+0x1078], R7 ;  /* 0x0010780701007387 */ /* 0x000fe80000100800 */
[----:B------:R-:W0:Y:S04]  /*2a440*/  LDSM.16.MT88.4 R4, [R28+UR8+0x30000] ;  /* 0x030000081c04783b */ /* 0x000e280008004200 */
[----:B0-----:R-:W-:Y:S04]  /*2a450*/  STL [R1+0x244], R5 ;  /* 0x0002440501007387 */ /* 0x001fe80000100800 */
[----:B------:R-:W-:Y:S04]  /*2a460*/  STL.64 [R1+0x2f0], R8 ;  /* 0x0002f00801007387 */ /* 0x000fe80000100a00 */
[----:B------:R-:W-:Y:S04]  /*2a470*/  STL.64 [R1+0x2f8], R10 ;  /* 0x0002f80a01007387 */ /* 0x000fe80000100a00 */
[----:B------:R-:W-:Y:S01]  /*2a480*/  STL.64 [R1+0x248], R6 ;  /* 0x0002480601007387 */ /* 0x000fe20000100a00 */
[----:B------:R-:W-:-:S03]  /*2a490*/  MOV R0, R4 ;  /* 0x0000000400007202 */ /* 0x000fc60000000f00 */
[----:B------:R-:W0:Y:S04]  /*2a4a0*/  LDSM.16.MT88.4 R4, [R28+UR8+0x32000] ;  /* 0x032000081c04783b */ /* 0x000e280008004200 */
[----:B0-----:R0:W-:Y:S01]  /*2a4b0*/  STL [R1+0x254], R5 ;  /* 0x0002540501007387 */ /* 0x0011e20000100800 */
[----:B------:R-:W-:-:S03]  /*2a4c0*/  IMAD.MOV.U32 R29, RZ, RZ, R4 ;  /* 0x000000ffff1d7224 */ /* 0x000fc600078e0004 */
[----:B------:R1:W-:Y:S04]  /*2a4d0*/  STL [R1+0x25c], R7 ;  /* 0x00025c0701007387 */ /* 0x0003e80000100800 */
[----:B------:R-:W2:Y:S01]  /*2a4e0*/  LDL.LU R4, [R1+0x140] ;  /* 0x0001400001047983 */ /* 0x000ea20000300800 */
[----:B------:R-:W-:-:S03]  /*2a4f0*/  IMAD.MOV.U32 R27, RZ, RZ, R6 ;  /* 0x000000ffff1b7224 */ /* 0x000fc600078e0006 */
[----:B0-----:R-:W2:Y:S04]  /*2a500*/  LDL.LU R5, [R1+0x144] ;  /* 0x0001440001057983 */ /* 0x001ea80000300800 */
[----:B------:R-:W2:Y:S04]  /*2a510*/  LDL.LU R6, [R1+0x148] ;  /* 0x0001480001067983 */ /* 0x000ea80000300800 */
[----:B-1----:R-:W2:Y:S04]  /*2a520*/  LDL.LU R7, [R1+0x14c] ;  /* 0x00014c0001077983 */ /* 0x002ea80000300800 */
[----:B------:R-:W4:Y:S04]  /*2a530*/  LDL.LU R8, [R1+0x224] ;  /* 0x0002240001087983 */ /* 0x000f280000300800 */
[----:B------:R-:W4:Y:S04]  /*2a540*/  LDL.LU R9, [R1+0x22c] ;  /* 0x00022c0001097983 */ /* 0x000f280000300800 */
[----:B------:R-:W4:Y:S04]  /*2a550*/  LDL.LU R10, [R1+0x234] ;  /* 0x00023400010a7983 */ /* 0x000f280000300800 */
[----:B------:R-:W4:Y:S04]  /*2a560*/  LDL.LU R11, [R1+0x23c] ;  /* 0x00023c00010b7983 */ /* 0x000f280000300800 */
[----:B------:R-:W3:Y:S04]  /*2a570*/  LDL.LU R16, [R1+0xd0] ;  /* 0x0000d00001107983 */ /* 0x000ee80000300800 */
[----:B------:R-:W3:Y:S04]  /*2a580*/  LDL.LU R17, [R1+0xd4] ;  /* 0x0000d40001117983 */ /* 0x000ee80000300800 */
[----:B------:R-:W5:Y:S04]  /*2a590*/  LDL.LU R18, [R1+0xd8] ;  /* 0x0000d80001127983 */ /* 0x000f680000300800 */
[----:B------:R-:W5:Y:S01]  /*2a5a0*/  LDL.LU R19, [R1+0xdc] ;  /* 0x0000dc0001137983 */ /* 0x000f620000300800 */
[----:B------:R-:W-:Y:S01]  /*2a5b0*/  IMAD.MOV.U32 R26, RZ, RZ, R12 ;  /* 0x000000ffff1a7224 */ /* 0x000fe200078e000c */
[----:B------:R-:W-:-:S02]  /*2a5c0*/  MOV R25, R14 ;  /* 0x0000000e00197202 */ /* 0x000fc40000000f00 */
[----:B-----5:R-:W-:Y:S04]  /*2a5d0*/  STL.64 [R1+0x10b8], R18 ;  /* 0x0010b81201007387 */ /* 0x020fe80000100a00 */
[----:B---3--:R-:W-:Y:S04]  /*2a5e0*/  STL.64 [R1+0x10b0], R16 ;  /* 0x0010b01001007387 */ /* 0x008fe80000100a00 */
[----:B------:R-:W0:Y:S01]  /*2a5f0*/  LDSM.16.MT88.4 R16, [R28+UR8+0x32080] ;  /* 0x032080081c10783b */ /* 0x000e220008004200 */
[----:B----4-:R-:W-:-:S15]  /*2a600*/  HMMA.16816.F32 R8, R8, R2, R20 ;  /* 0x000000020808723c */ /* 0x010fde0000001814 */
[----:B------:R-:W-:-:S04]  /*2a610*/  NOP ;  /* 0x0000000000007918 */ /* 0x000fc80000000000 */
[----:B------:R1:W-:Y:S04]  /*2a620*/  STL [R1+0x1074], R9 ;  /* 0x0010740901007387 */ /* 0x0003e80000100800 */
[----:B------:R3:W-:Y:S04]  /*2a630*/  STL [R1+0x1070], R10 ;  /* 0x0010700a01007387 */ /* 0x0007e80000100800 */
[----:B------:R-:W-:Y:S04]  /*2a640*/  STL [R1+0x106c], R11 ;  /* 0x00106c0b01007387 */ /* 0x000fe80000100800 */
[----:B------:R4:W-:Y:S04]  /*2a650*/  STL [R1+0x234], R13 ;  /* 0x0002340d01007387 */ /* 0x0009e80000100800 */
[----:B------:R5:W-:Y:S04]  /*2a660*/  STL [R1+0x23c], R15 ;  /* 0x00023c0f01007387 */ /* 0x000be80000100800 */
[----:B-1----:R-:W2:Y:S04]  /*2a670*/  LDL R9, [R1+0x2f4] ;  /* 0x0002f40001097983 */ /* 0x002ea80000100800 */
[----:B---3--:R-:W3:Y:S04]  /*2a680*/  LDL R10, [R1+0x2f0] ;  /* 0x0002f000010a7983 */ /* 0x008ee80000100800 */
[----:B------:R-:W2:Y:S04]  /*2a690*/  LDL.LU R12, [R1+0x110] ;  /* 0x00011000010c7983 */ /* 0x000ea80000300800 */
[----:B----4-:R-:W4:Y:S04]  /*2a6a0*/  LDL.LU R13, [R1+0x114] ;  /* 0x00011400010d7983 */ /* 0x010f280000300800 */
[----:B------:R-:W4:Y:S04]  /*2a6b0*/  LDL.LU R14, [R1+0x118] ;  /* 0x00011800010e7983 */ /* 0x000f280000300800 */
[----:B-----5:R-:W4:Y:S04]  /*2a6c0*/  LDL.LU R15, [R1+0x11c] ;  /* 0x00011c00010f7983 */ /* 0x020f280000300800 */
[----:B0-----:R-:W-:Y:S04]  /*2a6d0*/  STL [R1+0x294], R17 ;  /* 0x0002941101007387 */ /* 0x001fe80000100800 */
[----:B------:R-:W-:Y:S04]  /*2a6e0*/  STL [R1+0x29c], R19 ;  /* 0x00029c1301007387 */ /* 0x000fe80000100800 */
[----:B------:R-:W2:Y:S04]  /*2a6f0*/  LDL.LU R20, [R1+0x1b4] ;  /* 0x0001b40001147983 */ /* 0x000ea80000300800 */
[----:B------:R-:W2:Y:S04]  /*2a700*/  LDL.LU R21, [R1+0x1bc] ;  /* 0x0001bc0001157983 */ /* 0x000ea80000300800 */
[----:B------:R-:W2:Y:S04]  /*2a710*/  LDL.LU R22, [R1+0x1c4] ;  /* 0x0001c40001167983 */ /* 0x000ea80000300800 */
[----:B------:R-:W2:Y:S01]  /*2a720*/  LDL.LU R23, [R1+0x1cc] ;  /* 0x0001cc0001177983 */ /* 0x000ea20000300800 */
[----:B------:R-:W-:-:S02]  /*2a730*/  IMAD.MOV.U32 R24, RZ, RZ, R16 ;  /* 0x000000ffff187224 */ /* 0x000fc400078e0010 */
[----:B------:R-:W-:Y:S02]  /*2a740*/  IMAD.MOV.U32 R11, RZ, RZ, R18 ;  /* 0x000000ffff0b7224 */ /* 0x000fe400078e0012 */
[----:B------:R-:W0:Y:S01]  /*2a750*/  LDSM.16.MT88.4 R16, [R28+UR8+0x30100] ;  /* 0x030100081c10783b */ /* 0x000e220008004200 */
[----:B--2---:R-:W-:Y:S03]  /*2a760*/  HMMA.16816.F32 R4, R20, R2, R4 ;  /* 0x000000021404723c */ /* 0x004fe60000001804 */
[----:B------:R-:W2:-:S15]  /*2a770*/  LDL.LU R20, [R1+0x174] ;  /* 0x0001740001147983 */ /* 0x000e9e0000300800 */
[----:B------:R-:W-:Y:S01]  /*2a780*/  NOP ;  /* 0x0000000000007918 */ /* 0x000fe20000000000 */
[----:B------:R1:W-:Y:S04]  /*2a790*/  STL.64 [R1+0x10], R4 ;  /* 0x0000100401007387 */ /* 0x0003e80000100a00 */
[----:B------:R-:W-:Y:S04]  /*2a7a0*/  STL.64 [R1+0x18], R6 ;  /* 0x0000180601007387 */ /* 0x000fe80000100a00 */
[----:B------:R-:W2:Y:S04]  /*2a7b0*/  LDL.LU R21, [R1+0x17c] ;  /* 0x00017c0001157983 */ /* 0x000ea80000300800 */
[----:B------:R-:W2:Y:S04]  /*2a7c0*/  LDL.LU R22, [R1+0x194] ;  /* 0x0001940001167983 */ /* 0x000ea80000300800 */
[----:B------:R-:W2:Y:S04]  /*2a7d0*/  LDL.LU R23, [R1+0x19c] ;  /* 0x00019c0001177983 */ /* 0x000ea80000300800 */
[----:B0-----:R-:W-:Y:S04]  /*2a7e0*/  STL [R1+0x284], R17 ;  /* 0x0002841101007387 */ /* 0x001fe80000100800 */
[----:B------:R-:W-:Y:S01]  /*2a7f0*/  STL [R1+0x28c], R19 ;  /* 0x00028c1301007387 */ /* 0x000fe20000100800 */
[----:B-1----:R-:W-:Y:S01]  /*2a800*/  IMAD.MOV.U32 R4, RZ, RZ, R16 ;  /* 0x000000ffff047224 */ /* 0x002fe200078e0010 */
[----:B------:R-:W-:-:S02]  /*2a810*/  MOV R5, R18 ;  /* 0x0000001200057202 */ /* 0x000fc40000000f00 */
[----:B------:R-:W0:Y:S04]  /*2a820*/  LDSM.16.MT88.4 R16, [R28+UR8+0x32100] ;  /* 0x032100081c10783b */ /* 0x000e280008004200 */
[----:B0-----:R-:W-:Y:S04]  /*2a830*/  STL [R1+0x2a4], R17 ;  /* 0x0002a41101007387 */ /* 0x001fe80000100800 */
[----:B------:R0:W-:Y:S01]  /*2a840*/  STL [R1+0x2ac], R19 ;  /* 0x0002ac1301007387 */ /* 0x0001e20000100800 */
[----:B------:R-:W-:Y:S02]  /*2a850*/  IMAD.MOV.U32 R7, RZ, RZ, R18 ;  /* 0x000000ffff077224 */ /* 0x000fe400078e0012 */
[----:B------:R-:W-:Y:S01]  /*2a860*/  IMAD.MOV.U32 R6, RZ, RZ, R16 ;  /* 0x000000ffff067224 */ /* 0x000fe200078e0010 */
        /* <DEDUP_REMOVED lines=8> */
[----:B-1----:R-:W-:-:S03]  /*2a8f0*/  IMAD.MOV.U32 R19, RZ, RZ, R20 ;  /* 0x000000ffff137224 */ /* 0x002fc600078e0014 */
[----:B------:R-:W-:Y:S01]  /*2a900*/  STL [R1+0x2bc], R23 ;  /* 0x0002bc1701007387 */ /* 0x000fe20000100800 */
[----:B------:R-:W-:-:S03]  /*2a910*/  MOV R18, R22 ;  /* 0x0000001600127202 */ /* 0x000fc60000000f00 */
[----:B------:R-:W0:Y:S04]  /*2a920*/  LDSM.16.MT88.4 R20, [R28+UR8+0x32180] ;  /* 0x032180081c14783b */ /* 0x000e280008004200 */
[----:B0-----:R0:W-:Y:S01]  /*2a930*/  STL [R1+0x2c4], R21 ;  /* 0x0002c41501007387 */ /* 0x0011e20000100800 */
[----:B------:R-:W-:-:S03]  /*2a940*/  IMAD.MOV.U32 R17, RZ, RZ, R20 ;  /* 0x000000ffff117224 */ /* 0x000fc600078e0014 */
[----:B------:R1:W-:Y:S04]  /*2a950*/  STL [R1+0x2cc], R23 ;  /* 0x0002cc1701007387 */ /* 0x0003e80000100800 */
[----:B------:R2:W-:Y:S01]  /*2a960*/  STL [R1+0xfb0], R28 ;  /* 0x000fb01c01007387 */ /* 0x0005e20000100800 */
[----:B------:R-:W-:-:S03]  /*2a970*/  IMAD.MOV.U32 R20, RZ, RZ, R0 ;  /* 0x000000ffff147224 */ /* 0x000fc600078e0000 */
[----:B------:R-:W5:Y:S04]  /*2a980*/  LDL.LU R0, [R1+0x10a8] ;  /* 0x0010a80001007983 */ /* 0x000f680000300800 */
[----:B0-----:R-:W4:Y:S01]  /*2a990*/  LDL.LU R21, [R1+0x248] ;  /* 0x0002480001157983 */ /* 0x001f220000300800 */
[----:B------:R-:W-:Y:S01]  /*2a9a0*/  IMAD.MOV.U32 R16, RZ, RZ, R22 ;  /* 0x000000ffff107224 */ /* 0x000fe200078e0016 */
[----:B---3--:R-:W-:Y:S02]  /*2a9b0*/  F2FP.F16.E4M3.UNPACK_B R2, R10 ;  /* 0x0000000aff02723e */ /* 0x008fe400020006ff */
[----:B------:R-:W-:Y:S02]  /*2a9c0*/  F2FP.F16.E4M3.UNPACK_B R3, R9 ;  /* 0x00000009ff03723e */ /* 0x000fe400020006ff */
[----:B------:R-:W-:Y:S01]  /*2a9d0*/  MOV R22, R29 ;  /* 0x0000001d00167202 */ /* 0x000fe20000000f00 */
[----:B-1----:R-:W-:-:S07]  /*2a9e0*/  IMAD.MOV.U32 R23, RZ, RZ, R27 ;  /* 0x000000ffff177224 */ /* 0x002fce00078e001b */
[----:B----4-:R-:W-:Y:S01]  /*2a9f0*/  HMMA.16816.F32 R20, R20, R2, R12 ;  /* 0x000000021414723c */ /* 0x010fe2000000180c */
[----:B------:R-:W3:Y:S04]  /*2aa00*/  LDL.LU.64 R14, [R1+0x10a0] ;  /* 0x0010a000010e7983 */ /* 0x000ee80000300a00 */
[----:B------:R-:W3:-:S14]  /*2aa10*/  LDL.LU.64 R12, [R1+0x1098] ;  /* 0x00109800010c7983 */ /* 0x000edc0000300a00 */
[----:B------:R-:W-:Y:S04]  /*2aa20*/  STL.64 [R1+0x100], R20 ;  /* 0x0001001401007387 */ /* 0x000fe80000100a00 */
[----:B------:R-:W-:Y:S01]  /*2aa30*/  STL [R1+0x108], R22 ;  /* 0x0001081601007387 */ /* 0x000fe20000100800 */
[----:B--2---:R-:W-:-:S03]  /*2aa40*/  IMAD.MOV.U32 R28, RZ, RZ, R23 ;  /* 0x000000ffff1c7224 */ /* 0x004fc600078e0017 */
[----:B-----5:R-:W0:Y:S04]  /*2aa50*/  LDSM.16.MT88.4 R20, [R0+UR8+0x30000] ;  /* 0x030000080014783b */ /* 0x020e280008004200 */
        /* <DEDUP_REMOVED lines=9> */
[----:B-1----:R-:W-:-:S02]  /*2aaf0*/  MOV R23, R11 ;  /* 0x0000000b00177202 */ /* 0x002fc40000000f00 */
[----:B0-----:R-:W-:Y:S04]  /*2ab00*/  STL [R1+0x154], R25 ;  /* 0x0001541901007387 */ /* 0x001fe80000100800 */
[----:B------:R0:W-:Y:S01]  /*2ab10*/  STL [R1+0x15c], R27 ;  /* 0x00015c1b01007387 */ /* 0x0001e20000100800 */
[----:B------:R-:W-:Y:S02]  /*2ab20*/  IMAD.MOV.U32 R29, RZ, RZ, R26 ;  /* 0x000000ffff1d7224 */ /* 0x000fe400078e001a */
[----:B------:R-:W-:Y:S01]  /*2ab30*/  IMAD.MOV.U32 R11, RZ, RZ, R24 ;  /* 0x000000ffff0b7224 */ /* 0x000fe200078e0018 */
        /* <DEDUP_REMOVED lines=22> */
[----:B------:R-:W-:Y:S01]  /*2aca0*/  MOV R13, R18 ;  /* 0x00000012000d7202 */ /* 0x000fe20000000f00 */
[----:B-1----:R-:W-:-:S02]  /*2acb0*/  IMAD.MOV.U32 R14, RZ, RZ, R17 ;  /* 0x000000ffff0e7224 */ /* 0x002fc400078e0011 */
        /* <DEDUP_REMOVED lines=11> */
[----:B------:R-:W-:-:S03]  /*2ad70*/  IMAD.MOV.U32 R28, RZ, RZ, R4 ;  /* 0x000000ffff1c7224 */ /* 0x000fc600078e0004 */
[----:B------:R-:W-:Y:S01]  /*2ad80*/  STL [R1+0xfc], R7 ;  /* 0x0000fc0701007387 */ /* 0x000fe20000100800 */
[----:B------:R-:W-:-:S03]  /*2ad90*/  MOV R27, R6 ;  /* 0x00000006001b7202 */ /* 0x000fc60000000f00 */
[----:B------:R-:W0:Y:S04]  /*2ada0*/  LDSM.16.MT88.4 R4, [R0+UR8+0x32080] ;  /* 0x032080080004783b */ /* 0x000e280008004200 */
[----:B0-----:R0:W-:Y:S01]  /*2adb0*/  STL [R1+0x114], R5 ;  /* 0x0001140501007387 */ /* 0x0011e20000100800 */
[----:B------:R-:W-:-:S03]  /*2adc0*/  IMAD.MOV.U32 R26, RZ, RZ, R4 ;  /* 0x000000ffff1a7224 */ /* 0x000fc600078e0004 */
[----:B------:R1:W-:Y:S01]  /*2add0*/  STL [R1+0x11c], R7 ;  /* 0x00011c0701007387 */ /* 0x0003e20000100800 */
[----:B------:R-:W-:Y:S02]  /*2ade0*/  IMAD.MOV.U32 R25, RZ, RZ, R6 ;  /* 0x000000ffff197224 */ /* 0x000fe400078e0006 */
[----:B------:R-:W-:Y:S02]  /*2adf0*/  IMAD.MOV.U32 R4, RZ, RZ, R9 ;  /* 0x000000ffff047224 */ /* 0x000fe400078e0009 */
[----:B------:R-:W-:Y:S01]  /*2ae00*/  IMAD.MOV.U32 R6, RZ, RZ, R11 ;  /* 0x000000ffff067224 */ /* 0x000fe200078e000b */
[----:B------:R-:W2:Y:S01]  /*2ae10*/  LDL.LU R9, [R1+0x1074] ;  /* 0x0010740001097983 */ /* 0x000ea20000300800 */
[----:B0-----:R-:W-:Y:S01]  /*2ae20*/  MOV R5, R10 ;  /* 0x0000000a00057202 */ /* 0x001fe20000000f00 */
[----:B-1----:R-:W-:Y:S02]  /*2ae30*/  IMAD.MOV.U32 R7, RZ, RZ, R29 ;  /* 0x000000ffff077224 */ /* 0x002fe400078e001d */
[----:B------:R-:W2:Y:S04]  /*2ae40*/  LDL.LU R10, [R1+0x1070] ;  /* 0x00107000010a7983 */ /* 0x000ea80000300800 */
        /* <DEDUP_REMOVED lines=12> */
[----:B------:R-:W-:-:S03]  /*2af10*/  IMAD.MOV.U32 R24, RZ, RZ, R4 ;  /* 0x000000ffff187224 */ /* 0x000fc600078e0004 */
[----:B------:R-:W-:Y:S01]  /*2af20*/  STL [R1+0x1dc], R7 ;  /* 0x0001dc0701007387 */ /* 0x000fe20000100800 */
[----:B-1----:R-:W-:-:S03]  /*2af30*/  MOV R23, R6 ;  /* 0x0000000600177202 */ /* 0x002fc60000000f00 */
        /* <DEDUP_REMOVED lines=18> */
[----:B0-----:R-:W-:Y:S01]  /*2b060*/  MOV R5, R27 ;  /* 0x0000001b00057202 */ /* 0x001fe20000000f00 */
[----:B-1----:R-:W-:Y:S01]  /*2b070*/  IMAD.MOV.U32 R7, RZ, RZ, R25 ;  /* 0x000000ffff077224 */ /* 0x002fe200078e0019 */
[----:B------:R-:W-:Y:S06]  /*2b080*/  STL [R1+0xf88], R0 ;  /* 0x000f880001007387 */ /* 0x000fec0000100800 */
[----:B----4-:R-:W-:Y:S01]  /*2b090*/  HMMA.16816.F32 R4, R4, R2, R16 ;  /* 0x000000020404723c */ /* 0x010fe20000001810 */
[----:B------:R-:W3:Y:S04]  /*2b0a0*/  LDL.LU.64 R18, [R1+0x1060] ;  /* 0x0010600001127983 */ /* 0x000ee80000300a00 */
[----:B------:R-:W3:-:S14]  /*2b0b0*/  LDL.LU.64 R16, [R1+0x1058] ;  /* 0x0010580001107983 */ /* 0x000edc0000300a00 */
[----:B------:R0:W-:Y:S04]  /*2b0c0*/  STL.64 [R1+0xd0], R4 ;  /* 0x0000d00401007387 */ /* 0x0001e80000100a00 */
[----:B------:R1:W-:Y:S01]  /*2b0d0*/  STL.64 [R1+0xd8], R6 ;  /* 0x0000d80601007387 */ /* 0x0003e20000100a00 */
[----:B0-----:R-:W-:Y:S01]  /*2b0e0*/  IMAD.MOV.U32 R4, RZ, RZ, R24 ;  /* 0x000000ffff047224 */ /* 0x001fe200078e0018 */
[----:B------:R-:W-:Y:S01]  /*2b0f0*/  MOV R5, R23 ;  /* 0x0000001700057202 */ /* 0x000fe20000000f00 */
[----:B-1----:R-:W-:Y:S02]  /*2b100*/  IMAD.MOV.U32 R6, RZ, RZ, R22 ;  /* 0x000000ffff067224 */ /* 0x002fe400078e0016 */
[----:B------:R-:W-:-:S07]  /*2b110*/  IMAD.MOV.U32 R7, RZ, RZ, R21 ;  /* 0x000000ffff077224 */ /* 0x000fce00078e0015 */
[----:B---3--:R-:W-:Y:S01]  /*2b120*/  HMMA.16816.F32 R16, R4, R2, R16 ;  /* 0x000000020410723c */ /* 0x008fe20000001810 */
[----:B------:R-:W-:Y:S01]  /*2b130*/  IMAD.MOV.U32 R4, RZ, RZ, R15 ;  /* 0x000000ffff047224 */ /* 0x000fe200078e000f */
[----:B------:R-:W-:Y:S01]  /*2b140*/  MOV R5, R14 ;  /* 0x0000000e00057202 */ /* 0x000fe20000000f00 */
[----:B------:R-:W-:Y:S02]  /*2b150*/  IMAD.MOV.U32 R6, RZ, RZ, R13 ;  /* 0x000000ffff067224 */ /* 0x000fe400078e000d */
[----:B------:R-:W-:-:S07]  /*2b160*/  IMAD.MOV.U32 R7, RZ, RZ, R12 ;  /* 0x000000ffff077224 */ /* 0x000fce00078e000c */
[----:B--2---:R-:W-:Y:S01]  /*2b170*/  HMMA.16816.F32 R4, R4, R2, R8 ;  /* 0x000000020404723c */ /* 0x004fe20000001808 */
[----:B-----5:R-:W-:-:S06]  /*2b180*/  IMAD.MOV.U32 R15, RZ, RZ, R29 ;  /* 0x000000ffff0f7224 */ /* 0x020fcc00078e001d */
[----:B------:R-:W-:Y:S04]  /*2b190*/  STL.64 [R1+0x170], R16 ;  /* 0x0001701001007387 */ /* 0x000fe80000100a00 */
[----:B------:R-:W-:Y:S04]  /*2b1a0*/  STL.64 [R1+0x178], R18 ;  /* 0x0001781201007387 */ /* 0x000fe80000100a00 */
[----:B------:R-:W2:Y:S04]  /*2b1b0*/  LDL.LU R12, [R1] ;  /* 0x00000000010c7983 */ /* 0x000ea80000300800 */
        /* <DEDUP_REMOVED lines=29> */
[----:B------:R-:W-:-:S03]  /*2b390*/  IMAD.MOV.U32 R21, RZ, RZ, R10 ;  /* 0x000000ffff157224 */ /* 0x000fc600078e000a */
[----:B------:R-:W-:Y:S04]  /*2b3a0*/  STL [R1+0x144], R17 ;  /* 0x0001441101007387 */ /* 0x000fe80000100800 */
[----:B------:R-:W-:Y:S01]  /*2b3b0*/  STL [R1+0x14c], R19 ;  /* 0x00014c1301007387 */ /* 0x000fe20000100800 */
[----:B------:R-:W-:Y:S02]  /*2b3c0*/  IMAD.MOV.U32 R10, RZ, RZ, R18 ;  /* 0x000000ffff0a7224 */ /* 0x000fe400078e0012 */
[----:B0-----:R-:W-:Y:S02]  /*2b3d0*/  IMAD.MOV.U32 R11, RZ, RZ, R16 ;  /* 0x000000ffff0b7224 */ /* 0x001fe400078e0010 */
[----:B------:R-:W0:Y:S01]  /*2b3e0*/  LDSM.16.MT88.4 R16, [R29+UR8+0x32100] ;  /* 0x032100081d10783b */ /* 0x000e220008004200 */
[----:B------:R-:W-:-:S03]  /*2b3f0*/  MOV R22, R8 ;  /* 0x0000000800167202 */ /* 0x000fc60000000f00 */
[----:B0-----:R0:W-:Y:S01]  /*2b400*/  STL [R1+0x1a4], R17 ;  /* 0x0001a41101007387 */ /* 0x0011e20000100800 */
[----:B------:R-:W-:-:S03]  /*2b410*/  MOV R9, R16 ;  /* 0x0000001000097202 */ /* 0x000fc60000000f00 */
[----:B------:R1:W-:Y:S04]  /*2b420*/  STL [R1+0x1ac], R19 ;  /* 0x0001ac1301007387 */ /* 0x0003e80000100800 */
[----:B------:R-:W4:Y:S01]  /*2b430*/  LDL.LU R16, [R1+0x10] ;  /* 0x0000100001107983 */ /* 0x000f220000300800 */
[----:B------:R-:W-:-:S03]  /*2b440*/  IMAD.MOV.U32 R8, RZ, RZ, R18 ;  /* 0x000000ffff087224 */ /* 0x000fc600078e0012 */
[----:B0-----:R-:W4:Y:S04]  /*2b450*/  LDL.LU R17, [R1+0x14] ;  /* 0x0000140001117983 */ /* 0x001f280000300800 */
[----:B------:R-:W5:Y:S04]  /*2b460*/  LDL.LU R18, [R1+0x18] ;  /* 0x0000180001127983 */ /* 0x000f680000300800 */
[----:B-1----:R-:W5:Y:S01]  /*2b470*/  LDL.LU R19, [R1+0x1c] ;  /* 0x00001c0001137983 */ /* 0x002f620000300800 */
[----:B------:R-:W-:Y:S02]  /*2b480*/  IMAD.MOV.U32 R4, RZ, RZ, R24 ;  /* 0x000000ffff047224 */ /* 0x000fe400078e0018 */
[----:B------:R-:W-:Y:S01]  /*2b490*/  IMAD.MOV.U32 R24, RZ, RZ, R5 ;  /* 0x000000ffff187224 */ /* 0x000fe200078e0005 */
[----:B------:R-:W-:Y:S01]  /*2b4a0*/  MOV R5, R26 ;  /* 0x0000001a00057202 */ /* 0x000fe20000000f00 */
        /* <DEDUP_REMOVED lines=18> */
[-C--:B--2---:R-:W-:Y:S01]  /*2b5d0*/  HMMA.16816.F32 R16, R4, R2.reuse, R16 ;  /* 0x000000020410723c */ /* 0x084fe20000001810 */
[----:B------:R-:W-:Y:S02]  /*2b5e0*/  IMAD.MOV.U32 R4, RZ, RZ, R11 ;  /* 0x000000ffff047224 */ /* 0x000fe400078e000b */
[----:B------:R-:W-:Y:S01]  /*2b5f0*/  IMAD.MOV.U32 R5, RZ, RZ, R10 ;  /* 0x000000ffff057224 */ /* 0x000fe200078e000a */
[----:B------:R-:W-:Y:S01]  /*2b600*/  MOV R6, R9 ;  /* 0x0000000900067202 */ /* 0x000fe20000000f00 */
        /* <DEDUP_REMOVED lines=25> */
[----:B------:R-:W-:Y:S02]  /*2b7a0*/  IMAD.MOV.U32 R12, RZ, RZ, R8 ;  /* 0x000000ffff0c7224 */ /* 0x000fe400078e0008 */
[----:B------:R-:W-:Y:S01]  /*2b7b0*/  IMAD.MOV.U32 R13, RZ, RZ, R10 ;  /* 0x000000ffff0d7224 */ /* 0x000fe200078e000a */
[----:B------:R-:W-:Y:S01]  /*2b7c0*/  MOV R14, R4 ;  /* 0x00000004000e7202 */ /* 0x000fe20000000f00 */
[----:B------:R-:W-:Y:S01]  /*2b7d0*/  IMAD.MOV.U32 R15, RZ, RZ, R6 ;  /* 0x000000ffff0f7224 */ /* 0x000fe200078e0006 */
[----:B------:R-:W-:Y:S04]  /*2b7e0*/  STL [R1+0xff8], R24 ;  /* 0x000ff81801007387 */ /* 0x000fe80000100800 */
[----:B------:R-:W0:Y:S04]  /*2b7f0*/  LDSM.16.MT88.4 R4, [R25+UR8+0x30000] ;  /* 0x030000081904783b */ /* 0x000e280008004200 */
[----:B------:R-:W1:Y:S01]  /*2b800*/  LDSM.16.MT88.4 R8, [R25+UR8+0x32000] ;  /* 0x032000081908783b */ /* 0x000e620008004200 */
        /* <DEDUP_REMOVED lines=8> */
[----:B0-----:R-:W-:Y:S01]  /*2b890*/  IMAD.MOV.U32 R16, RZ, RZ, R4 ;  /* 0x000000ffff107224 */ /* 0x001fe200078e0004 */
[----:B------:R-:W-:Y:S01]  /*2b8a0*/  MOV R17, R6 ;  /* 0x0000000600117202 */ /* 0x000fe20000000f00 */
[----:B-1----:R-:W-:-:S02]  /*2b8b0*/  IMAD.MOV.U32 R18, RZ, RZ, R8 ;  /* 0x000000ffff127224 */ /* 0x002fc400078e0008 */
[----:B------:R-:W-:Y:S01]  /*2b8c0*/  IMAD.MOV.U32 R19, RZ, RZ, R10 ;  /* 0x000000ffff137224 */ /* 0x000fe200078e000a */
        /* <DEDUP_REMOVED lines=21> */
[----:B------:R-:W2:Y:S01]  /*2ba20*/  LDL.LU R19, [R1+0xec] ;  /* 0x0000ec0001137983 */ /* 0x000ea20000300800 */
[----:B------:R-:W-:-:S07]  /*2ba30*/  IMAD.MOV.U32 R15, RZ, RZ, R29 ;  /* 0x000000ffff0f7224 */ /* 0x000fce00078e001d */
[----:B---3--:R-:W-:Y:S01]  /*2ba40*/  HMMA.16816.F32 R12, R12, R2, R4 ;  /* 0x000000020c0c723c */ /* 0x008fe20000001804 */
[----:B--2---:R-:W-:Y:S04]  /*2ba50*/  STL.64 [R1+0x1008], R18 ;  /* 0x0010081201007387 */ /* 0x004fe80000100a00 */
[----:B------:R0:W-:Y:S04]  /*2ba60*/  STL.64 [R1+0x1000], R16 ;  /* 0x0010001001007387 */ /* 0x0001e80000100a00 */
[----:B0-----:R-:W2:Y:S04]  /*2ba70*/  LDL.LU R16, [R1+0x210] ;  /* 0x0002100001107983 */ /* 0x001ea80000300800 */
[----:B------:R-:W2:Y:S04]  /*2ba80*/  LDL.LU R17, [R1+0x214] ;  /* 0x0002140001117983 */ /* 0x000ea80000300800 */
[----:B------:R-:W3:Y:S04]  /*2ba90*/  LDL.LU R18, [R1+0x218] ;  /* 0x0002180001127983 */ /* 0x000ee80000300800 */
[----:B------:R-:W3:Y:S01]  /*2baa0*/  LDL.LU R19, [R1+0x21c] ;  /* 0x00021c0001137983 */ /* 0x000ee20000300800 */
[----:B------:R-:W-:-:S02]  /*2bab0*/  IMAD.MOV.U32 R6, RZ, RZ, R21 ;  /* 0x000000ffff067224 */ /* 0x000fc400078e0015 */
[----:B------:R-:W-:Y:S01]  /*2bac0*/  IMAD.MOV.U32 R7, RZ, RZ, R20 ;  /* 0x000000ffff077224 */ /* 0x000fe200078e0014 */
[----:B---3--:R-:W-:Y:S04]  /*2bad0*/  STL.64 [R1+0x1018], R18 ;  /* 0x0010181201007387 */ /* 0x008fe80000100a00 */
[----:B--2---:R-:W-:Y:S04]  /*2bae0*/  STL.64 [R1+0x1010], R16 ;  /* 0x0010101001007387 */ /* 0x004fe80000100a00 */
[----:B------:R-:W-:Y:S04]  /*2baf0*/  STL.64 [R1+0xfc8], R14 ;  /* 0x000fc80e01007387 */ /* 0x000fe80000100a00 */
[----:B------:R0:W-:Y:S04]  /*2bb00*/  STL.64 [R1+0xfc0], R12 ;  /* 0x000fc00c01007387 */ /* 0x0001e80000100a00 */
[----:B------:R-:W1:Y:S01]  /*2bb10*/  LDSM.16.MT88.4 R16, [R25+UR8+0x30100] ;  /* 0x030100081910783b */ /* 0x000e620008004200 */
[----:B0-----:R-:W-:-:S03]  /*2bb20*/  IMAD.MOV.U32 R12, RZ, RZ, R28 ;  /* 0x000000ffff0c7224 */ /* 0x001fc600078e001c */
[----:B------:R-:W2:Y:S04]  /*2bb30*/  LDL.LU R28, [R1+0x1020] ;  /* 0x00102000011c7983 */ /* 0x000ea80000300800 */
[----:B------:R-:W-:Y:S04]  /*2bb40*/  STL [R1+0xffc], R12 ;  /* 0x000ffc0c01007387 */ /* 0x000fe80000100800 */
[----:B------:R-:W3:Y:S04]  /*2bb50*/  LDL.LU R29, [R1+0x2f4] ;  /* 0x0002f400011d7983 */ /* 0x000ee80000300800 */
[----:B------:R-:W3:Y:S04]  /*2bb60*/  LDL.LU R8, [R1+0x100] ;  /* 0x0001000001087983 */ /* 0x000ee80000300800 */
[----:B------:R-:W3:Y:S04]  /*2bb70*/  LDL.LU R9, [R1+0x104] ;  /* 0x0001040001097983 */ /* 0x000ee80000300800 */
[----:B------:R-:W3:Y:S04]  /*2bb80*/  LDL.LU R10, [R1+0x108] ;  /* 0x00010800010a7983 */ /* 0x000ee80000300800 */
[----:B-1----:R-:W-:Y:S01]  /*2bb90*/  STL [R1+0x54], R17 ;  /* 0x0000541101007387 */ /* 0x002fe20000100800 */
[----:B------:R-:W-:-:S03]  /*2bba0*/  MOV R20, R16 ;  /* 0x0000001000147202 */ /* 0x000fc60000000f00 */
[----:B------:R-:W-:Y:S01]  /*2bbb0*/  STL [R1+0x5c], R19 ;  /* 0x00005c1301007387 */ /* 0x000fe20000100800 */
[----:B------:R-:W-:-:S03]  /*2bbc0*/  IMAD.MOV.U32 R21, RZ, RZ, R18 ;  /* 0x000000ffff157224 */ /* 0x000fc600078e0012 */
[----:B------:R-:W0:Y:S01]  /*2bbd0*/  LDSM.16.MT88.4 R16, [R25+UR8+0x32100] ;  /* 0x032100081910783b */ /* 0x000e220008004200 */
[----:B------:R-:W-:Y:S01]  /*2bbe0*/  IMAD.MOV.U32 R15, RZ, RZ, R0 ;  /* 0x000000ffff0f7224 */ /* 0x000fe200078e0000 */
[----:B-----5:R-:W-:Y:S01]  /*2bbf0*/  MOV R4, R23 ;  /* 0x0000001700047202 */ /* 0x020fe20000000f00 */
[----:B----4-:R-:W-:Y:S02]  /*2bc00*/  IMAD.MOV.U32 R5, RZ, RZ, R22 ;  /* 0x000000ffff057224 */ /* 0x010fe400078e0016 */
[----:B0-----:R-:W-:Y:S02]  /*2bc10*/  IMAD.MOV.U32 R22, RZ, RZ, R16 ;  /* 0x000000ffff167224 */ /* 0x001fe400078e0010 */
[----:B------:R-:W-:Y:S02]  /*2bc20*/  IMAD.MOV.U32 R23, RZ, RZ, R18 ;  /* 0x000000ffff177224 */ /* 0x000fe400078e0012 */
[----:B------:R-:W-:-:S05]  /*2bc30*/  IMAD.MOV.U32 R0, RZ, RZ, R19 ;  /* 0x000000ffff007224 */ /* 0x000fca00078e0013 */
[----:B------:R-:W-:Y:S01]  /*2bc40*/  STL [R1+0xfb8], R0 ;  /* 0x000fb80001007387 */ /* 0x000fe20000100800 */
[----:B------:R-:W-:Y:S01]  /*2bc50*/  MOV R13, R27 ;  /* 0x0000001b000d7202 */ /* 0x000fe20000000f00 */
[----:B--2---:R-:W-:Y:S01]  /*2bc60*/  IMAD.MOV.U32 R11, RZ, RZ, R28 ;  /* 0x000000ffff0b7224 */ /* 0x004fe200078e001c */
[----:B------:R-:W-:Y:S02]  /*2bc70*/  MOV R28, R17 ;  /* 0x00000011001c7202 */ /* 0x000fe40000000f00 */
[----:B------:R-:W0:Y:S04]  /*2bc80*/  LDSM.16.MT88.4 R16, [R25+UR8+0x30180] ;  /* 0x030180081910783b */ /* 0x000e280008004200 */
[----:B------:R-:W-:Y:S04]  /*2bc90*/  STL [R1+0xfb4], R28 ;  /* 0x000fb41c01007387 */ /* 0x000fe80000100800 */
        /* <DEDUP_REMOVED lines=9> */
[----:B0-----:R-:W2:Y:S04]  /*2bd30*/  LDL.LU.64 R18, [R1+0x1018] ;  /* 0x0010180001127983 */ /* 0x001ea80000300a00 */
[----:B------:R-:W2:Y:S01]  /*2bd40*/  LDL.LU.64 R16, [R1+0x1010] ;  /* 0x0010100001107983 */ /* 0x000ea20000300a00 */
[----:B------:R-:W-:Y:S01]  /*2bd50*/  IMAD.MOV.U32 R14, RZ, RZ, R26 ;  /* 0x000000ffff0e7224 */ /* 0x000fe200078e001a */
[----:B--2---:R-:W-:Y:S02]  /*2bd60*/  HMMA.16816.F32 R20, R20, R2, R16 ;  /* 0x000000021414723c */ /* 0x004fe40000001810 */
[----:B------:R-:W2:Y:S04]  /*2bd70*/  LDL.LU.64 R18, [R1+0x1008] ;  /* 0x0010080001127983 */ /* 0x000ea80000300a00 */
[----:B------:R-:W2:-:S13]  /*2bd80*/  LDL.LU.64 R16, [R1+0x1000] ;  /* 0x0010000001107983 */ /* 0x000e9a0000300a00 */
[----:B------:R-:W-:Y:S02]  /*2bd90*/  IMAD.MOV.U32 R0, RZ, RZ, R21 ;  /* 0x000000ffff007224 */ /* 0x000fe400078e0015 */
[----:B------:R-:W-:Y:S01]  /*2bda0*/  IMAD.MOV.U32 R28, RZ, RZ, R22 ;  /* 0x000000ffff1c7224 */ /* 0x000fe200078e0016 */
[----:B------:R0:W-:Y:S01]  /*2bdb0*/  STL [R1+0x10], R20 ;  /* 0x0000101401007387 */ /* 0x0001e20000100800 */
[----:B------:R-:W-:Y:S01]  /*2bdc0*/  MOV R26, R23 ;  /* 0x00000017001a7202 */ /* 0x000fe20000000f00 */
[----:B------:R-:W-:Y:S02]  /*2bdd0*/  IMAD.MOV.U32 R21, RZ, RZ, R24 ;  /* 0x000000ffff157224 */ /* 0x000fe400078e0018 */
[----:B------:R-:W-:Y:S01]  /*2bde0*/  IMAD.MOV.U32 R22, RZ, RZ, R25 ;  /* 0x000000ffff167224 */ /* 0x000fe200078e0019 */
[----:B------:R-:W-:Y:S01]  /*2bdf0*/  MOV R23, R27 ;  /* 0x0000001b00177202 */ /* 0x000fe20000000f00 */
[----:B0-----:R-:W-:Y:S02]  /*2be00*/  IMAD.MOV.U32 R20, RZ, RZ, R12 ;  /* 0x000000ffff147224 */ /* 0x001fe400078e000c */
        /* <DEDUP_REMOVED lines=33> */
[----:B------:R-:W-:Y:S02]  /*2c020*/  IMAD.MOV.U32 R21, RZ, RZ, R27 ;  /* 0x000000ffff157224 */ /* 0x000fe400078e001b */
[----:B---3--:R-:W-:Y:S02]  /*2c030*/  IMAD.MOV.U32 R6, RZ, RZ, R9 ;  /* 0x000000ffff067224 */ /* 0x008fe400078e0009 */
[----:B--2---:R-:W-:Y:S01]  /*2c040*/  IMAD.MOV.U32 R4, RZ, RZ, R5 ;  /* 0x000000ffff047224 */ /* 0x004fe200078e0005 */
[----:B----4-:R-:W-:Y:S01]  /*2c050*/  MOV R5, R7 ;  /* 0x0000000700057202 */ /* 0x010fe20000000f00 */
        /* <DEDUP_REMOVED lines=30> */
[----:B------:R-:W-:Y:S01]  /*2c240*/  IMAD.MOV.U32 R23, RZ, RZ, R4 ;  /* 0x000000ffff177224 */ /* 0x000fe200078e0004 */
[----:B------:R-:W-:Y:S01]  /*2c250*/  MOV R22, R5 ;  /* 0x0000000500167202 */ /* 0x000fe20000000f00 */
[----:B------:R-:W4:Y:S01]  /*2c260*/  LDL.LU R4, [R1+0xf4] ;  /* 0x0000f40001047983 */ /* 0x000f220000300800 */
[----:B------:R-:W-:-:S03]  /*2c270*/  IMAD.MOV.U32 R21, RZ, RZ, R6 ;  /* 0x000000ffff157224 */ /* 0x000fc600078e0006 */
[----:B------:R-:W4:Y:S01]  /*2c280*/  LDL.LU R5, [R1+0xfc] ;  /* 0x0000fc0001057983 */ /* 0x000f220000300800 */
[----:B------:R-:W-:-:S03]  /*2c290*/  IMAD.MOV.U32 R20, RZ, RZ, R7 ;  /* 0x000000ffff147224 */ /* 0x000fc600078e0007 */
        /* <DEDUP_REMOVED lines=24> */
[----:B------:R-:W-:-:S03]  /*2c420*/  MOV R7, R24 ;  /* 0x0000001800077202 */ /* 0x000fc60000000f00 */
[----:B------:R-:W5:Y:S04]  /*2c430*/  LDL.LU R24, [R1+0x284] ;  /* 0x0002840001187983 */ /* 0x000f680000300800 */
[----:B---3--:R-:W-:Y:S01]  /*2c440*/  HMMA.16816.F32 R4, R4, R2, R12 ;  /* 0x000000020404723c */ /* 0x008fe2000000180c */
[----:B------:R-:W-:Y:S02]  /*2c450*/  IMAD.MOV.U32 R13, RZ, RZ, R0 ;  /* 0x000000ffff0d7224 */ /* 0x000fe400078e0000 */
[----:B------:R-:W-:Y:S02]  /*2c460*/  IMAD.MOV.U32 R14, RZ, RZ, R28 ;  /* 0x000000ffff0e7224 */ /* 0x000fe400078e001c */
[----:B------:R-:W-:-:S14]  /*2c470*/  IMAD.MOV.U32 R15, RZ, RZ, R26 ;  /* 0x000000ffff0f7224 */ /* 0x000fdc00078e001a */
[----:B------:R-:W-:Y:S04]  /*2c480*/  STL.64 [R1+0x2d0], R4 ;  /* 0x0002d00401007387 */ /* 0x000fe80000100a00 */
[----:B------:R-:W-:Y:S04]  /*2c490*/  STL.64 [R1+0x2d8], R6 ;  /* 0x0002d80601007387 */ /* 0x000fe80000100a00 */
[----:B------:R-:W5:Y:S04]  /*2c4a0*/  LDL.LU R25, [R1+0x28c] ;  /* 0x00028c0001197983 */ /* 0x000f680000300800 */
[----:B------:R-:W3:Y:S04]  /*2c4b0*/  LDL.LU R12, [R1+0x10] ;  /* 0x00001000010c7983 */ /* 0x000ee80000300800 */
[----:B------:R-:W4:Y:S04]  /*2c4c0*/  LDL.LU R0, [R1+0xfb8] ;  /* 0x000fb80001007983 */ /* 0x000f280000300800 */
[----:B------:R-:W2:Y:S04]  /*2c4d0*/  LDL.LU R28, [R1+0xfb4] ;  /* 0x000fb400011c7983 */ /* 0x000ea80000300800 */
        /* <DEDUP_REMOVED lines=14> */
[-C--:B--2---:R-:W-:Y:S02]  /*2c5c0*/  HMMA.16816.F32 R8, R8, R2.reuse, R16 ;  /* 0x000000020808723c */ /* 0x084fe40000001810 */
        /* <DEDUP_REMOVED lines=10> */
[----:B------:R-:W2:Y:S04]  /*2c670*/  LDL.LU R10, [R1+0xc8] ;  /* 0x0000c800010a7983 */ /* 0x000ea80000300800 */
[----:B---3--:R-:W2:Y:S04]  /*2c680*/  LDL.LU R11, [R1+0xcc] ;  /* 0x0000cc00010b7983 */ /* 0x008ea80000300800 */
[----:B------:R-:W2:Y:S04]  /*2c690*/  LDL.LU R4, [R1+0x144] ;  /* 0x0001440001047983 */ /* 0x000ea80000300800 */
[----:B------:R-:W2:Y:S04]  /*2c6a0*/  LDL.LU R5, [R1+0x14c] ;  /* 0x00014c0001057983 */ /* 0x000ea80000300800 */
[----:B------:R-:W2:Y:S04]  /*2c6b0*/  LDL.LU R6, [R1+0x1a4] ;  /* 0x0001a40001067983 */ /* 0x000ea80000300800 */
[----:B------:R-:W2:Y:S02]  /*2c6c0*/  LDL.LU R7, [R1+0x1ac] ;  /* 0x0001ac0001077983 */ /* 0x000ea40000300800 */
[----:B--2---:R-:W-:Y:S02]  /*2c6d0*/  HMMA.16816.F32 R8, R4, R2, R8 ;  /* 0x000000020408723c */ /* 0x004fe40000001808 */
[----:B------:R-:W2:-:S15]  /*2c6e0*/  LDL.LU R4, [R1+0x54] ;  /* 0x0000540001047983 */ /* 0x000e9e0000300800 */
[----:B------:R-:W-:Y:S02]  /*2c6f0*/  NOP ;  /* 0x0000000000007918 */ /* 0x000fe40000000000 */
[----:B------:R-:W-:Y:S04]  /*2c700*/  STL.64 [R1+0x40], R8 ;  /* 0x0000400801007387 */ /* 0x000fe80000100a00 */
[----:B------:R-:W-:Y:S04]  /*2c710*/  STL.64 [R1+0x48], R10 ;  /* 0x0000480a01007387 */ /* 0x000fe80000100a00 */
[----:B------:R-:W2:Y:S01]  /*2c720*/  LDL.LU R5, [R1+0x5c] ;  /* 0x00005c0001057983 */ /* 0x000ea20000300800 */
[----:B------:R-:W-:Y:S01]  /*2c730*/  MOV R6, R28 ;  /* 0x0000001c00067202 */ /* 0x000fe20000000f00 */
[----:B----4-:R-:W-:-:S02]  /*2c740*/  IMAD.MOV.U32 R7, RZ, RZ, R0 ;  /* 0x000000ffff077224 */ /* 0x010fc400078e0000 */
[----:B------:R-:W3:Y:S05]  /*2c750*/  LDL.LU R28, [R1+0xfb0] ;  /* 0x000fb000011c7983 */ /* 0x000eea0000300800 */
        /* <DEDUP_REMOVED lines=8> */
[----:B---3--:R-:W0:Y:S02]  /*2c7e0*/  LDSM.16.MT88.4 R4, [R28+UR8+0x36000] ;  /* 0x036000081c04783b */ /* 0x008e240008004200 */
[----:B0-----:R-:W-:-:S02]  /*2c7f0*/  IMAD.MOV.U32 R8, RZ, RZ, R4 ;  /* 0x000000ffff087224 */ /* 0x001fc400078e0004 */
[----:B------:R-:W-:Y:S01]  /*2c800*/  IMAD.MOV.U32 R0, RZ, RZ, R6 ;  /* 0x000000ffff007224 */ /* 0x000fe200078e0006 */
[----:B-----5:R-:W-:-:S15]  /*2c810*/  HMMA.16816.F32 R12, R12, R2, R24 ;  /* 0x000000020c0c723c */ /* 0x020fde0000001818 */
[----:B------:R-:W-:-:S04]  /*2c820*/  NOP ;  /* 0x0000000000007918 */ /* 0x000fc80000000000 */
[----:B------:R-:W-:Y:S04]  /*2c830*/  STL.64 [R1+0xf80], R14 ;  /* 0x000f800e01007387 */ /* 0x000fe80000100a00 */
[----:B------:R-:W-:Y:S04]  /*2c840*/  STL.64 [R1+0xf78], R12 ;  /* 0x000f780c01007387 */ /* 0x000fe80000100a00 */
[----:B------:R-:W0:Y:S04]  /*2c850*/  LDSM.16.MT88.4 R12, [R28+UR8+0x34000] ;  /* 0x034000081c0c783b */ /* 0x000e280008004200 */
[----:B0-----:R-:W-:Y:S04]  /*2c860*/  STL.64 [R1+0x230], R12 ;  /* 0x0002300c01007387 */ /* 0x001fe80000100a00 */
[----:B------:R-:W-:Y:S04]  /*2c870*/  STL.64 [R1+0x238], R14 ;  /* 0x0002380e01007387 */ /* 0x000fe80000100a00 */
[----:B------:R0:W-:Y:S04]  /*2c880*/  STL [R1+0x244], R5 ;  /* 0x0002440501007387 */ /* 0x0001e80000100800 */
[----:B------:R1:W-:Y:S04]  /*2c890*/  STL [R1+0x24c], R7 ;  /* 0x00024c0701007387 */ /* 0x0003e80000100800 */
[----:B------:R-:W2:Y:S04]  /*2c8a0*/  LDL.LU R4, [R1+0x264] ;  /* 0x0002640001047983 */ /* 0x000ea80000300800 */
[----:B------:R-:W3:Y:S04]  /*2c8b0*/  LDSM.16.MT88.4 R12, [R28+UR8+0x34080] ;  /* 0x034080081c0c783b */ /* 0x000ee80008004200 */
[----:B0-----:R-:W2:Y:S04]  /*2c8c0*/  LDL.LU R5, [R1+0x26c] ;  /* 0x00026c0001057983 */ /* 0x001ea80000300800 */
[----:B------:R-:W2:Y:S04]  /*2c8d0*/  LDL.LU R6, [R1+0x274] ;  /* 0x0002740001067983 */ /* 0x000ea80000300800 */
[----:B-1----:R-:W2:Y:S04]  /*2c8e0*/  LDL.LU R7, [R1+0x27c] ;  /* 0x00027c0001077983 */ /* 0x002ea80000300800 */
[----:B---3--:R-:W-:Y:S01]  /*2c8f0*/  STL [R1+0x274], R13 ;  /* 0x0002740d01007387 */ /* 0x008fe20000100800 */
[----:B------:R-:W-:-:S03]  /*2c900*/  MOV R9, R12 ;  /* 0x0000000c00097202 */ /* 0x000fc60000000f00 */
[----:B------:R-:W-:Y:S01]  /*2c910*/  STL [R1+0x27c], R15 ;  /* 0x00027c0f01007387 */ /* 0x000fe20000100800 */
[----:B------:R-:W-:-:S03]  /*2c920*/  IMAD.MOV.U32 R29, RZ, RZ, R14 ;  /* 0x000000ffff1d7224 */ /* 0x000fc600078e000e */
[----:B------:R-:W0:Y:S02]  /*2c930*/  LDSM.16.MT88.4 R12, [R28+UR8+0x36080] ;  /* 0x036080081c0c783b */ /* 0x000e240008004200 */
[----:B0-----:R-:W-:Y:S02]  /*2c940*/  IMAD.MOV.U32 R11, RZ, RZ, R12 ;  /* 0x000000ffff0b7224 */ /* 0x001fe400078e000c */
[----:B------:R-:W-:Y:S01]  /*2c950*/  IMAD.MOV.U32 R10, RZ, RZ, R14 ;  /* 0x000000ffff0a7224 */ /* 0x000fe200078e000e */
        /* <DEDUP_REMOVED lines=27> */
[----:B0-----:R-:W-:Y:S01]  /*2cb10*/  STL [R1+0x294], R9 ;  /* 0x0002940901007387 */ /* 0x001fe20000100800 */
[----:B------:R-:W-:-:S03]  /*2cb20*/  MOV R27, R8 ;  /* 0x00000008001b7202 */ /* 0x000fc60000000f00 */
[----:B------:R-:W-:Y:S01]  /*2cb30*/  STL [R1+0x29c], R11 ;  /* 0x00029c0b01007387 */ /* 0x000fe20000100800 */
[----:B------:R-:W-:-:S03]  /*2cb40*/  IMAD.MOV.U32 R26, RZ, RZ, R10 ;  /* 0x000000ffff1a7224 */ /* 0x000fc600078e000a */
[----:B------:R-:W-:Y:S01]  /*2cb50*/  LDSM.16.MT88.4 R8, [R28+UR8+0x34180] ;  /* 0x034180081c08783b */ /* 0x000fe20008004200 */
[----:B--2---:R-:W-:Y:S03]  /*2cb60*/  HMMA.16816.F32 R16, R16, R2, R4 ;  /* 0x000000021010723c */ /* 0x004fe60000001804 */
[----:B------:R-:W0:-:S15]  /*2cb70*/  LDSM.16.MT88.4 R4, [R28+UR8+0x36100] ;  /* 0x036100081c04783b */ /* 0x000e1e0008004200 */
[----:B------:R-:W-:Y:S01]  /*2cb80*/  NOP ;  /* 0x0000000000007918 */ /* 0x000fe20000000000 */
[----:B------:R1:W-:Y:S04]  /*2cb90*/  STL.64 [R1+0xf38], R18 ;  /* 0x000f381201007387 */ /* 0x0003e80000100a00 */
[----:B------:R2:W-:Y:S01]  /*2cba0*/  STL.64 [R1+0xf30], R16 ;  /* 0x000f301001007387 */ /* 0x0005e20000100a00 */
[----:B-1----:R-:W-:Y:S01]  /*2cbb0*/  IMAD.MOV.U32 R19, RZ, RZ, R20 ;  /* 0x000000ffff137224 */ /* 0x002fe200078e0014 */
[----:B------:R-:W-:Y:S01]  /*2cbc0*/  MOV R18, R21 ;  /* 0x0000001500127202 */ /* 0x000fe20000000f00 */
[----:B--2---:R-:W-:Y:S02]  /*2cbd0*/  IMAD.MOV.U32 R17, RZ, RZ, R22 ;  /* 0x000000ffff117224 */ /* 0x004fe400078e0016 */
[----:B------:R-:W-:Y:S01]  /*2cbe0*/  IMAD.MOV.U32 R16, RZ, RZ, R23 ;  /* 0x000000ffff107224 */ /* 0x000fe200078e0017 */
[----:B0-----:R-:W-:Y:S04]  /*2cbf0*/  STL [R1+0x284], R5 ;  /* 0x0002840501007387 */ /* 0x001fe80000100800 */
[----:B------:R0:W-:Y:S04]  /*2cc00*/  STL [R1+0x28c], R7 ;  /* 0x00028c0701007387 */ /* 0x0001e80000100800 */
[----:B------:R-:W2:Y:S04]  /*2cc10*/  LDL.LU R20, [R1+0x134] ;  /* 0x0001340001147983 */ /* 0x000ea80000300800 */
[----:B------:R-:W2:Y:S04]  /*2cc20*/  LDL.LU R21, [R1+0x13c] ;  /* 0x00013c0001157983 */ /* 0x000ea80000300800 */
[----:B------:R-:W2:Y:S04]  /*2cc30*/  LDL.LU R22, [R1+0x194] ;  /* 0x0001940001167983 */ /* 0x000ea80000300800 */
[----:B------:R-:W2:Y:S01]  /*2cc40*/  LDL.LU R23, [R1+0x19c] ;  /* 0x00019c0001177983 */ /* 0x000ea20000300800 */
[----:B------:R-:W-:-:S03]  /*2cc50*/  IMAD.MOV.U32 R24, RZ, RZ, R6 ;  /* 0x000000ffff187224 */ /* 0x000fc600078e0006 */
[----:B------:R-:W-:Y:S04]  /*2cc60*/  STL [R1+0x2b4], R9 ;  /* 0x0002b40901007387 */ /* 0x000fe80000100800 */
[----:B------:R1:W-:Y:S01]  /*2cc70*/  STL [R1+0x2bc], R11 ;  /* 0x0002bc0b01007387 */ /* 0x0003e20000100800 */
[----:B------:R-:W-:Y:S01]  /*2cc80*/  IMAD.MOV.U32 R6, RZ, RZ, R10 ;  /* 0x000000ffff067224 */ /* 0x000fe200078e000a */
[----:B0-----:R-:W-:Y:S02]  /*2cc90*/  MOV R7, R8 ;  /* 0x0000000800077202 */ /* 0x001fe40000000f00 */
[----:B-1----:R-:W2:Y:S04]  /*2cca0*/  LDL.LU.64 R10, [R1+0xfa8] ;  /* 0x000fa800010a7983 */ /* 0x002ea80000300a00 */
[----:B------:R-:W2:Y:S02]  /*2ccb0*/  LDL.LU.64 R8, [R1+0xfa0] ;  /* 0x000fa00001087983 */ /* 0x000ea40000300a00 */
[----:B--2---:R-:W-:Y:S02]  /*2ccc0*/  HMMA.16816.F32 R20, R20, R2, R8 ;  /* 0x000000021414723c */ /* 0x004fe40000001808 */
[----:B------:R-:W2:Y:S04]  /*2ccd0*/  LDL.LU.64 R10, [R1+0xf98] ;  /* 0x000f9800010a7983 */ /* 0x000ea80000300a00 */
[----:B------:R-:W4:Y:S04]  /*2cce0*/  LDL.LU.64 R8, [R1+0xf90] ;  /* 0x000f900001087983 */ /* 0x000f280000300a00 */
[----:B------:R-:W5:Y:S04]  /*2ccf0*/  LDL R2, [R1+0x2f8] ;  /* 0x0002f80001027983 */ /* 0x000f680000100800 */
[----:B------:R-:W2:Y:S05]  /*2cd00*/  LDL R3, [R1+0x2fc] ;  /* 0x0002fc0001037983 */ /* 0x000eaa0000100800 */
[----:B------:R-:W-:Y:S04]  /*2cd10*/  STL.64 [R1+0xd0], R20 ;  /* 0x0000d01401007387 */ /* 0x000fe80000100a00 */
[----:B------:R-:W-:Y:S04]  /*2cd20*/  STL.64 [R1+0xd8], R22 ;  /* 0x0000d81601007387 */ /* 0x000fe80000100a00 */
[----:B------:R-:W0:Y:S02]  /*2cd30*/  LDSM.16.MT88.4 R20, [R28+UR8+0x36180] ;  /* 0x036180081c14783b */ /* 0x000e240008004200 */
[----:B0-----:R-:W-:-:S02]  /*2cd40*/  MOV R28, R23 ;  /* 0x00000017001c7202 */ /* 0x001fc40000000f00 */
[----:B------:R0:W-:Y:S01]  /*2cd50*/  STL [R1+0x2a4], R21 ;  /* 0x0002a41501007387 */ /* 0x0001e20000100800 */
[----:B------:R-:W-:-:S03]  /*2cd60*/  IMAD.MOV.U32 R5, RZ, RZ, R20 ;  /* 0x000000ffff057224 */ /* 0x000fc600078e0014 */
[----:B------:R-:W-:Y:S04]  /*2cd70*/  STL [R1+0xebc], R28 ;  /* 0x000ebc1c01007387 */ /* 0x000fe80000100800 */
[----:B------:R-:W3:Y:S04]  /*2cd80*/  LDL.LU R20, [R1+0x230] ;  /* 0x0002300001147983 */ /* 0x000ee80000300800 */
[----:B0-----:R-:W3:Y:S01]  /*2cd90*/  LDL.LU R21, [R1+0x238] ;  /* 0x0002380001157983 */ /* 0x001ee20000300800 */
[----:B------:R-:W-:Y:S02]  /*2cda0*/  IMAD.MOV.U32 R25, RZ, RZ, R4 ;  /* 0x000000ffff197224 */ /* 0x000fe400078e0004 */
[----:B------:R-:W-:-:S02]  /*2cdb0*/  IMAD.MOV.U32 R4, RZ, RZ, R22 ;  /* 0x000000ffff047224 */ /* 0x000fc400078e0016 */
[----:B------:R-:W-:Y:S02]  /*2cdc0*/  IMAD.MOV.U32 R23, RZ, RZ, R0 ;  /* 0x000000ffff177224 */ /* 0x000fe400078e0000 */
[----:B----4-:R-:W-:Y:S02]  /*2cdd0*/  IMAD.MOV.U32 R22, RZ, RZ, R8 ;  /* 0x000000ffff167224 */ /* 0x010fe400078e0008 */
[----:B------:R-:W4:Y:S04]  /*2cde0*/  LDL.LU R8, [R1+0xf8c] ;  /* 0x000f8c0001087983 */ /* 0x000f280000300800 */
[----:B------:R-:W4:Y:S01]  /*2cdf0*/  LDL.LU R0, [R1+0xf88] ;  /* 0x000f880001007983 */ /* 0x000f220000300800 */
[----:B-----5:R-:W-:Y:S02]  /*2ce00*/  F2FP.F16.E4M3.UNPACK_B R2, R2 ;  /* 0x00000002ff02723e */ /* 0x020fe400020006ff */
[----:B--2---:R-:W-:-:S07]  /*2ce10*/  F2FP.F16.E4M3.UNPACK_B R3, R3 ;  /* 0x00000003ff03723e */ /* 0x004fce00020006ff */
[----:B---3--:R-:W-:Y:S01]  /*2ce20*/  HMMA.16816.F32 R20, R20, R2, R12 ;  /* 0x000000021414723c */ /* 0x008fe2000000180c */
[----:B------:R-:W2:Y:S04]  /*2ce30*/  LDL.LU.64 R14, [R1+0xf80] ;  /* 0x000f8000010e7983 */ /* 0x000ea80000300a00 */
[----:B------:R-:W2:-:S14]  /*2ce40*/  LDL.LU.64 R12, [R1+0xf78] ;  /* 0x000f7800010c7983 */ /* 0x000e9c0000300a00 */
[----:B------:R0:W-:Y:S04]  /*2ce50*/  STL.64 [R1+0x110], R20 ;  /* 0x0001101401007387 */ /* 0x0001e80000100a00 */
[----:B------:R1:W-:Y:S01]  /*2ce60*/  STL.64 [R1+0x118], R22 ;  /* 0x0001181601007387 */ /* 0x0003e20000100a00 */
[----:B0-----:R-:W-:Y:S01]  /*2ce70*/  IMAD.MOV.U32 R20, RZ, RZ, R9 ;  /* 0x000000ffff147224 */ /* 0x001fe200078e0009 */
[----:B------:R-:W-:Y:S01]  /*2ce80*/  MOV R21, R29 ;  /* 0x0000001d00157202 */ /* 0x000fe20000000f00 */
[----:B-1----:R-:W-:Y:S02]  /*2ce90*/  IMAD.MOV.U32 R22, RZ, RZ, R11 ;  /* 0x000000ffff167224 */ /* 0x002fe400078e000b */
[----:B------:R-:W-:Y:S01]  /*2cea0*/  IMAD.MOV.U32 R23, RZ, RZ, R10 ;  /* 0x000000ffff177224 */ /* 0x000fe200078e000a */
[----:B------:R-:W3:Y:S06]  /*2ceb0*/  LDL.LU R9, [R1+0xf70] ;  /* 0x000f700001097983 */ /* 0x000eec0000300800 */
[----:B------:R-:W-:-:S15]  /*2cec0*/  HMMA.16816.F32 R20, R20, R2, R16 ;  /* 0x000000021414723c */ /* 0x000fde0000001810 */
[----:B------:R-:W-:-:S04]  /*2ced0*/  NOP ;  /* 0x0000000000007918 */ /* 0x000fc80000000000 */
[----:B------:R0:W-:Y:S04]  /*2cee0*/  STL.64 [R1+0x170], R20 ;  /* 0x0001701401007387 */ /* 0x0001e80000100a00 */
[----:B------:R1:W-:Y:S01]  /*2cef0*/  STL.64 [R1+0x178], R22 ;  /* 0x0001781601007387 */ /* 0x0003e20000100a00 */
[----:B0-----:R-:W-:Y:S02]  /*2cf00*/  IMAD.MOV.U32 R20, RZ, RZ, R27 ;  /* 0x000000ffff147224 */ /* 0x001fe400078e001b */
[----:B------:R-:W-:Y:S02]  /*2cf10*/  IMAD.MOV.U32 R21, RZ, RZ, R26 ;  /* 0x000000ffff157224 */ /* 0x000fe400078e001a */
[----:B-1----:R-:W-:Y:S01]  /*2cf20*/  IMAD.MOV.U32 R22, RZ, RZ, R25 ;  /* 0x000000ffff167224 */ /* 0x002fe200078e0019 */
[----:B------:R-:W-:Y:S01]  /*2cf30*/  MOV R23, R24 ;  /* 0x0000001800177202 */ /* 0x000fe20000000f00 */
[----:B----4-:R-:W0:Y:S04]  /*2cf40*/  LDSM.16.MT88.4 R16, [R0+UR8+0x34000] ;  /* 0x034000080010783b */ /* 0x010e280008004200 */
[----:B------:R-:W1:Y:S04]  /*2cf50*/  LDSM.16.MT88.4 R24, [R0+UR8+0x36000] ;  /* 0x036000080018783b */ /* 0x000e680008004200 */
[----:B0-----:R0:W-:Y:S01]  /*2cf60*/  STL [R1+0x104], R17 ;  /* 0x0001041101007387 */ /* 0x0011e20000100800 */
[----:B------:R-:W-:-:S03]  /*2cf70*/  IMAD.MOV.U32 R10, RZ, RZ, R16 ;  /* 0x000000ffff0a7224 */ /* 0x000fc600078e0010 */
[----:B------:R4:W-:Y:S04]  /*2cf80*/  STL [R1+0x10c], R19 ;  /* 0x00010c1301007387 */ /* 0x0009e80000100800 */
[----:B------:R-:W5:Y:S01]  /*2cf90*/  LDL.LU R16, [R1+0x20] ;  /* 0x0000200001107983 */ /* 0x000f620000300800 */
[----:B------:R-:W-:Y:S01]  /*2cfa0*/  MOV R11, R18 ;  /* 0x00000012000b7202 */ /* 0x000fe20000000f00 */
[----:B-1----:R-:W-:Y:S02]  /*2cfb0*/  IMAD.MOV.U32 R28, RZ, RZ, R26 ;  /* 0x000000ffff1c7224 */ /* 0x002fe400078e001a */
[----:B0-----:R-:W5:Y:S04]  /*2cfc0*/  LDL.LU R17, [R1+0x24] ;  /* 0x0000240001117983 */ /* 0x001f680000300800 */
[----:B------:R-:W5:Y:S04]  /*2cfd0*/  LDL.LU R18, [R1+0x28] ;  /* 0x0000280001127983 */ /* 0x000f680000300800 */
[----:B----4-:R-:W5:Y:S04]  /*2cfe0*/  LDL.LU R19, [R1+0x2c] ;  /* 0x00002c0001137983 */ /* 0x010f680000300800 */
[----:B------:R-:W-:Y:S04]  /*2cff0*/  STL [R1+0x124], R25 ;  /* 0x0001241901007387 */ /* 0x000fe80000100800 */
[----:B------:R0:W-:Y:S01]  /*2d000*/  STL [R1+0x12c], R27 ;  /* 0x00012c1b01007387 */ /* 0x0001e20000100800 */
[----:B------:R-:W-:-:S03]  /*2d010*/  IMAD.MOV.U32 R29, RZ, RZ, R24 ;  /* 0x000000ffff1d7224 */ /* 0x000fc600078e0018 */
[----:B0-----:R-:W4:Y:S04]  /*2d020*/  LDL.LU.64 R26, [R1+0xf68] ;  /* 0x000f6800011a7983 */ /* 0x001f280000300a00 */
[----:B------:R-:W4:Y:S02]  /*2d030*/  LDL.LU.64 R24, [R1+0xf60] ;  /* 0x000f600001187983 */ /* 0x000f240000300a00 */
[----:B----4-:R-:W-:Y:S02]  /*2d040*/  HMMA.16816.F32 R24, R20, R2, R24 ;  /* 0x000000021418723c */ /* 0x010fe40000001818 */
[----:B------:R-:W0:-:S15]  /*2d050*/  LDSM.16.MT88.4 R20, [R0+UR8+0x34080] ;  /* 0x034080080014783b */ /* 0x000e1e0008004200 */
[----:B------:R-:W-:Y:S02]  /*2d060*/  NOP ;  /* 0x0000000000007918 */ /* 0x000fe40000000000 */
[----:B------:R-:W-:Y:S04]  /*2d070*/  STL.64 [R1+0x1f0], R24 ;  /* 0x0001f01801007387 */ /* 0x000fe80000100a00 */
[----:B------:R1:W-:Y:S04]  /*2d080*/  STL.64 [R1+0x1f8], R26 ;  /* 0x0001f81a01007387 */ /* 0x0003e80000100a00 */
[----:B0-----:R0:W-:Y:S01]  /*2d090*/  STL [R1+0x164], R21 ;  /* 0x0001641501007387 */ /* 0x0011e20000100800 */
[----:B-1----:R-:W-:-:S03]  /*2d0a0*/  IMAD.MOV.U32 R27, RZ, RZ, R20 ;  /* 0x000000ffff1b7224 */ /* 0x002fc600078e0014 */
[----:B------:R1:W-:Y:S01]  /*2d0b0*/  STL [R1+0x16c], R23 ;  /* 0x00016c1701007387 */ /* 0x0003e20000100800 */
[----:B------:R-:W-:Y:S01]  /*2d0c0*/  MOV R26, R22 ;  /* 0x00000016001a7202 */ /* 0x000fe20000000f00 */
[----:B------:R-:W-:Y:S02]  /*2d0d0*/  IMAD.MOV.U32 R20, RZ, RZ, R7 ;  /* 0x000000ffff147224 */ /* 0x000fe400078e0007 */
[----:B------:R-:W-:Y:S02]  /*2d0e0*/  IMAD.MOV.U32 R22, RZ, RZ, R5 ;  /* 0x000000ffff167224 */ /* 0x000fe400078e0005 */
[----:B0-----:R-:W-:Y:S01]  /*2d0f0*/  IMAD.MOV.U32 R21, RZ, RZ, R6 ;  /* 0x000000ffff157224 */ /* 0x001fe200078e0006 */
[----:B-1----:R-:W-:Y:S02]  /*2d100*/  MOV R23, R4 ;  /* 0x0000000400177202 */ /* 0x002fe40000000f00 */
[----:B------:R-:W0:Y:S04]  /*2d110*/  LDSM.16.MT88.4 R4, [R0+UR8+0x36080] ;  /* 0x036080080004783b */ /* 0x000e280008004200 */
[----:B0-----:R-:W-:Y:S01]  /*2d120*/  STL [R1+0x184], R5 ;  /* 0x0001840501007387 */ /* 0x001fe20000100800 */
[----:B------:R-:W-:-:S03]  /*2d130*/  IMAD.MOV.U32 R25, RZ, RZ, R4 ;  /* 0x000000ffff197224 */ /* 0x000fc600078e0004 */
[----:B------:R2:W-:Y:S01]  /*2d140*/  STL [R1+0x18c], R7 ;  /* 0x00018c0701007387 */ /* 0x0005e20000100800 */
[----:B------:R-:W-:Y:S02]  /*2d150*/  IMAD.MOV.U32 R24, RZ, RZ, R6 ;  /* 0x000000ffff187224 */ /* 0x000fe400078e0006 */
[----:B--2---:R-:W-:Y:S01]  /*2d160*/  HMMA.16816.F32 R4, R20, R2, R12 ;  /* 0x000000021404723c */ /* 0x004fe2000000180c */
[----:B------:R-:W0:Y:S04]  /*2d170*/  LDSM.16.MT88.4 R12, [R0+UR8+0x34100] ;  /* 0x03410008000c783b */ /* 0x000e280008004200 */
[----:B------:R-:W2:-:S14]  /*2d180*/  LDL.LU R20, [R1+0x80] ;  /* 0x0000800001147983 */ /* 0x000e9c0000300800 */
[----:B------:R-:W-:Y:S04]  /*2d190*/  STL.64 [R1+0x250], R4 ;  /* 0x0002500401007387 */ /* 0x000fe80000100a00 */
[----:B------:R1:W-:Y:S04]  /*2d1a0*/  STL.64 [R1+0x258], R6 ;  /* 0x0002580601007387 */ /* 0x0003e80000100a00 */
[----:B------:R-:W2:Y:S04]  /*2d1b0*/  LDL.LU R21, [R1+0x84] ;  /* 0x0000840001157983 */ /* 0x000ea80000300800 */
[----:B------:R-:W2:Y:S04]  /*2d1c0*/  LDL.LU R22, [R1+0x88] ;  /* 0x0000880001167983 */ /* 0x000ea80000300800 */
[----:B------:R-:W2:Y:S04]  /*2d1d0*/  LDL.LU R23, [R1+0x8c] ;  /* 0x00008c0001177983 */ /* 0x000ea80000300800 */
[----:B0-----:R-:W-:Y:S01]  /*2d1e0*/  STL [R1+0x1e4], R13 ;  /* 0x0001e40d01007387 */ /* 0x001fe20000100800 */
[----:B-1----:R-:W-:-:S03]  /*2d1f0*/  IMAD.MOV.U32 R7, RZ, RZ, R12 ;  /* 0x000000ffff077224 */ /* 0x002fc600078e000c */
[----:B------:R-:W-:Y:S01]  /*2d200*/  STL [R1+0x1ec], R15 ;  /* 0x0001ec0f01007387 */ /* 0x000fe20000100800 */
[----:B------:R-:W-:-:S03]  /*2d210*/  MOV R6, R14 ;  /* 0x0000000e00067202 */ /* 0x000fc60000000f00 */
[----:B------:R-:W0:Y:S02]  /*2d220*/  LDSM.16.MT88.4 R12, [R0+UR8+0x36100] ;  /* 0x03610008000c783b */ /* 0x000e240008004200 */
[----:B0-----:R-:W-:Y:S02]  /*2d230*/  IMAD.MOV.U32 R5, RZ, RZ, R12 ;  /* 0x000000ffff057224 */ /* 0x001fe400078e000c */
[----:B------:R0:W-:Y:S04]  /*2d240*/  STL [R1+0x204], R13 ;  /* 0x0002040d01007387 */ /* 0x0001e80000100800 */
[----:B------:R1:W-:Y:S01]  /*2d250*/  STL [R1+0x20c], R15 ;  /* 0x00020c0f01007387 */ /* 0x0003e20000100800 */
[----:B------:R-:W-:-:S03]  /*2d260*/  IMAD.MOV.U32 R12, RZ, RZ, R10 ;  /* 0x000000ffff0c7224 */ /* 0x000fc600078e000a */
[----:B------:R-:W3:Y:S01]  /*2d270*/  LDL.LU R10, [R1+0xf5c] ;  /* 0x000f5c00010a7983 */ /* 0x000ee20000300800 */
[----:B0-----:R-:W-:-:S03]  /*2d280*/  MOV R13, R11 ;  /* 0x0000000b000d7202 */ /* 0x001fc60000000f00 */
[----:B------:R-:W3:Y:S01]  /*2d290*/  LDL.LU R11, [R1+0xf58] ;  /* 0x000f5800010b7983 */ /* 0x000ee20000300800 */
[----:B------:R-:W-:Y:S02]  /*2d2a0*/  IMAD.MOV.U32 R4, RZ, RZ, R14 ;  /* 0x000000ffff047224 */ /* 0x000fe400078e000e */
[----:B------:R-:W-:Y:S02]  /*2d2b0*/  IMAD.MOV.U32 R14, RZ, RZ, R29 ;  /* 0x000000ffff0e7224 */ /* 0x000fe400078e001d */
[----:B------:R-:W4:Y:S01]  /*2d2c0*/  LDL.LU R29, [R1+0xf54] ;  /* 0x000f5400011d7983 */ /* 0x000f220000300800 */
[----:B-1----:R-:W-:-:S07]  /*2d2d0*/  IMAD.MOV.U32 R15, RZ, RZ, R28 ;  /* 0x000000ffff0f7224 */ /* 0x002fce00078e001c */
[----:B--2---:R-:W-:Y:S01]  /*2d2e0*/  HMMA.16816.F32 R20, R12, R2, R20 ;  /* 0x000000020c14723c */ /* 0x004fe20000001814 */
[----:B------:R-:W-:Y:S01]  /*2d2f0*/  IMAD.MOV.U32 R12, RZ, RZ, R27 ;  /* 0x000000ffff0c7224 */ /* 0x000fe200078e001b */
[----:B------:R-:W-:Y:S01]  /*2d300*/  MOV R13, R26 ;  /* 0x0000001a000d7202 */ /* 0x000fe20000000f00 */
[----:B------:R-:W-:Y:S02]  /*2d310*/  IMAD.MOV.U32 R14, RZ, RZ, R25 ;  /* 0x000000ffff0e7224 */ /* 0x000fe400078e0019 */
[----:B------:R-:W-:-:S07]  /*2d320*/  IMAD.MOV.U32 R15, RZ, RZ, R24 ;  /* 0x000000ffff0f7224 */ /* 0x000fce00078e0018 */
[-C--:B-----5:R-:W-:Y:S01]  /*2d330*/  HMMA.16816.F32 R16, R12, R2.reuse, R16 ;  /* 0x000000020c10723c */ /* 0x0a0fe20000001810 */
[----:B------:R-:W-:Y:S01]  /*2d340*/  IMAD.MOV.U32 R12, RZ, RZ, R7 ;  /* 0x000000ffff0c7224 */ /* 0x000fe200078e0007 */
[----:B------:R-:W-:Y:S01]  /*2d350*/  MOV R13, R6 ;  /* 0x00000006000d7202 */ /* 0x000fe20000000f00 */
[----:B------:R-:W-:Y:S02]  /*2d360*/  IMAD.MOV.U32 R14, RZ, RZ, R5 ;  /* 0x000000ffff0e7224 */ /* 0x000fe400078e0005 */
[----:B------:R-:W-:Y:S02]  /*2d370*/  IMAD.MOV.U32 R15, RZ, RZ, R4 ;  /* 0x000000ffff0f7224 */ /* 0x000fe400078e0004 */
[----:B------:R0:W-:Y:S04]  /*2d380*/  STL.64 [R1+0x50], R20 ;  /* 0x0000501401007387 */ /* 0x0001e80000100a00 */
[----:B------:R1:W-:Y:S04]  /*2d390*/  STL.64 [R1+0x58], R22 ;  /* 0x0000581601007387 */ /* 0x0003e80000100a00 */
[----:B0-----:R-:W2:Y:S04]  /*2d3a0*/  LDL.LU R20, [R1+0x150] ;  /* 0x0001500001147983 */ /* 0x001ea80000300800 */
[----:B------:R-:W2:Y:S04]  /*2d3b0*/  LDL.LU R21, [R1+0x154] ;  /* 0x0001540001157983 */ /* 0x000ea80000300800 */
[----:B-1----:R-:W2:Y:S04]  /*2d3c0*/  LDL.LU R22, [R1+0x158] ;  /* 0x0001580001167983 */ /* 0x002ea80000300800 */
[----:B------:R-:W2:Y:S04]  /*2d3d0*/  LDL.LU R23, [R1+0x15c] ;  /* 0x00015c0001177983 */ /* 0x000ea80000300800 */
[----:B------:R0:W-:Y:S04]  /*2d3e0*/  STL.64 [R1+0xb0], R16 ;  /* 0x0000b01001007387 */ /* 0x0001e80000100a00 */
[----:B------:R4:W-:Y:S04]  /*2d3f0*/  STL.64 [R1+0xb8], R18 ;  /* 0x0000b81201007387 */ /* 0x0009e80000100a00 */
[----:B0-----:R-:W5:Y:S01]  /*2d400*/  LDL.LU R16, [R1+0x70] ;  /* 0x0000700001107983 */ /* 0x001f620000300800 */
[----:B---3--:R-:W-:Y:S01]  /*2d410*/  HMMA.16816.F32 R4, R12, R2, R8 ;  /* 0x000000020c04723c */ /* 0x008fe20000001808 */
[----:B----4-:R-:W-:-:S15]  /*2d420*/  IMAD.MOV.U32 R19, RZ, RZ, R29 ;  /* 0x000000ffff137224 */ /* 0x010fde00078e001d */
[----:B------:R-:W-:-:S03]  /*2d430*/  NOP ;  /* 0x0000000000007918 */ /* 0x000fc60000000000 */
[----:B------:R-:W-:Y:S04]  /*2d440*/  STL.64 [R1+0x140], R4 ;  /* 0x0001400401007387 */ /* 0x000fe80000100a00 */
[----:B------:R-:W-:Y:S04]  /*2d450*/  STL.64 [R1+0x148], R6 ;  /* 0x0001480601007387 */ /* 0x000fe80000100a00 */
[----:B------:R-:W5:Y:S04]  /*2d460*/  LDL.LU R17, [R1+0x74] ;  /* 0x0000740001117983 */ /* 0x000f680000300800 */
[----:B------:R-:W5:Y:S04]  /*2d470*/  LDL.LU R18, [R1+0x78] ;  /* 0x0000780001127983 */ /* 0x000f680000300800 */
[----:B------:R-:W3:Y:S04]  /*2d480*/  LDL.LU R29, [R1+0xf50] ;  /* 0x000f5000011d7983 */ /* 0x000ee80000300800 */
[----:B------:R-:W0:Y:S04]  /*2d490*/  LDSM.16.MT88.4 R4, [R0+UR8+0x34180] ;  /* 0x034180080004783b */ /* 0x000e280008004200 */
[----:B------:R-:W4:Y:S04]  /*2d4a0*/  LDL R15, [R1+0x324] ;  /* 0x00032400010f7983 */ /* 0x000f280000100800 */
        /* <DEDUP_REMOVED lines=9> */
[----:B---3--:R-:W0:Y:S04]  /*2d540*/  LDSM.16.MT88.4 R4, [R29+UR8+0x34000] ;  /* 0x034000081d04783b */ /* 0x008e280008004200 */
        /* <DEDUP_REMOVED lines=19> */
[----:B0-----:R-:W3:Y:S04]  /*2d680*/  LDL.LU.64 R6, [R1+0xf48] ;  /* 0x000f480001067983 */ /* 0x001ee80000300a00 */
[----:B------:R-:W3:Y:S01]  /*2d690*/  LDL.LU.64 R4, [R1+0xf40] ;  /* 0x000f400001047983 */ /* 0x000ee20000300a00 */
[-C--:B--2---:R-:W-:Y:S08]  /*2d6a0*/  HMMA.16816.F32 R24, R24, R2.reuse, R20 ;  /* 0x000000021818723c */ /* 0x084ff00000001814 */
[----:B---3--:R-:W-:Y:S01]  /*2d6b0*/  HMMA.16816.F32 R4, R8, R2, R4 ;  /* 0x000000020804723c */ /* 0x008fe20000001804 */
[----:B------:R-:W0:-:S15]  /*2d6c0*/  LDSM.16.MT88.4 R8, [R29+UR8+0x34100] ;  /* 0x034100081d08783b */ /* 0x000e1e0008004200 */
[----:B------:R-:W-:-:S03]  /*2d6d0*/  NOP ;  /* 0x0000000000007918 */ /* 0x000fc60000000000 */
[----:B------:R1:W-:Y:S04]  /*2d6e0*/  STL.64 [R1+0x1d0], R4 ;  /* 0x0001d00401007387 */ /* 0x0003e80000100a00 */
[----:B------:R2:W-:Y:S04]  /*2d6f0*/  STL.64 [R1+0x1d8], R6 ;  /* 0x0001d80601007387 */ /* 0x0005e80000100a00 */
[----:B------:R-:W3:Y:S04]  /*2d700*/  LDL.LU R20, [R1+0x2e0] ;  /* 0x0002e00001147983 */ /* 0x000ee80000300800 */
[----:B------:R-:W3:Y:S04]  /*2d710*/  LDL.LU R21, [R1+0x2e4] ;  /* 0x0002e40001157983 */ /* 0x000ee80000300800 */
[----:B------:R-:W3:Y:S04]  /*2d720*/  LDL.LU R22, [R1+0x2e8] ;  /* 0x0002e80001167983 */ /* 0x000ee80000300800 */
[----:B------:R-:W3:Y:S01]  /*2d730*/  LDL.LU R23, [R1+0x2ec] ;  /* 0x0002ec0001177983 */ /* 0x000ee20000300800 */
[----:B-1----:R-:W-:Y:S01]  /*2d740*/  MOV R4, R14 ;  /* 0x0000000e00047202 */ /* 0x002fe20000000f00 */
[----:B------:R-:W-:-:S02]  /*2d750*/  IMAD.MOV.U32 R5, RZ, RZ, R13 ;  /* 0x000000ffff057224 */ /* 0x000fc400078e000d */
[----:B--2---:R-:W-:Y:S02]  /*2d760*/  IMAD.MOV.U32 R6, RZ, RZ, R12 ;  /* 0x000000ffff067224 */ /* 0x004fe400078e000c */
[----:B------:R-:W-:-:S07]  /*2d770*/  IMAD.MOV.U32 R7, RZ, RZ, R0 ;  /* 0x000000ffff077224 */ /* 0x000fce00078e0000 */
[----:B-----5:R-:W-:Y:S01]  /*2d780*/  HMMA.16816.F32 R16, R4, R2, R16 ;  /* 0x000000020410723c */ /* 0x020fe20000001810 */
[----:B------:R-:W-:Y:S04]  /*2d790*/  STL.64 [R1+0xed8], R26 ;  /* 0x000ed81a01007387 */ /* 0x000fe80000100a00 */
[----:B------:R1:W-:Y:S01]  /*2d7a0*/  STL.64 [R1+0xed0], R24 ;  /* 0x000ed01801007387 */ /* 0x0003e20000100a00 */
[----:B0-----:R-:W-:Y:S01]  /*2d7b0*/  MOV R4, R8 ;  /* 0x0000000800047202 */ /* 0x001fe20000000f00 */
[----:B------:R-:W-:Y:S02]  /*2d7c0*/  IMAD.MOV.U32 R5, RZ, RZ, R10 ;  /* 0x000000ffff057224 */ /* 0x000fe400078e000a */
[----:B-1----:R-:W2:Y:S04]  /*2d7d0*/  LDL.LU R24, [R1+0x40] ;  /* 0x0000400001187983 */ /* 0x002ea80000300800 */
[----:B------:R-:W2:Y:S04]  /*2d7e0*/  LDL.LU R25, [R1+0x44] ;  /* 0x0000440001197983 */ /* 0x000ea80000300800 */
[----:B------:R-:W2:Y:S04]  /*2d7f0*/  LDL.LU R26, [R1+0x48] ;  /* 0x00004800011a7983 */ /* 0x000ea80000300800 */
[----:B------:R-:W2:Y:S04]  /*2d800*/  LDL.LU R27, [R1+0x4c] ;  /* 0x00004c00011b7983 */ /* 0x000ea80000300800 */
[----:B------:R-:W-:Y:S04]  /*2d810*/  STL.64 [R1+0x60], R16 ;  /* 0x0000601001007387 */ /* 0x000fe80000100a00 */
[----:B------:R-:W-:Y:S04]  /*2d820*/  STL.64 [R1+0x68], R18 ;  /* 0x0000681201007387 */ /* 0x000fe80000100a00 */
[----:B------:R-:W-:Y:S04]  /*2d830*/  STL [R1+0xe4], R9 ;  /* 0x0000e40901007387 */ /* 0x000fe80000100800 */
[----:B------:R-:W-:Y:S04]  /*2d840*/  STL [R1+0xec], R11 ;  /* 0x0000ec0b01007387 */ /* 0x000fe80000100800 */
[----:B------:R-:W0:Y:S04]  /*2d850*/  LDSM.16.MT88.4 R8, [R29+UR8+0x36100] ;  /* 0x036100081d08783b */ /* 0x000e280008004200 */
[----:B----4-:R-:W-:Y:S04]  /*2d860*/  LDSM.16.MT88.4 R16, [R15+UR8+0x34000] ;  /* 0x034000080f10783b */ /* 0x010fe80008004200 */
        /* <DEDUP_REMOVED lines=10> */
[----:B0-----:R0:W-:Y:S04]  /*2d910*/  STL [R1+0x1c4], R9 ;  /* 0x0001c40901007387 */ /* 0x0011e80000100800 */
[----:B------:R1:W-:Y:S04]  /*2d920*/  STL [R1+0x1cc], R11 ;  /* 0x0001cc0b01007387 */ /* 0x0003e80000100800 */
[----:B------:R-:W-:Y:S04]  /*2d930*/  STL [R1+0xe48], R29 ;  /* 0x000e481d01007387 */ /* 0x000fe80000100800 */
[----:B------:R-:W-:Y:S04]  /*2d940*/  STL [R1+0x4], R17 ;  /* 0x0000041101007387 */ /* 0x000fe80000100800 */
[----:B------:R-:W-:Y:S01]  /*2d950*/  STL [R1+0xc], R19 ;  /* 0x00000c1301007387 */ /* 0x000fe20000100800 */
[----:B0-----:R-:W-:-:S02]  /*2d960*/  IMAD.MOV.U32 R9, RZ, RZ, R18 ;  /* 0x000000ffff097224 */ /* 0x001fc400078e0012 */
[----:B-1----:R-:W-:Y:S01]  /*2d970*/  IMAD.MOV.U32 R11, RZ, RZ, R10 ;  /* 0x000000ffff0b7224 */ /* 0x002fe200078e000a */
[----:B------:R-:W-:Y:S02]  /*2d980*/  MOV R10, R16 ;  /* 0x00000010000a7202 */ /* 0x000fe40000000f00 */
[----:B------:R-:W0:Y:S01]  /*2d990*/  LDSM.16.MT88.4 R16, [R15+UR8+0x36000] ;  /* 0x036000080f10783b */ /* 0x000e220008004200 */
[----:B------:R-:W-:Y:S02]  /*2d9a0*/  IMAD.MOV.U32 R12, RZ, RZ, R8 ;  /* 0x000000ffff0c7224 */ /* 0x000fe400078e0008 */
[----:B0-----:R-:W-:Y:S01]  /*2d9b0*/  IMAD.MOV.U32 R0, RZ, RZ, R18 ;  /* 0x000000ffff007224 */ /* 0x001fe200078e0012 */
[----:B------:R0:W-:Y:S01]  /*2d9c0*/  STL [R1+0x24], R17 ;  /* 0x0000241101007387 */ /* 0x0001e20000100800 */
[----:B------:R-:W-:Y:S01]  /*2d9d0*/  MOV R29, R19 ;  /* 0x00000013001d7202 */ /* 0x000fe20000000f00 */
[----:B------:R-:W-:Y:S02]  /*2d9e0*/  IMAD.MOV.U32 R8, RZ, RZ, R16 ;  /* 0x000000ffff087224 */ /* 0x000fe400078e0010 */
[----:B------:R-:W4:Y:S04]  /*2d9f0*/  LDL.LU.64 R18, [R1+0xf38] ;  /* 0x000f380001127983 */ /* 0x000f280000300a00 */
[----:B0-----:R-:W4:Y:S04]  /*2da00*/  LDL.LU.64 R16, [R1+0xf30] ;  /* 0x000f300001107983 */ /* 0x001f280000300a00 */
[----:B------:R-:W-:Y:S01]  /*2da10*/  STL [R1+0xf00], R29 ;  /* 0x000f001d01007387 */ /* 0x000fe20000100800 */
[----:B--2---:R-:W-:Y:S01]  /*2da20*/  HMMA.16816.F32 R24, R4, R2, R24 ;  /* 0x000000020418723c */ /* 0x004fe20000001818 */
[----:B------:R-:W-:-:S02]  /*2da30*/  IMAD.MOV.U32 R4, RZ, RZ, R14 ;  /* 0x000000ffff047224 */ /* 0x000fc400078e000e */
[----:B------:R-:W-:Y:S02]  /*2da40*/  IMAD.MOV.U32 R5, RZ, RZ, R13 ;  /* 0x000000ffff057224 */ /* 0x000fe400078e000d */
[----:B------:R-:W-:Y:S01]  /*2da50*/  IMAD.MOV.U32 R6, RZ, RZ, R12 ;  /* 0x000000ffff067224 */ /* 0x000fe200078e000c */
[----:B------:R-:W-:-:S13]  /*2da60*/  MOV R7, R11 ;  /* 0x0000000b00077202 */ /* 0x000fda0000000f00 */
[----:B------:R-:W-:Y:S04]  /*2da70*/  STL.64 [R1+0xa0], R24 ;  /* 0x0000a01801007387 */ /* 0x000fe80000100a00 */
[----:B------:R-:W-:Y:S04]  /*2da80*/  STL.64 [R1+0xa8], R26 ;  /* 0x0000a81a01007387 */ /* 0x000fe80000100a00 */
[----:B------:R-:W0:Y:S01]  /*2da90*/  LDSM.16.MT88.4 R24, [R15+UR8+0x34100] ;  /* 0x034100080f18783b */ /* 0x000e220008004200 */
[----:B----4-:R-:W-:Y:S01]  /*2daa0*/  HMMA.16816.F32 R4, R4, R2, R16 ;  /* 0x000000020404723c */ /* 0x010fe20000001810 */
[----:B------:R-:W-:-:S02]  /*2dab0*/  IMAD.MOV.U32 R16, RZ, RZ, R10 ;  /* 0x000000ffff107224 */ /* 0x000fc400078e000a */
[----:B------:R-:W-:Y:S02]  /*2dac0*/  IMAD.MOV.U32 R17, RZ, RZ, R9 ;  /* 0x000000ffff117224 */ /* 0x000fe400078e0009 */
[----:B------:R-:W-:Y:S01]  /*2dad0*/  IMAD.MOV.U32 R18, RZ, RZ, R8 ;  /* 0x000000ffff127224 */ /* 0x000fe200078e0008 */
[----:B------:R-:W-:Y:S01]  /*2dae0*/  MOV R19, R0 ;  /* 0x0000000000137202 */ /* 0x000fe20000000f00 */
[----:B------:R-:W-:Y:S06]  /*2daf0*/  LDSM.16.MT88.4 R8, [R15+UR8+0x36080] ;  /* 0x036080080f08783b */ /* 0x000fec0008004200 */
[----:B---3--:R-:W-:Y:S06]  /*2db00*/  HMMA.16816.F32 R16, R16, R2, R20 ;  /* 0x000000021010723c */ /* 0x008fec0000001814 */
[----:B------:R-:W-:Y:S04]  /*2db10*/  STL.64 [R1+0x130], R4 ;  /* 0x0001300401007387 */ /* 0x000fe80000100a00 */
[----:B------:R-:W-:Y:S04]  /*2db20*/  STL.64 [R1+0x138], R6 ;  /* 0x0001380601007387 */ /* 0x000fe80000100a00 */
[----:B------:R-:W-:Y:S05]  /*2db30*/  LDSM.16.MT88.4 R4, [R15+UR8+0x34080] ;  /* 0x034080080f04783b */ /* 0x000fea0008004200 */
[----:B------:R-:W-:Y:S04]  /*2db40*/  STL.64 [R1+0xee8], R18 ;  /* 0x000ee81201007387 */ /* 0x000fe80000100a00 */
[----:B------:R-:W-:Y:S04]  /*2db50*/  STL.64 [R1+0xee0], R16 ;  /* 0x000ee01001007387 */ /* 0x000fe80000100a00 */
[----:B------:R-:W1:Y:S01]  /*2db60*/  LDSM.16.MT88.4 R16, [R15+UR8+0x36100] ;  /* 0x036100080f10783b */ /* 0x000e620008004200 */
[----:B0-----:R-:W-:-:S02]  /*2db70*/  IMAD.MOV.U32 R20, RZ, RZ, R24 ;  /* 0x000000ffff147224 */ /* 0x001fc400078e0018 */
[----:B------:R-:W-:Y:S02]  /*2db80*/  IMAD.MOV.U32 R21, RZ, RZ, R26 ;  /* 0x000000ffff157224 */ /* 0x000fe400078e001a */
[----:B-1----:R-:W-:Y:S01]  /*2db90*/  IMAD.MOV.U32 R22, RZ, RZ, R16 ;  /* 0x000000ffff167224 */ /* 0x002fe200078e0010 */
[----:B------:R-:W-:Y:S01]  /*2dba0*/  MOV R23, R18 ;  /* 0x0000001200177202 */ /* 0x000fe20000000f00 */
[----:B------:R-:W-:Y:S02]  /*2dbb0*/  IMAD.MOV.U32 R28, RZ, RZ, R17 ;  /* 0x000000ffff1c7224 */ /* 0x000fe400078e0011 */
[----:B------:R-:W-:Y:S02]  /*2dbc0*/  IMAD.MOV.U32 R0, RZ, RZ, R19 ;  /* 0x000000ffff007224 */ /* 0x000fe400078e0013 */
[----:B------:R-:W0:Y:S04]  /*2dbd0*/  LDSM.16.MT88.4 R16, [R15+UR8+0x34180] ;  /* 0x034180080f10783b */ /* 0x000e280008004200 */
[----:B------:R-:W1:Y:S04]  /*2dbe0*/  LDSM.16.MT88.4 R12, [R15+UR8+0x36180] ;  /* 0x036180080f0c783b */ /* 0x000e680008004200 */
[----:B------:R-:W-:Y:S04]  /*2dbf0*/  STL [R1+0xf08], R9 ;  /* 0x000f080901007387 */ /* 0x000fe80000100800 */
[----:B------:R-:W-:Y:S04]  /*2dc00*/  STL [R1+0xf04], R11 ;  /* 0x000f040b01007387 */ /* 0x000fe80000100800 */
[----:B------:R-:W-:Y:S04]  /*2dc10*/  STL [R1+0x74], R25 ;  /* 0x0000741901007387 */ /* 0x000fe80000100800 */
[----:B------:R-:W-:Y:S04]  /*2dc20*/  STL [R1+0x7c], R27 ;  /* 0x00007c1b01007387 */ /* 0x000fe80000100800 */
[----:B------:R-:W-:Y:S04]  /*2dc30*/  STL.64 [R1+0xf28], R22 ;  /* 0x000f281601007387 */ /* 0x000fe80000100a00 */
[----:B------:R2:W-:Y:S04]  /*2dc40*/  STL.64 [R1+0xf20], R20 ;  /* 0x000f201401007387 */ /* 0x0005e80000100a00 */
[----:B------:R-:W-:Y:S04]  /*2dc50*/  STL [R1+0xec4], R0 ;  /* 0x000ec40001007387 */ /* 0x000fe80000100800 */
[----:B------:R-:W-:Y:S04]  /*2dc60*/  STL [R1+0xec0], R28 ;  /* 0x000ec01c01007387 */ /* 0x000fe80000100800 */
[----:B0-----:R0:W-:Y:S04]  /*2dc70*/  STL.64 [R1+0x150], R16 ;  /* 0x0001501001007387 */ /* 0x0011e80000100a00 */
[----:B------:R3:W-:Y:S04]  /*2dc80*/  STL [R1+0x15c], R19 ;  /* 0x00015c1301007387 */ /* 0x0007e80000100800 */
[----:B--2---:R-:W2:Y:S04]  /*2dc90*/  LDL.LU R20, [R1+0x2d0] ;  /* 0x0002d00001147983 */ /* 0x004ea80000300800 */
[----:B------:R-:W2:Y:S04]  /*2dca0*/  LDL.LU R21, [R1+0x2d4] ;  /* 0x0002d40001157983 */ /* 0x000ea80000300800 */
[----:B------:R-:W2:Y:S04]  /*2dcb0*/  LDL.LU R22, [R1+0x2d8] ;  /* 0x0002d80001167983 */ /* 0x000ea80000300800 */
[----:B------:R-:W2:Y:S04]  /*2dcc0*/  LDL.LU R23, [R1+0x2dc] ;  /* 0x0002dc0001177983 */ /* 0x000ea80000300800 */
[----:B-1----:R-:W-:Y:S04]  /*2dcd0*/  STL [R1+0x194], R13 ;  /* 0x0001940d01007387 */ /* 0x002fe80000100800 */
[----:B------:R-:W-:Y:S01]  /*2dce0*/  STL [R1+0x19c], R15 ;  /* 0x00019c0f01007387 */ /* 0x000fe20000100800 */
[----:B------:R-:W-:-:S03]  /*2dcf0*/  IMAD.MOV.U32 R9, RZ, RZ, R18 ;  /* 0x000000ffff097224 */ /* 0x000fc600078e0012 */
[----:B0-----:R-:W4:Y:S04]  /*2dd00*/  LDL.LU R16, [R1+0x110] ;  /* 0x0001100001107983 */ /* 0x001f280000300800 */
[----:B------:R-:W4:Y:S04]  /*2dd10*/  LDL.LU R17, [R1+0x114] ;  /* 0x0001140001117983 */ /* 0x000f280000300800 */
[----:B------:R-:W5:Y:S04]  /*2dd20*/  LDL.LU R18, [R1+0x118] ;  /* 0x0001180001127983 */ /* 0x000f680000300800 */
[----:B---3--:R-:W5:Y:S04]  /*2dd30*/  LDL.LU R19, [R1+0x11c] ;  /* 0x00011c0001137983 */ /* 0x008f680000300800 */
[----:B-----5:R-:W-:Y:S04]  /*2dd40*/  STL.64 [R1+0xef8], R18 ;  /* 0x000ef81201007387 */ /* 0x020fe80000100a00 */
[----:B----4-:R0:W-:Y:S04]  /*2dd50*/  STL.64 [R1+0xef0], R16 ;  /* 0x000ef01001007387 */ /* 0x0101e80000100a00 */
[----:B0-----:R-:W3:Y:S04]  /*2dd60*/  LDL.LU R16, [R1+0xd0] ;  /* 0x0000d00001107983 */ /* 0x001ee80000300800 */
[----:B------:R-:W3:Y:S04]  /*2dd70*/  LDL.LU R17, [R1+0xd4] ;  /* 0x0000d40001117983 */ /* 0x000ee80000300800 */
[----:B------:R-:W4:Y:S04]  /*2dd80*/  LDL.LU R18, [R1+0xd8] ;  /* 0x0000d80001127983 */ /* 0x000f280000300800 */
[----:B------:R-:W4:Y:S01]  /*2dd90*/  LDL.LU R19, [R1+0xdc] ;  /* 0x0000dc0001137983 */ /* 0x000f220000300800 */
[----:B------:R-:W-:Y:S01]  /*2dda0*/  MOV R11, R12 ;  /* 0x0000000c000b7202 */ /* 0x000fe20000000f00 */
[----:B------:R-:W-:-:S02]  /*2ddb0*/  IMAD.MOV.U32 R29, RZ, RZ, R14 ;  /* 0x000000ffff1d7224 */ /* 0x000fc400078e000e */
[----:B------:R-:W-:Y:S02]  /*2ddc0*/  IMAD.MOV.U32 R12, RZ, RZ, R4 ;  /* 0x000000ffff0c7224 */ /* 0x000fe400078e0004 */
[----:B------:R-:W-:Y:S01]  /*2ddd0*/  IMAD.MOV.U32 R13, RZ, RZ, R6 ;  /* 0x000000ffff0d7224 */ /* 0x000fe200078e0006 */
[----:B------:R-:W-:Y:S01]  /*2dde0*/  MOV R14, R8 ;  /* 0x00000008000e7202 */ /* 0x000fe20000000f00 */
[----:B------:R-:W-:-:S07]  /*2ddf0*/  IMAD.MOV.U32 R15, RZ, RZ, R10 ;  /* 0x000000ffff0f7224 */ /* 0x000fce00078e000a */
[-C--:B--2---:R-:W-:Y:S01]  /*2de00*/  HMMA.16816.F32 R12, R12, R2.reuse, R20 ;  /* 0x000000020c0c723c */ /* 0x084fe20000001814 */
[----:B----4-:R-:W-:Y:S04]  /*2de10*/  STL.64 [R1+0xf18], R18 ;  /* 0x000f181201007387 */ /* 0x010fe80000100a00 */
[----:B---3--:R0:W-:Y:S04]  /*2de20*/  STL.64 [R1+0xf10], R16 ;  /* 0x000f101001007387 */ /* 0x0081e80000100a00 */
        /* <DEDUP_REMOVED lines=9> */
[----:B------:R-:W5:Y:S04]  /*2dec0*/  LDL.LU R6, [R1+0x2f8] ;  /* 0x0002f80001067983 */ /* 0x000f680000300800 */
[----:B------:R-:W-:Y:S04]  /*2ded0*/  STL [R1+0xecc], R7 ;  /* 0x000ecc0701007387 */ /* 0x000fe80000100800 */
[----:B------:R-:W-:Y:S04]  /*2dee0*/  STL [R1+0xec8], R5 ;  /* 0x000ec80501007387 */ /* 0x000fe80000100800 */
[----:B------:R-:W2:Y:S04]  /*2def0*/  LDL.LU.64 R22, [R1+0xf28] ;  /* 0x000f280001167983 */ /* 0x000ea80000300a00 */
[----:B------:R-:W2:Y:S02]  /*2df00*/  LDL.LU.64 R20, [R1+0xf20] ;  /* 0x000f200001147983 */ /* 0x000ea40000300a00 */
[----:B--2---:R-:W-:Y:S02]  /*2df10*/  HMMA.16816.F32 R20, R20, R2, R16 ;  /* 0x000000021414723c */ /* 0x004fe40000001810 */
[----:B------:R-:W2:Y:S04]  /*2df20*/  LDL.LU.64 R18, [R1+0xf18] ;  /* 0x000f180001127983 */ /* 0x000ea80000300a00 */
[----:B------:R-:W2:-:S13]  /*2df30*/  LDL.LU.64 R16, [R1+0xf10] ;  /* 0x000f100001107983 */ /* 0x000e9a0000300a00 */
[----:B------:R0:W-:Y:S04]  /*2df40*/  STL.64 [R1+0x40], R20 ;  /* 0x0000401401007387 */ /* 0x0001e80000100a00 */
[----:B0-----:R-:W2:Y:S01]  /*2df50*/  LDL.LU R20, [R1+0x150] ;  /* 0x0001500001147983 */ /* 0x001ea20000300800 */
[----:B------:R-:W-:Y:S02]  /*2df60*/  IMAD.MOV.U32 R0, RZ, RZ, R22 ;  /* 0x000000ffff007224 */ /* 0x000fe400078e0016 */
[----:B------:R-:W-:Y:S01]  /*2df70*/  IMAD.MOV.U32 R28, RZ, RZ, R23 ;  /* 0x000000ffff1c7224 */ /* 0x000fe200078e0017 */
[----:B------:R-:W-:Y:S01]  /*2df80*/  MOV R21, R9 ;  /* 0x0000000900157202 */ /* 0x000fe20000000f00 */
[----:B------:R-:W-:Y:S02]  /*2df90*/  IMAD.MOV.U32 R22, RZ, RZ, R11 ;  /* 0x000000ffff167224 */ /* 0x000fe400078e000b */
[----:B------:R-:W-:Y:S01]  /*2dfa0*/  IMAD.MOV.U32 R23, RZ, RZ, R29 ;  /* 0x000000ffff177224 */ /* 0x000fe200078e001d */
[----:B------:R-:W3:Y:S04]  /*2dfb0*/  LDL.LU R9, [R1+0xf08] ;  /* 0x000f080001097983 */ /* 0x000ee80000300800 */
[----:B------:R-:W3:Y:S04]  /*2dfc0*/  LDL.LU R11, [R1+0xf04] ;  /* 0x000f0400010b7983 */ /* 0x000ee80000300800 */
[----:B------:R-:W3:Y:S01]  /*2dfd0*/  LDL.LU R29, [R1+0xf00] ;  /* 0x000f0000011d7983 */ /* 0x000ee20000300800 */
[----:B--2---:R-:W-:Y:S03]  /*2dfe0*/  HMMA.16816.F32 R20, R20, R2, R16 ;  /* 0x000000021414723c */ /* 0x004fe60000001810 */
[----:B------:R-:W2:Y:S04]  /*2dff0*/  LDL.LU.64 R18, [R1+0xef8] ;  /* 0x000ef80001127983 */ /* 0x000ea80000300a00 */
[----:B------:R-:W2:Y:S01]  /*2e000*/  LDL.LU.64 R16, [R1+0xef0] ;  /* 0x000ef00001107983 */ /* 0x000ea20000300a00 */
[----:B----4-:R-:W-:-:S02]  /*2e010*/  F2FP.F16.E4M3.UNPACK_B R3, R4.H1 ;  /* 0x00000004ff03723e */ /* 0x010fc400030006ff */
[----:B-----5:R-:W-:-:S09]  /*2e020*/  F2FP.F16.E4M3.UNPACK_B R2, R6.H1 ;  /* 0x00000006ff02723e */ /* 0x020fd200030006ff */
[----:B------:R0:W-:Y:S04]  /*2e030*/  STL.64 [R1+0xd0], R20 ;  /* 0x0000d01401007387 */ /* 0x0001e80000100a00 */
[----:B------:R1:W-:Y:S04]  /*2e040*/  STL.64 [R1+0xd8], R22 ;  /* 0x0000d81601007387 */ /* 0x0003e80000100a00 */
[----:B0-----:R-:W2:Y:S04]  /*2e050*/  LDL.LU R20, [R1+0x234] ;  /* 0x0002340001147983 */ /* 0x001ea80000300800 */
[----:B------:R-:W2:Y:S04]  /*2e060*/  LDL.LU R21, [R1+0x23c] ;  /* 0x00023c0001157983 */ /* 0x000ea80000300800 */
[----:B------:R-:W4:Y:S04]  /*2e070*/  LDL.LU R4, [R1+0x170] ;  /* 0x0001700001047983 */ /* 0x000f280000300800 */
[----:B------:R-:W4:Y:S04]  /*2e080*/  LDL.LU R5, [R1+0x174] ;  /* 0x0001740001057983 */ /* 0x000f280000300800 */
[----:B------:R-:W4:Y:S04]  /*2e090*/  LDL.LU R6, [R1+0x178] ;  /* 0x0001780001067983 */ /* 0x000f280000300800 */
[----:B------:R-:W4:Y:S04]  /*2e0a0*/  LDL.LU R7, [R1+0x17c] ;  /* 0x00017c0001077983 */ /* 0x000f280000300800 */
[----:B-1----:R-:W2:Y:S04]  /*2e0b0*/  LDL.LU R22, [R1+0x244] ;  /* 0x0002440001167983 */ /* 0x002ea80000300800 */
[----:B------:R-:W2:Y:S02]  /*2e0c0*/  LDL.LU R23, [R1+0x24c] ;  /* 0x00024c0001177983 */ /* 0x000ea40000300800 */
[----:B--2---:R-:W-:Y:S02]  /*2e0d0*/  HMMA.16816.F32 R20, R20, R2, R16 ;  /* 0x000000021414723c */ /* 0x004fe40000001810 */
[----:B------:R-:W2:Y:S04]  /*2e0e0*/  LDL.LU.64 R18, [R1+0xee8] ;  /* 0x000ee80001127983 */ /* 0x000ea80000300a00 */
[----:B------:R-:W2:-:S13]  /*2e0f0*/  LDL.LU.64 R16, [R1+0xee0] ;  /* 0x000ee00001107983 */ /* 0x000e9a0000300a00 */
        /* <DEDUP_REMOVED lines=23> */
[----:B0-----:R-:W2:Y:S04]  /*2e270*/  LDL.LU R20, [R1+0x4] ;  /* 0x0000040001147983 */ /* 0x001ea80000300800 */
[----:B------:R-:W2:Y:S04]  /*2e280*/  LDL.LU R21, [R1+0xc] ;  /* 0x00000c0001157983 */ /* 0x000ea80000300800 */
[----:B-1----:R-:W2:Y:S01]  /*2e290*/  LDL.LU R22, [R1+0x24] ;  /* 0x0000240001167983 */ /* 0x002ea20000300800 */
        /* <DEDUP_REMOVED lines=12> */
[----:B------:R-:W4:Y:S02]  /*2e360*/  LDL.LU R19, [R1+0x26c] ;  /* 0x00026c0001137983 */ /* 0x000f240000300800 */
[----:B----4-:R-:W-:Y:S02]  /*2e370*/  HMMA.16816.F32 R16, R16, R2, R4 ;  /* 0x000000021010723c */ /* 0x010fe40000001804 */
[----:B------:R-:W4:Y:S04]  /*2e380*/  LDL.LU R7, [R1+0xecc] ;  /* 0x000ecc0001077983 */ /* 0x000f280000300800 */
[----:B------:R-:W5:-:S13]  /*2e390*/  LDL.LU R5, [R1+0xec8] ;  /* 0x000ec80001057983 */ /* 0x000f5a0000300800 */
[----:B------:R0:W-:Y:S04]  /*2e3a0*/  STL.64 [R1], R16 ;  /* 0x0000001001007387 */ /* 0x0001e80000100a00 */
        /* <DEDUP_REMOVED lines=12> */
[----:B------:R-:W2:Y:S01]  /*2e470*/  LDL.LU R19, [R1+0xcc] ;  /* 0x0000cc0001137983 */ /* 0x000ea20000300800 */
[----:B-----5:R-:W-:-:S02]  /*2e480*/  IMAD.MOV.U32 R4, RZ, RZ, R5 ;  /* 0x000000ffff047224 */ /* 0x020fc400078e0005 */
[----:B----4-:R-:W-:Y:S02]  /*2e490*/  IMAD.MOV.U32 R5, RZ, RZ, R7 ;  /* 0x000000ffff057224 */ /* 0x010fe400078e0007 */
[----:B------:R-:W-:Y:S01]  /*2e4a0*/  IMAD.MOV.U32 R6, RZ, RZ, R9 ;  /* 0x000000ffff067224 */ /* 0x000fe200078e0009 */
[----:B------:R-:W-:Y:S01]  /*2e4b0*/  MOV R7, R11 ;  /* 0x0000000b00077202 */ /* 0x000fe20000000f00 */
[----:B0-----:R-:W3:Y:S04]  /*2e4c0*/  LDL.LU R24, [R1+0x140] ;  /* 0x0001400001187983 */ /* 0x001ee80000300800 */
[----:B------:R-:W3:Y:S04]  /*2e4d0*/  LDL.LU R25, [R1+0x144] ;  /* 0x0001440001197983 */ /* 0x000ee80000300800 */
[----:B-1----:R-:W3:Y:S01]  /*2e4e0*/  LDL.LU R26, [R1+0x148] ;  /* 0x00014800011a7983 */ /* 0x002ee20000300800 */
[-C--:B------:R-:W-:Y:S03]  /*2e4f0*/  HMMA.16816.F32 R4, R4, R2.reuse, R12 ;  /* 0x000000020404723c */ /* 0x080fe6000000180c */
[----:B------:R-:W3:Y:S05]  /*2e500*/  LDL.LU R27, [R1+0x14c] ;  /* 0x00014c00011b7983 */ /* 0x000eea0000300800 */
[----:B--2---:R-:W-:-:S15]  /*2e510*/  HMMA.16816.F32 R16, R16, R2, R20 ;  /* 0x000000021010723c */ /* 0x004fde0000001814 */
[----:B------:R-:W-:-:S04]  /*2e520*/  NOP ;  /* 0x0000000000007918 */ /* 0x000fc80000000000 */
[----:B------:R0:W-:Y:S04]  /*2e530*/  STL.64 [R1+0x50], R16 ;  /* 0x0000501001007387 */ /* 0x0001e80000100a00 */
[----:B------:R1:W-:Y:S01]  /*2e540*/  STL [R1+0x58], R18 ;  /* 0x0000581201007387 */ /* 0x0003e20000100800 */
[----:B------:R-:W-:-:S03]  /*2e550*/  MOV R29, R19 ;  /* 0x00000013001d7202 */ /* 0x000fc60000000f00 */
[----:B------:R-:W2:Y:S04]  /*2e560*/  LDL R20, [R1+0xa0] ;  /* 0x0000a00001147983 */ /* 0x000ea80000100800 */
[----:B------:R-:W2:Y:S04]  /*2e570*/  LDL.LU R21, [R1+0xa4] ;  /* 0x0000a40001157983 */ /* 0x000ea80000300800 */
[----:B------:R-:W2:Y:S04]  /*2e580*/  LDL.LU R22, [R1+0xa8] ;  /* 0x0000a80001167983 */ /* 0x000ea80000300800 */
[----:B------:R-:W2:Y:S04]  /*2e590*/  LDL.LU R23, [R1+0xac] ;  /* 0x0000ac0001177983 */ /* 0x000ea80000300800 */
[----:B------:R-:W-:Y:S04]  /*2e5a0*/  STL [R1+0xe60], R29 ;  /* 0x000e601d01007387 */ /* 0x000fe80000100800 */
[----:B------:R-:W4:Y:S04]  /*2e5b0*/  LDL.LU R8, [R1+0x1f0] ;  /* 0x0001f00001087983 */ /* 0x000f280000300800 */
[----:B------:R-:W4:Y:S04]  /*2e5c0*/  LDL.LU R9, [R1+0x1f4] ;  /* 0x0001f40001097983 */ /* 0x000f280000300800 */
[----:B------:R-:W4:Y:S04]  /*2e5d0*/  LDL.LU R10, [R1+0x1f8] ;  /* 0x0001f800010a7983 */ /* 0x000f280000300800 */
[----:B------:R-:W4:Y:S04]  /*2e5e0*/  LDL.LU R11, [R1+0x1fc] ;  /* 0x0001fc00010b7983 */ /* 0x000f280000300800 */
[----:B0-----:R-:W4:Y:S04]  /*2e5f0*/  LDL.LU R16, [R1+0x294] ;  /* 0x0002940001107983 */ /* 0x001f280000300800 */
[----:B------:R-:W-:Y:S04]  /*2e600*/  STL.64 [R1+0x90], R4 ;  /* 0x0000900401007387 */ /* 0x000fe80000100a00 */
[----:B------:R-:W-:Y:S04]  /*2e610*/  STL.64 [R1+0x98], R6 ;  /* 0x0000980601007387 */ /* 0x000fe80000100a00 */
[----:B------:R-:W4:Y:S04]  /*2e620*/  LDL.LU R17, [R1+0x29c] ;  /* 0x00029c0001117983 */ /* 0x000f280000300800 */
[----:B-1----:R-:W4:Y:S04]  /*2e630*/  LDL.LU R18, [R1+0x284] ;  /* 0x0002840001127983 */ /* 0x002f280000300800 */
[----:B------:R-:W4:Y:S02]  /*2e640*/  LDL.LU R19, [R1+0x28c] ;  /* 0x00028c0001137983 */ /* 0x000f240000300800 */
[----:B----4-:R-:W-:Y:S02]  /*2e650*/  HMMA.16816.F32 R16, R16, R2, R8 ;  /* 0x000000021010723c */ /* 0x010fe40000001808 */
[----:B------:R-:W4:Y:S04]  /*2e660*/  LDL.LU R8, [R1+0x250] ;  /* 0x0002500001087983 */ /* 0x000f280000300800 */
[----:B------:R-:W4:Y:S04]  /*2e670*/  LDL.LU R9, [R1+0x254] ;  /* 0x0002540001097983 */ /* 0x000f280000300800 */
[----:B------:R-:W4:Y:S04]  /*2e680*/  LDL.LU R10, [R1+0x258] ;  /* 0x00025800010a7983 */ /* 0x000f280000300800 */
[----:B------:R-:W4:Y:S05]  /*2e690*/  LDL.LU R11, [R1+0x25c] ;  /* 0x00025c00010b7983 */ /* 0x000f2a0000300800 */
[----:B------:R0:W-:Y:S04]  /*2e6a0*/  STL.64 [R1+0xe78], R18 ;  /* 0x000e781201007387 */ /* 0x0001e80000100a00 */
[----:B------:R1:W-:Y:S01]  /*2e6b0*/  STL.64 [R1+0xe70], R16 ;  /* 0x000e701001007387 */ /* 0x0003e20000100a00 */
[----:B0-----:R-:W-:-:S03]  /*2e6c0*/  IMAD.MOV.U32 R18, RZ, RZ, R0 ;  /* 0x000000ffff127224 */ /* 0x001fc600078e0000 */
[----:B-1----:R-:W5:Y:S04]  /*2e6d0*/  LDL.LU R16, [R1+0x40] ;  /* 0x0000400001107983 */ /* 0x002f680000300800 */
[----:B------:R-:W5:Y:S04]  /*2e6e0*/  LDL.LU R17, [R1+0x44] ;  /* 0x0000440001117983 */ /* 0x000f680000300800 */
[----:B------:R-:W2:Y:S01]  /*2e6f0*/  LDL.LU R0, [R1+0xec4] ;  /* 0x000ec40001007983 */ /* 0x000ea20000300800 */
[----:B------:R-:W-:-:S03]  /*2e700*/  IMAD.MOV.U32 R19, RZ, RZ, R28 ;  /* 0x000000ffff137224 */ /* 0x000fc600078e001c */
[----:B------:R-:W2:Y:S04]  /*2e710*/  LDL.LU R28, [R1+0xec0] ;  /* 0x000ec000011c7983 */ /* 0x000ea80000300800 */
        /* <DEDUP_REMOVED lines=13> */
[----:B------:R-:W2:Y:S04]  /*2e7f0*/  LDL.LU R20, [R1+0x1d0] ;  /* 0x0001d00001147983 */ /* 0x000ea80000300800 */
[----:B------:R-:W2:Y:S04]  /*2e800*/  LDL.LU R21, [R1+0x1d4] ;  /* 0x0001d40001157983 */ /* 0x000ea80000300800 */
[----:B------:R-:W2:Y:S04]  /*2e810*/  LDL.LU R22, [R1+0x1d8] ;  /* 0x0001d80001167983 */ /* 0x000ea80000300800 */
[----:B------:R-:W2:Y:S05]  /*2e820*/  LDL.LU R23, [R1+0x1dc] ;  /* 0x0001dc0001177983 */ /* 0x000eaa0000300800 */
[----:B------:R0:W-:Y:S04]  /*2e830*/  STL.64 [R1+0xe40], R26 ;  /* 0x000e401a01007387 */ /* 0x0001e80000100a00 */
[----:B0-----:R-:W3:Y:S04]  /*2e840*/  LDL R27, [R1+0x320] ;  /* 0x00032000011b7983 */ /* 0x001ee80000100800 */
[----:B------:R-:W-:Y:S04]  /*2e850*/  STL.64 [R1+0xe38], R24 ;  /* 0x000e381801007387 */ /* 0x000fe80000100a00 */
[----:B------:R-:W5:Y:S04]  /*2e860*/  LDL.LU R4, [R1+0x74] ;  /* 0x0000740001047983 */ /* 0x000f680000300800 */
[----:B------:R-:W5:Y:S01]  /*2e870*/  LDL.LU R5, [R1+0x7c] ;  /* 0x00007c0001057983 */ /* 0x000f620000300800 */
[----:B------:R-:W-:Y:S01]  /*2e880*/  IMAD.MOV.U32 R6, RZ, RZ, R28 ;  /* 0x000000ffff067224 */ /* 0x000fe200078e001c */
[----:B------:R-:W-:-:S02]  /*2e890*/  MOV R7, R0 ;  /* 0x0000000000077202 */ /* 0x000fc40000000f00 */
[----:B------:R-:W2:Y:S04]  /*2e8a0*/  LDL.LU R28, [R1+0xebc] ;  /* 0x000ebc00011c7983 */ /* 0x000ea80000300800 */
[----:B------:R-:W2:Y:S01]  /*2e8b0*/  LDL.LU R0, [R1+0xeb8] ;  /* 0x000eb80001007983 */ /* 0x000ea20000300800 */
[----:B-----5:R-:W-:Y:S03]  /*2e8c0*/  HMMA.16816.F32 R12, R4, R2, R16 ;  /* 0x00000002040c723c */ /* 0x020fe60000001810 */
[----:B------:R-:W4:-:S15]  /*2e8d0*/  LDL.LU R4, [R1+0x2b4] ;  /* 0x0002b40001047983 */ /* 0x000f1e0000300800 */
[----:B------:R-:W-:Y:S01]  /*2e8e0*/  NOP ;  /* 0x0000000000007918 */ /* 0x000fe20000000000 */
[----:B------:R-:W-:Y:S04]  /*2e8f0*/  STL.64 [R1+0x200], R12 ;  /* 0x0002000c01007387 */ /* 0x000fe80000100a00 */
[----:B------:R-:W-:Y:S04]  /*2e900*/  STL.64 [R1+0x208], R14 ;  /* 0x0002080e01007387 */ /* 0x000fe80000100a00 */
[----:B------:R-:W4:Y:S04]  /*2e910*/  LDL.LU R5, [R1+0x2bc] ;  /* 0x0002bc0001057983 */ /* 0x000f280000300800 */
[----:B------:R-:W4:Y:S01]  /*2e920*/  LDL.LU R6, [R1+0x2a4] ;  /* 0x0002a40001067983 */ /* 0x000f220000300800 */
[----:B--2---:R-:W-:-:S03]  /*2e930*/  IMAD.MOV.U32 R7, RZ, RZ, R28 ;  /* 0x000000ffff077224 */ /* 0x004fc600078e001c */
[----:B---3--:R-:W-:Y:S04]  /*2e940*/  LDSM.16.MT88.4 R12, [R27+UR8+0x38080] ;  /* 0x038080081b0c783b */ /* 0x008fe80008004200 */
[----:B----4-:R-:W-:Y:S01]  /*2e950*/  HMMA.16816.F32 R4, R4, R2, R8 ;  /* 0x000000020404723c */ /* 0x010fe20000001808 */
[----:B------:R-:W0:-:S15]  /*2e960*/  LDSM.16.M88.4 R8, [R0+UR8+0x40180] ;  /* 0x040180080008783b */ /* 0x000e1e0008000200 */
[----:B------:R-:W-:-:S03]  /*2e970*/  NOP ;  /* 0x0000000000007918 */ /* 0x000fc60000000000 */
[----:B------:R-:W-:Y:S04]  /*2e980*/  STL.64 [R1+0xe88], R6 ;  /* 0x000e880601007387 */ /* 0x000fe80000100a00 */
[----:B------:R-:W-:Y:S04]  /*2e990*/  STL.64 [R1+0xe80], R4 ;  /* 0x000e800401007387 */ /* 0x000fe80000100a00 */
[----:B------:R-:W1:Y:S04]  /*2e9a0*/  LDSM.16.MT88.4 R4, [R27+UR8+0x38000] ;  /* 0x038000081b04783b */ /* 0x000e680008004200 */
[----:B------:R-:W2:Y:S04]  /*2e9b0*/  LDL R29, [R1+0x32c] ;  /* 0x00032c00011d7983 */ /* 0x000ea80000100800 */
[----:B0-----:R-:W-:Y:S04]  /*2e9c0*/  STL.64 [R1+0x2f0], R8 ;  /* 0x0002f00801007387 */ /* 0x001fe80000100a00 */
[----:B------:R-:W-:Y:S04]  /*2e9d0*/  STL.64 [R1+0x2f8], R10 ;  /* 0x0002f80a01007387 */ /* 0x000fe80000100a00 */
[----:B-1----:R-:W-:Y:S01]  /*2e9e0*/  STL [R1+0x234], R5 ;  /* 0x0002340501007387 */ /* 0x002fe20000100800 */
[----:B------:R-:W-:-:S03]  /*2e9f0*/  IMAD.MOV.U32 R28, RZ, RZ, R4 ;  /* 0x000000ffff1c7224 */ /* 0x000fc600078e0004 */
[----:B------:R-:W-:Y:S01]  /*2ea00*/  STL [R1+0x23c], R7 ;  /* 0x00023c0701007387 */ /* 0x000fe20000100800 */
[----:B------:R-:W-:-:S03]  /*2ea10*/  IMAD.MOV.U32 R25, RZ, RZ, R6 ;  /* 0x000000ffff197224 */ /* 0x000fc600078e0006 */
[----:B------:R-:W0:Y:S04]  /*2ea20*/  LDSM.16.MT88.4 R4, [R27+UR8+0x3a000] ;  /* 0x03a000081b04783b */ /* 0x000e280008004200 */
[----:B0-----:R-:W-:Y:S04]  /*2ea30*/  STL [R1+0x244], R5 ;  /* 0x0002440501007387 */ /* 0x001fe80000100800 */
[----:B------:R0:W-:Y:S04]  /*2ea40*/  STL [R1+0x24c], R7 ;  /* 0x00024c0701007387 */ /* 0x0001e80000100800 */
[----:B------:R-:W3:Y:S04]  /*2ea50*/  LDL.LU R8, [R1+0x214] ;  /* 0x0002140001087983 */ /* 0x000ee80000300800 */
[----:B------:R-:W3:Y:S04]  /*2ea60*/  LDL.LU R9, [R1+0x21c] ;  /* 0x00021c0001097983 */ /* 0x000ee80000300800 */
[----:B------:R-:W4:Y:S04]  /*2ea70*/  LDL.LU R16, [R1+0x130] ;  /* 0x0001300001107983 */ /* 0x000f280000300800 */
[----:B------:R-:W4:Y:S04]  /*2ea80*/  LDL.LU R17, [R1+0x134] ;  /* 0x0001340001117983 */ /* 0x000f280000300800 */
[----:B------:R-:W4:Y:S04]  /*2ea90*/  LDL.LU R18, [R1+0x138] ;  /* 0x0001380001127983 */ /* 0x000f280000300800 */
[----:B------:R-:W4:Y:S04]  /*2eaa0*/  LDL.LU R19, [R1+0x13c] ;  /* 0x00013c0001137983 */ /* 0x000f280000300800 */
[----:B------:R-:W3:Y:S04]  /*2eab0*/  LDL.LU R10, [R1+0x224] ;  /* 0x00022400010a7983 */ /* 0x000ee80000300800 */
[----:B------:R-:W3:Y:S01]  /*2eac0*/  LDL.LU R11, [R1+0x22c] ;  /* 0x00022c00010b7983 */ /* 0x000ee20000300800 */
[----:B------:R-:W-:-:S02]  /*2ead0*/  IMAD.MOV.U32 R0, RZ, RZ, R6 ;  /* 0x000000ffff007224 */ /* 0x000fc400078e0006 */
[----:B0-----:R-:W-:Y:S02]  /*2eae0*/  IMAD.MOV.U32 R7, RZ, RZ, R12 ;  /* 0x000000ffff077224 */ /* 0x001fe400078e000c */
[----:B------:R-:W-:Y:S01]  /*2eaf0*/  IMAD.MOV.U32 R6, RZ, RZ, R14 ;  /* 0x000000ffff067224 */ /* 0x000fe200078e000e */
[----:B---3--:R-:W-:-:S15]  /*2eb00*/  HMMA.16816.F32 R8, R8, R2, R20 ;  /* 0x000000020808723c */ /* 0x008fde0000001814 */
[----:B------:R-:W-:-:S04]  /*2eb10*/  NOP ;  /* 0x0000000000007918 */ /* 0x000fc80000000000 */
[----:B------:R-:W-:Y:S04]  /*2eb20*/  STL [R1+0xe6c], R9 ;  /* 0x000e6c0901007387 */ /* 0x000fe80000100800 */
[----:B------:R-:W-:Y:S04]  /*2eb30*/  STL [R1+0xe68], R10 ;  /* 0x000e680a01007387 */ /* 0x000fe80000100800 */
[----:B------:R-:W-:Y:S04]  /*2eb40*/  STL [R1+0xe64], R11 ;  /* 0x000e640b01007387 */ /* 0x000fe80000100800 */
[----:B------:R-:W-:Y:S04]  /*2eb50*/  STL [R1+0x264], R13 ;  /* 0x0002640d01007387 */ /* 0x000fe80000100800 */
[----:B------:R-:W-:Y:S04]  /*2eb60*/  STL [R1+0x26c], R15 ;  /* 0x00026c0f01007387 */ /* 0x000fe80000100800 */
[----:B------:R-:W0:Y:S04]  /*2eb70*/  LDSM.16.MT88.4 R12, [R27+UR8+0x3a080] ;  /* 0x03a080081b0c783b */ /* 0x000e280008004200 */
[----:B0-----:R-:W-:Y:S04]  /*2eb80*/  STL [R1+0x294], R13 ;  /* 0x0002940d01007387 */ /* 0x001fe80000100800 */
[----:B------:R-:W-:Y:S04]  /*2eb90*/  STL [R1+0x29c], R15 ;  /* 0x00029c0f01007387 */ /* 0x000fe80000100800 */
[----:B------:R-:W3:Y:S04]  /*2eba0*/  LDL R11, [R1+0x2f4] ;  /* 0x0002f400010b7983 */ /* 0x000ee80000100800 */
[----:B---3--:R-:W-:Y:S04]  /*2ebb0*/  STL [R1+0xea4], R11 ;  /* 0x000ea40b01007387 */ /* 0x008fe80000100800 */
[----:B------:R0:W-:Y:S04]  /*2ebc0*/  STL [R1+0xea0], R8 ;  /* 0x000ea00801007387 */ /* 0x0001e80000100800 */
[----:B0-----:R-:W3:Y:S04]  /*2ebd0*/  LDL.LU R8, [R1+0xd0] ;  /* 0x0000d00001087983 */ /* 0x001ee80000300800 */
[----:B------:R-:W3:Y:S04]  /*2ebe0*/  LDL.LU R9, [R1+0xd4] ;  /* 0x0000d40001097983 */ /* 0x000ee80000300800 */
[----:B------:R-:W5:Y:S04]  /*2ebf0*/  LDL.LU R10, [R1+0xd8] ;  /* 0x0000d800010a7983 */ /* 0x000f680000300800 */
[----:B------:R-:W5:Y:S01]  /*2ec00*/  LDL.LU R11, [R1+0xdc] ;  /* 0x0000dc00010b7983 */ /* 0x000f620000300800 */
[----:B------:R-:W-:-:S02]  /*2ec10*/  MOV R24, R4 ;  /* 0x0000000400187202 */ /* 0x000fc40000000f00 */
[----:B------:R-:W-:Y:S01]  /*2ec20*/  MOV R5, R12 ;  /* 0x0000000c00057202 */ /* 0x000fe20000000f00 */
[----:B------:R-:W-:Y:S01]  /*2ec30*/  IMAD.MOV.U32 R4, RZ, RZ, R14 ;  /* 0x000000ffff047224 */ /* 0x000fe200078e000e */
[----:B-----5:R-:W-:Y:S04]  /*2ec40*/  STL.64 [R1+0xeb0], R10 ;  /* 0x000eb00a01007387 */ /* 0x020fe80000100a00 */
[----:B---3--:R-:W-:Y:S04]  /*2ec50*/  STL.64 [R1+0xea8], R8 ;  /* 0x000ea80801007387 */ /* 0x008fe80000100a00 */
[----:B------:R-:W-:Y:S04]  /*2ec60*/  STL.64 [R1+0xe98], R6 ;  /* 0x000e980601007387 */ /* 0x000fe80000100a00 */
[----:B------:R0:W-:Y:S04]  /*2ec70*/  STL.64 [R1+0xe90], R4 ;  /* 0x000e900401007387 */ /* 0x0001e80000100a00 */
[----:B------:R-:W4:Y:S04]  /*2ec80*/  LDL.LU R20, [R1+0x1b4] ;  /* 0x0001b40001147983 */ /* 0x000f280000300800 */
[----:B------:R-:W4:Y:S04]  /*2ec90*/  LDL.LU R21, [R1+0x1bc] ;  /* 0x0001bc0001157983 */ /* 0x000f280000300800 */
[----:B0-----:R-:W3:Y:S04]  /*2eca0*/  LDL.LU R4, [R1+0x110] ;  /* 0x0001100001047983 */ /* 0x001ee80000300800 */
[----:B------:R-:W3:Y:S04]  /*2ecb0*/  LDL.LU R5, [R1+0x114] ;  /* 0x0001140001057983 */ /* 0x000ee80000300800 */
[----:B------:R-:W3:Y:S04]  /*2ecc0*/  LDL.LU R6, [R1+0x118] ;  /* 0x0001180001067983 */ /* 0x000ee80000300800 */
[----:B------:R-:W3:Y:S04]  /*2ecd0*/  LDL.LU R7, [R1+0x11c] ;  /* 0x00011c0001077983 */ /* 0x000ee80000300800 */
[----:B------:R-:W4:Y:S04]  /*2ece0*/  LDL.LU R22, [R1+0x1c4] ;  /* 0x0001c40001167983 */ /* 0x000f280000300800 */
[----:B------:R-:W4:Y:S02]  /*2ecf0*/  LDL.LU R23, [R1+0x1cc] ;  /* 0x0001cc0001177983 */ /* 0x000f240000300800 */
[----:B----4-:R-:W-:Y:S02]  /*2ed00*/  HMMA.16816.F32 R8, R20, R2, R16 ;  /* 0x000000021408723c */ /* 0x010fe40000001810 */
[----:B------:R-:W4:-:S15]  /*2ed10*/  LDL.LU R20, [R1+0x154] ;  /* 0x0001540001147983 */ /* 0x000f1e0000300800 */
[----:B------:R-:W-:Y:S02]  /*2ed20*/  NOP ;  /* 0x0000000000007918 */ /* 0x000fe40000000000 */
        /* <DEDUP_REMOVED lines=10> */
[----:B------:R-:W5:Y:S04]  /*2edd0*/  LDL.LU R16, [R1] ;  /* 0x0000000001107983 */ /* 0x000f680000300800 */
[----:B------:R-:W0:Y:S04]  /*2ede0*/  LDSM.16.MT88.4 R8, [R27+UR8+0x3a100] ;  /* 0x03a100081b08783b */ /* 0x000e280008004200 */
[----:B------:R-:W5:Y:S04]  /*2edf0*/  LDL.LU R17, [R1+0x4] ;  /* 0x0000040001117983 */ /* 0x000f680000300800 */
[----:B------:R-:W5:Y:S04]  /*2ee00*/  LDL.LU R18, [R1+0x8] ;  /* 0x0000080001127983 */ /* 0x000f680000300800 */
[----:B------:R-:W5:Y:S04]  /*2ee10*/  LDL.LU R19, [R1+0xc] ;  /* 0x00000c0001137983 */ /* 0x000f680000300800 */
[----:B0-----:R-:W-:Y:S04]  /*2ee20*/  STL [R1+0x2a4], R9 ;  /* 0x0002a40901007387 */ /* 0x001fe80000100800 */
[----:B------:R0:W-:Y:S01]  /*2ee30*/  STL [R1+0x2ac], R11 ;  /* 0x0002ac0b01007387 */ /* 0x0001e20000100800 */
[----:B------:R-:W-:Y:S01]  /*2ee40*/  IMAD.MOV.U32 R12, RZ, RZ, R10 ;  /* 0x000000ffff0c7224 */ /* 0x000fe200078e000a */
[----:B------:R-:W-:-:S02]  /*2ee50*/  MOV R13, R8 ;  /* 0x00000008000d7202 */ /* 0x000fc40000000f00 */
[----:B0-----:R-:W4:Y:S04]  /*2ee60*/  LDL.LU.64 R10, [R1+0xeb0] ;  /* 0x000eb000010a7983 */ /* 0x001f280000300a00 */
[----:B------:R-:W4:Y:S02]  /*2ee70*/  LDL.LU.64 R8, [R1+0xea8] ;  /* 0x000ea80001087983 */ /* 0x000f240000300a00 */
[----:B----4-:R-:W-:Y:S02]  /*2ee80*/  HMMA.16816.F32 R20, R20, R2, R8 ;  /* 0x000000021414723c */ /* 0x010fe40000001808 */
[----:B------:R-:W4:Y:S04]  /*2ee90*/  LDL.LU R11, [R1+0xea4] ;  /* 0x000ea400010b7983 */ /* 0x000f280000300800 */
[----:B------:R-:W2:Y:S04]  /*2eea0*/  LDL.LU R8, [R1+0xea0] ;  /* 0x000ea00001087983 */ /* 0x000ea80000300800 */
[----:B------:R-:W2:Y:S09]  /*2eeb0*/  LDL R3, [R1+0x2f0] ;  /* 0x0002f00001037983 */ /* 0x000eb20000100800 */
[----:B------:R-:W-:Y:S04]  /*2eec0*/  STL.64 [R1+0xe0], R20 ;  /* 0x0000e01401007387 */ /* 0x000fe80000100a00 */
[----:B------:R-:W-:Y:S04]  /*2eed0*/  STL.64 [R1+0xe8], R22 ;  /* 0x0000e81601007387 */ /* 0x000fe80000100a00 */
[----:B------:R-:W0:Y:S04]  /*2eee0*/  LDSM.16.MT88.4 R20, [R27+UR8+0x38180] ;  /* 0x038180081b14783b */ /* 0x000e280008004200 */
[----:B0-----:R-:W-:Y:S01]  /*2eef0*/  STL [R1+0x2b4], R21 ;  /* 0x0002b41501007387 */ /* 0x001fe20000100800 */
[----:B------:R-:W-:-:S03]  /*2ef00*/  IMAD.MOV.U32 R9, RZ, RZ, R20 ;  /* 0x000000ffff097224 */ /* 0x000fc600078e0014 */
[----:B------:R-:W-:Y:S01]  /*2ef10*/  STL [R1+0x2bc], R23 ;  /* 0x0002bc1701007387 */ /* 0x000fe20000100800 */
[----:B------:R-:W-:-:S03]  /*2ef20*/  IMAD.MOV.U32 R10, RZ, RZ, R22 ;  /* 0x000000ffff0a7224 */ /* 0x000fc600078e0016 */
[----:B------:R-:W0:Y:S04]  /*2ef30*/  LDSM.16.MT88.4 R20, [R27+UR8+0x3a180] ;  /* 0x03a180081b14783b */ /* 0x000e280008004200 */
[----:B0-----:R0:W-:Y:S01]  /*2ef40*/  STL [R1+0x2c4], R21 ;  /* 0x0002c41501007387 */ /* 0x0011e20000100800 */
[----:B------:R-:W-:-:S03]  /*2ef50*/  MOV R27, R20 ;  /* 0x00000014001b7202 */ /* 0x000fc60000000f00 */
[----:B------:R1:W-:Y:S01]  /*2ef60*/  STL [R1+0x2cc], R23 ;  /* 0x0002cc1701007387 */ /* 0x0003e20000100800 */
[----:B------:R-:W-:Y:S02]  /*2ef70*/  IMAD.MOV.U32 R26, RZ, RZ, R22 ;  /* 0x000000ffff1a7224 */ /* 0x000fe400078e0016 */
[----:B------:R-:W-:Y:S01]  /*2ef80*/  IMAD.MOV.U32 R20, RZ, RZ, R28 ;  /* 0x000000ffff147224 */ /* 0x000fe200078e001c */
[----:B------:R-:W-:Y:S01]  /*2ef90*/  MOV R22, R24 ;  /* 0x0000001800167202 */ /* 0x000fe20000000f00 */
[----:B0-----:R-:W-:Y:S02]  /*2efa0*/  IMAD.MOV.U32 R21, RZ, RZ, R25 ;  /* 0x000000ffff157224 */ /* 0x001fe400078e0019 */
[----:B-1----:R-:W-:Y:S01]  /*2efb0*/  IMAD.MOV.U32 R23, RZ, RZ, R0 ;  /* 0x000000ffff177224 */ /* 0x002fe200078e0000 */
[----:B--2---:R-:W-:Y:S02]  /*2efc0*/  F2FP.F16.E4M3.UNPACK_B R2, R3 ;  /* 0x00000003ff02723e */ /* 0x004fe400020006ff */
[----:B----4-:R-:W-:-:S07]  /*2efd0*/  F2FP.F16.E4M3.UNPACK_B R3, R11 ;  /* 0x0000000bff03723e */ /* 0x010fce00020006ff */
[----:B---3--:R-:W-:Y:S01]  /*2efe0*/  HMMA.16816.F32 R20, R20, R2, R4 ;  /* 0x000000021414723c */ /* 0x008fe20000001804 */
[----:B------:R-:W2:Y:S04]  /*2eff0*/  LDL.LU.64 R6, [R1+0xe98] ;  /* 0x000e980001067983 */ /* 0x000ea80000300a00 */
[----:B------:R-:W3:-:S14]  /*2f000*/  LDL.LU.64 R4, [R1+0xe90] ;  /* 0x000e900001047983 */ /* 0x000edc0000300a00 */
[----:B------:R-:W-:Y:S04]  /*2f010*/  STL.64 [R1+0xf0], R20 ;  /* 0x0000f01401007387 */ /* 0x000fe80000100a00 */
[----:B------:R-:W-:Y:S01]  /*2f020*/  STL [R1+0xf8], R22 ;  /* 0x0000f81601007387 */ /* 0x000fe20000100800 */
[----:B------:R-:W-:-:S03]  /*2f030*/  IMAD.MOV.U32 R0, RZ, RZ, R23 ;  /* 0x000000ffff007224 */ /* 0x000fc600078e0017 */
[----:B------:R-:W0:Y:S04]  /*2f040*/  LDSM.16.MT88.4 R20, [R29+UR8+0x38000] ;  /* 0x038000081d14783b */ /* 0x000e280008004200 */
[----:B------:R-:W-:Y:S04]  /*2f050*/  STL [R1+0xe10], R0 ;  /* 0x000e100001007387 */ /* 0x000fe80000100800 */
[----:B0-----:R0:W-:Y:S01]  /*2f060*/  STL [R1+0x124], R21 ;  /* 0x0001241501007387 */ /* 0x0011e20000100800 */
[----:B------:R-:W-:-:S03]  /*2f070*/  IMAD.MOV.U32 R11, RZ, RZ, R20 ;  /* 0x000000ffff0b7224 */ /* 0x000fc600078e0014 */
[----:B------:R1:W-:Y:S01]  /*2f080*/  STL [R1+0x12c], R23 ;  /* 0x00012c1701007387 */ /* 0x0003e20000100800 */
[----:B------:R-:W-:Y:S01]  /*2f090*/  MOV R25, R22 ;  /* 0x0000001600197202 */ /* 0x000fe20000000f00 */
[----:B--2---:R-:W-:Y:S02]  /*2f0a0*/  IMAD.MOV.U32 R20, RZ, RZ, R7 ;  /* 0x000000ffff147224 */ /* 0x004fe400078e0007 */
[----:B0-----:R-:W-:Y:S02]  /*2f0b0*/  IMAD.MOV.U32 R21, RZ, RZ, R6 ;  /* 0x000000ffff157224 */ /* 0x001fe400078e0006 */
[----:B---3--:R-:W-:Y:S01]  /*2f0c0*/  IMAD.MOV.U32 R22, RZ, RZ, R5 ;  /* 0x000000ffff167224 */ /* 0x008fe200078e0005 */
[----:B-1----:R-:W-:Y:S02]  /*2f0d0*/  MOV R23, R4 ;  /* 0x0000000400177202 */ /* 0x002fe40000000f00 */
[----:B------:R-:W0:Y:S05]  /*2f0e0*/  LDSM.16.MT88.4 R4, [R29+UR8+0x3a000] ;  /* 0x03a000081d04783b */ /* 0x000e2a0008004200 */
[----:B-----5:R-:W-:Y:S01]  /*2f0f0*/  HMMA.16816.F32 R20, R20, R2, R16 ;  /* 0x000000021414723c */ /* 0x020fe20000001810 */
[----:B0-----:R-:W-:-:S02]  /*2f100*/  IMAD.MOV.U32 R28, RZ, RZ, R7 ;  /* 0x000000ffff1c7224 */ /* 0x001fc400078e0007 */
[----:B------:R-:W-:Y:S01]  /*2f110*/  IMAD.MOV.U32 R0, RZ, RZ, R6 ;  /* 0x000000ffff007224 */ /* 0x000fe200078e0006 */
[----:B------:R0:W-:Y:S01]  /*2f120*/  STL [R1+0x144], R5 ;  /* 0x0001440501007387 */ /* 0x0001e20000100800 */
[----:B------:R-:W-:-:S03]  /*2f130*/  IMAD.MOV.U32 R24, RZ, RZ, R4 ;  /* 0x000000ffff187224 */ /* 0x000fc600078e0004 */
[----:B------:R-:W2:Y:S04]  /*2f140*/  LDL.LU.64 R6, [R1+0xe88] ;  /* 0x000e880001067983 */ /* 0x000ea80000300a00 */
[----:B0-----:R-:W2:Y:S04]  /*2f150*/  LDL.LU.64 R4, [R1+0xe80] ;  /* 0x000e800001047983 */ /* 0x001ea80000300a00 */
[----:B------:R-:W-:Y:S04]  /*2f160*/  STL [R1+0xdf0], R28 ;  /* 0x000df01c01007387 */ /* 0x000fe80000100800 */
[----:B------:R-:W3:Y:S04]  /*2f170*/  LDL.LU.64 R18, [R1+0xe78] ;  /* 0x000e780001127983 */ /* 0x000ee80000300a00 */
[----:B------:R-:W3:Y:S04]  /*2f180*/  LDL.LU.64 R16, [R1+0xe70] ;  /* 0x000e700001107983 */ /* 0x000ee80000300a00 */
[----:B------:R0:W-:Y:S04]  /*2f190*/  STL.64 [R1+0x160], R20 ;  /* 0x0001601401007387 */ /* 0x0001e80000100a00 */
[----:B------:R1:W-:Y:S01]  /*2f1a0*/  STL.64 [R1+0x168], R22 ;  /* 0x0001681601007387 */ /* 0x0003e20000100a00 */
[----:B0-----:R-:W-:Y:S01]  /*2f1b0*/  MOV R20, R15 ;  /* 0x0000000f00147202 */ /* 0x001fe20000000f00 */
[----:B------:R-:W-:-:S02]  /*2f1c0*/  IMAD.MOV.U32 R21, RZ, RZ, R14 ;  /* 0x000000ffff157224 */ /* 0x000fc400078e000e */
[----:B-1----:R-:W-:Y:S02]  /*2f1d0*/  IMAD.MOV.U32 R22, RZ, RZ, R13 ;  /* 0x000000ffff167224 */ /* 0x002fe400078e000d */
[----:B------:R-:W-:Y:S02]  /*2f1e0*/  IMAD.MOV.U32 R23, RZ, RZ, R12 ;  /* 0x000000ffff177224 */ /* 0x000fe400078e000c */
[----:B------:R-:W4:Y:S04]  /*2f1f0*/  LDL.LU R12, [R1+0x10] ;  /* 0x00001000010c7983 */ /* 0x000f280000300800 */
[----:B------:R-:W4:Y:S04]  /*2f200*/  LDL.LU R13, [R1+0x14] ;  /* 0x00001400010d7983 */ /* 0x000f280000300800 */
[----:B------:R-:W4:Y:S04]  /*2f210*/  LDL.LU R14, [R1+0x18] ;  /* 0x00001800010e7983 */ /* 0x000f280000300800 */
[----:B------:R-:W4:Y:S01]  /*2f220*/  LDL.LU R15, [R1+0x1c] ;  /* 0x00001c00010f7983 */ /* 0x000f220000300800 */
[----:B---3--:R-:W-:Y:S01]  /*2f230*/  HMMA.16816.F32 R20, R20, R2, R16 ;  /* 0x000000021414723c */ /* 0x008fe20000001810 */
[----:B------:R-:W-:Y:S01]  /*2f240*/  MOV R16, R9 ;  /* 0x0000000900107202 */ /* 0x000fe20000000f00 */
[----:B------:R-:W-:-:S02]  /*2f250*/  IMAD.MOV.U32 R17, RZ, RZ, R10 ;  /* 0x000000ffff117224 */ /* 0x000fc400078e000a */
[----:B------:R-:W-:Y:S02]  /*2f260*/  IMAD.MOV.U32 R18, RZ, RZ, R27 ;  /* 0x000000ffff127224 */ /* 0x000fe400078e001b */
[----:B------:R-:W-:Y:S01]  /*2f270*/  IMAD.MOV.U32 R19, RZ, RZ, R26 ;  /* 0x000000ffff137224 */ /* 0x000fe200078e001a */
[----:B------:R-:W3:Y:S06]  /*2f280*/  LDL.LU R9, [R1+0xe6c] ;  /* 0x000e6c0001097983 */ /* 0x000eec0000300800 */
[----:B--2---:R-:W-:Y:S06]  /*2f290*/  HMMA.16816.F32 R4, R16, R2, R4 ;  /* 0x000000021004723c */ /* 0x004fec0000001804 */
[----:B------:R-:W-:Y:S04]  /*2f2a0*/  STL.64 [R1+0x1f0], R20 ;  /* 0x0001f01401007387 */ /* 0x000fe80000100a00 */
[----:B------:R-:W-:Y:S04]  /*2f2b0*/  STL.64 [R1+0x1f8], R22 ;  /* 0x0001f81601007387 */ /* 0x000fe80000100a00 */
[----:B------:R-:W3:Y:S04]  /*2f2c0*/  LDL.LU R10, [R1+0xe68] ;  /* 0x000e6800010a7983 */ /* 0x000ee80000300800 */
[----:B------:R-:W2:Y:S04]  /*2f2d0*/  LDL.LU R16, [R1+0x1a0] ;  /* 0x0001a00001107983 */ /* 0x000ea80000300800 */
[----:B------:R-:W-:Y:S04]  /*2f2e0*/  STL.64 [R1+0x220], R4 ;  /* 0x0002200401007387 */ /* 0x000fe80000100a00 */
[----:B------:R-:W-:Y:S04]  /*2f2f0*/  STL.64 [R1+0x228], R6 ;  /* 0x0002280601007387 */ /* 0x000fe80000100a00 */
[----:B------:R-:W2:Y:S04]  /*2f300*/  LDL.LU R17, [R1+0x1a4] ;  /* 0x0001a40001117983 */ /* 0x000ea80000300800 */
[----:B------:R-:W2:Y:S04]  /*2f310*/  LDL.LU R18, [R1+0x1a8] ;  /* 0x0001a80001127983 */ /* 0x000ea80000300800 */
[----:B------:R-:W2:Y:S04]  /*2f320*/  LDL.LU R19, [R1+0x1ac] ;  /* 0x0001ac0001137983 */ /* 0x000ea80000300800 */
        /* <DEDUP_REMOVED lines=14> */
[----:B-1----:R-:W-:-:S07]  /*2f410*/  IMAD.MOV.U32 R7, RZ, RZ, R0 ;  /* 0x000000ffff077224 */ /* 0x002fce00078e0000 */
[----:B--2---:R-:W-:Y:S01]  /*2f420*/  HMMA.16816.F32 R16, R4, R2, R16 ;  /* 0x000000020410723c */ /* 0x004fe20000001810 */
[----:B------:R-:W0:-:S15]  /*2f430*/  LDSM.16.MT88.4 R4, [R29+UR8+0x38100] ;  /* 0x038100081d04783b */ /* 0x000e1e0008004200 */
[----:B------:R-:W-:-:S03]  /*2f440*/  NOP ;  /* 0x0000000000007918 */ /* 0x000fc60000000000 */
[----:B------:R-:W-:Y:S04]  /*2f450*/  STL [R1+0x80], R16 ;  /* 0x0000801001007387 */ /* 0x000fe80000100800 */
[----:B------:R-:W-:Y:S04]  /*2f460*/  STL.64 [R1+0x88], R18 ;  /* 0x0000881201007387 */ /* 0x000fe80000100a00 */
        /* <DEDUP_REMOVED lines=14> */
[----:B------:R0:W1:Y:S04]  /*2f550*/  LDSM.16.MT88.4 R4, [R29+UR8+0x3a180] ;  /* 0x03a180081d04783b */ /* 0x0000680008004200 */
[----:B0-----:R-:W2:Y:S01]  /*2f560*/  LDL.LU R29, [R1+0xe60] ;  /* 0x000e6000011d7983 */ /* 0x001ea20000300800 */
[----:B------:R-:W-:-:S03]  /*2f570*/  MOV R0, R17 ;  /* 0x0000001100007202 */ /* 0x000fc60000000f00 */
[----:B-1----:R0:W-:Y:S01]  /*2f580*/  STL [R1+0x274], R5 ;  /* 0x0002740501007387 */ /* 0x0021e20000100800 */
[----:B------:R-:W-:-:S03]  /*2f590*/  IMAD.MOV.U32 R17, RZ, RZ, R4 ;  /* 0x000000ffff117224 */ /* 0x000fc600078e0004 */
[----:B------:R1:W-:Y:S01]  /*2f5a0*/  STL [R1+0x27c], R7 ;  /* 0x00027c0701007387 */ /* 0x0003e20000100800 */
[----:B------:R-:W-:Y:S01]  /*2f5b0*/  MOV R16, R6 ;  /* 0x0000000600107202 */ /* 0x000fe20000000f00 */
[----:B------:R-:W-:Y:S02]  /*2f5c0*/  IMAD.MOV.U32 R4, RZ, RZ, R27 ;  /* 0x000000ffff047224 */ /* 0x000fe400078e001b */
[----:B------:R-:W-:Y:S02]  /*2f5d0*/  IMAD.MOV.U32 R6, RZ, RZ, R23 ;  /* 0x000000ffff067224 */ /* 0x000fe400078e0017 */
[----:B0-----:R-:W-:Y:S01]  /*2f5e0*/  IMAD.MOV.U32 R5, RZ, RZ, R26 ;  /* 0x000000ffff057224 */ /* 0x001fe200078e001a */
[----:B-1----:R-:W-:-:S07]  /*2f5f0*/  MOV R7, R22 ;  /* 0x0000001600077202 */ /* 0x002fce0000000f00 */
[----:B----4-:R-:W-:Y:S01]  /*2f600*/  HMMA.16816.F32 R4, R4, R2, R12 ;  /* 0x000000020404723c */ /* 0x010fe2000000180c */
[----:B------:R-:W4:Y:S04]  /*2f610*/  LDL.LU.64 R14, [R1+0xe58] ;  /* 0x000e5800010e7983 */ /* 0x000f280000300a00 */
[----:B------:R-:W4:-:S14]  /*2f620*/  LDL.LU.64 R12, [R1+0xe50] ;  /* 0x000e5000010c7983 */ /* 0x000f1c0000300a00 */
[----:B------:R0:W-:Y:S04]  /*2f630*/  STL.64 [R1+0xd0], R4 ;  /* 0x0000d00401007387 */ /* 0x0001e80000100a00 */
[----:B------:R1:W-:Y:S01]  /*2f640*/  STL.64 [R1+0xd8], R6 ;  /* 0x0000d80601007387 */ /* 0x0003e20000100a00 */
[----:B0-----:R-:W-:Y:S02]  /*2f650*/  IMAD.MOV.U32 R5, RZ, RZ, R20 ;  /* 0x000000ffff057224 */ /* 0x001fe400078e0014 */
[----:B------:R-:W-:Y:S01]  /*2f660*/  IMAD.MOV.U32 R4, RZ, RZ, R21 ;  /* 0x000000ffff047224 */ /* 0x000fe200078e0015 */
[----:B------:R-:W5:Y:S04]  /*2f670*/  LDL.LU R20, [R1+0x50] ;  /* 0x0000500001147983 */ /* 0x000f680000300800 */
[----:B------:R-:W5:Y:S04]  /*2f680*/  LDL.LU R21, [R1+0x54] ;  /* 0x0000540001157983 */ /* 0x000f680000300800 */
[----:B------:R-:W5:Y:S01]  /*2f690*/  LDL.LU R22, [R1+0x58] ;  /* 0x0000580001167983 */ /* 0x000f620000300800 */
[----:B--2---:R-:W-:-:S03]  /*2f6a0*/  IMAD.MOV.U32 R23, RZ, RZ, R29 ;  /* 0x000000ffff177224 */ /* 0x004fc600078e001d */
[----:B------:R-:W2:Y:S01]  /*2f6b0*/  LDL.LU R29, [R1+0xe48] ;  /* 0x000e4800011d7983 */ /* 0x000ea20000300800 */
[----:B-1----:R-:W-:Y:S01]  /*2f6c0*/  MOV R6, R25 ;  /* 0x0000001900067202 */ /* 0x002fe20000000f00 */
[----:B------:R-:W-:-:S07]  /*2f6d0*/  IMAD.MOV.U32 R7, RZ, RZ, R24 ;  /* 0x000000ffff077224 */ /* 0x000fce00078e0018 */
[----:B----4-:R-:W-:Y:S01]  /*2f6e0*/  HMMA.16816.F32 R12, R4, R2, R12 ;  /* 0x00000002040c723c */ /* 0x010fe2000000180c */
[----:B------:R-:W-:Y:S02]  /*2f6f0*/  IMAD.MOV.U32 R4, RZ, RZ, R19 ;  /* 0x000000ffff047224 */ /* 0x000fe400078e0013 */
[----:B------:R-:W-:Y:S01]  /*2f700*/  IMAD.MOV.U32 R5, RZ, RZ, R18 ;  /* 0x000000ffff057224 */ /* 0x000fe200078e0012 */
[----:B------:R-:W-:Y:S01]  /*2f710*/  MOV R6, R17 ;  /* 0x0000001100067202 */ /* 0x000fe20000000f00 */
[----:B------:R-:W-:-:S14]  /*2f720*/  IMAD.MOV.U32 R7, RZ, RZ, R16 ;  /* 0x000000ffff077224 */ /* 0x000fdc00078e0010 */
[----:B------:R-:W-:Y:S04]  /*2f730*/  STL.64 [R1+0x150], R12 ;  /* 0x0001500c01007387 */ /* 0x000fe80000100a00 */
[----:B------:R-:W-:Y:S01]  /*2f740*/  STL.64 [R1+0x158], R14 ;  /* 0x0001580e01007387 */ /* 0x000fe20000100a00 */
[----:B---3--:R-:W-:Y:S03]  /*2f750*/  HMMA.16816.F32 R8, R4, R2, R8 ;  /* 0x000000020408723c */ /* 0x008fe60000001808 */
[----:B------:R-:W3:-:S15]  /*2f760*/  LDL R28, [R1+0x324] ;  /* 0x00032400011c7983 */ /* 0x000ede0000100800 */
[----:B------:R-:W-:Y:S01]  /*2f770*/  NOP ;  /* 0x0000000000007918 */ /* 0x000fe20000000000 */
[----:B------:R-:W-:Y:S04]  /*2f780*/  STL.64 [R1+0x210], R8 ;  /* 0x0002100801007387 */ /* 0x000fe80000100a00 */
[----:B------:R-:W-:Y:S04]  /*2f790*/  STL.64 [R1+0x218], R10 ;  /* 0x0002180a01007387 */ /* 0x000fe80000100a00 */
[----:B--2---:R-:W0:Y:S04]  /*2f7a0*/  LDSM.16.MT88.4 R12, [R29+UR8+0x3a000] ;  /* 0x03a000081d0c783b */ /* 0x004e280008004200 */
[----:B------:R-:W-:Y:S04]  /*2f7b0*/  LDSM.16.MT88.4 R24, [R29+UR8+0x38100] ;  /* 0x038100081d18783b */ /* 0x000fe80008004200 */
[----:B------:R-:W-:Y:S04]  /*2f7c0*/  LDSM.16.MT88.4 R4, [R29+UR8+0x38000] ;  /* 0x038000081d04783b */ /* 0x000fe80008004200 */
        /* <DEDUP_REMOVED lines=15> */
[----:B------:R-:W-:Y:S01]  /*2f8c0*/  IMAD.MOV.U32 R14, RZ, RZ, R26 ;  /* 0x000000ffff0e7224 */ /* 0x000fe200078e001a */
[----:B0-----:R-:W-:Y:S02]  /*2f8d0*/  MOV R15, R24 ;  /* 0x00000018000f7202 */ /* 0x001fe40000000f00 */
[----:B------:R-:W0:Y:S01]  /*2f8e0*/  LDSM.16.MT88.4 R24, [R29+UR8+0x3a100] ;  /* 0x03a100081d18783b */ /* 0x000e220008004200 */
[----:B------:R-:W-:Y:S01]  /*2f8f0*/  IMAD.MOV.U32 R17, RZ, RZ, R12 ;  /* 0x000000ffff117224 */ /* 0x000fe200078e000c */
[----:B------:R-:W-:Y:S01]  /*2f900*/  MOV R8, R4 ;  /* 0x0000000400087202 */ /* 0x000fe20000000f00 */
[----:B------:R-:W-:Y:S01]  /*2f910*/  IMAD.MOV.U32 R9, RZ, RZ, R6 ;  /* 0x000000ffff097224 */ /* 0x000fe200078e0006 */
[----:B0-----:R-:W-:Y:S04]  /*2f920*/  STL [R1+0x174], R25 ;  /* 0x0001741901007387 */ /* 0x001fe80000100800 */
[----:B------:R0:W-:Y:S01]  /*2f930*/  STL [R1+0x17c], R27 ;  /* 0x00017c1b01007387 */ /* 0x0001e20000100800 */
[----:B------:R-:W-:-:S02]  /*2f940*/  IMAD.MOV.U32 R12, RZ, RZ, R26 ;  /* 0x000000ffff0c7224 */ /* 0x000fc400078e001a */
[----:B------:R-:W-:Y:S01]  /*2f950*/  IMAD.MOV.U32 R13, RZ, RZ, R24 ;  /* 0x000000ffff0d7224 */ /* 0x000fe200078e0018 */
[----:B0-----:R-:W2:Y:S04]  /*2f960*/  LDL.LU.64 R26, [R1+0xe40] ;  /* 0x000e4000011a7983 */ /* 0x001ea80000300a00 */
[----:B------:R-:W2:Y:S04]  /*2f970*/  LDL.LU.64 R24, [R1+0xe38] ;  /* 0x000e380001187983 */ /* 0x000ea80000300a00 */
[----:B------:R-:W-:Y:S04]  /*2f980*/  STL [R1+0xdc8], R7 ;  /* 0x000dc80701007387 */ /* 0x000fe80000100800 */
[----:B------:R0:W-:Y:S04]  /*2f990*/  STL [R1+0xdc4], R5 ;  /* 0x000dc40501007387 */ /* 0x0001e80000100800 */
[----:B------:R-:W4:Y:S04]  /*2f9a0*/  LDL.LU R4, [R1+0x2d0] ;  /* 0x0002d00001047983 */ /* 0x000f280000300800 */
[----:B0-----:R-:W4:Y:S04]  /*2f9b0*/  LDL.LU R5, [R1+0x2d4] ;  /* 0x0002d40001057983 */ /* 0x001f280000300800 */
[----:B------:R-:W4:Y:S04]  /*2f9c0*/  LDL.LU R6, [R1+0x2d8] ;  /* 0x0002d80001067983 */ /* 0x000f280000300800 */
[----:B------:R-:W4:Y:S02]  /*2f9d0*/  LDL.LU R7, [R1+0x2dc] ;  /* 0x0002dc0001077983 */ /* 0x000f240000300800 */
[----:B----4-:R-:W-:Y:S01]  /*2f9e0*/  HMMA.16816.F32 R4, R8, R2, R4 ;  /* 0x000000020804723c */ /* 0x010fe20000001804 */
[----:B------:R-:W-:-:S02]  /*2f9f0*/  IMAD.MOV.U32 R8, RZ, RZ, R19 ;  /* 0x000000ffff087224 */ /* 0x000fc400078e0013 */
[----:B------:R-:W-:Y:S01]  /*2fa00*/  IMAD.MOV.U32 R9, RZ, RZ, R18 ;  /* 0x000000ffff097224 */ /* 0x000fe200078e0012 */
[----:B------:R-:W-:Y:S01]  /*2fa10*/  MOV R10, R17 ;  /* 0x00000011000a7202 */ /* 0x000fe20000000f00 */
[----:B------:R-:W-:-:S14]  /*2fa20*/  IMAD.MOV.U32 R11, RZ, RZ, R16 ;  /* 0x000000ffff0b7224 */ /* 0x000fdc00078e0010 */
[----:B------:R-:W-:Y:S04]  /*2fa30*/  STL.64 [R1+0x10], R4 ;  /* 0x0000100401007387 */ /* 0x000fe80000100a00 */
[----:B------:R5:W-:Y:S02]  /*2fa40*/  STL.64 [R1+0x18], R6 ;  /* 0x0000180601007387 */ /* 0x000be40000100a00 */
[----:B-----5:R-:W-:Y:S01]  /*2fa50*/  HMMA.16816.F32 R4, R8, R2, R20 ;  /* 0x000000020804723c */ /* 0x020fe20000001814 */
[----:B------:R-:W-:Y:S02]  /*2fa60*/  IMAD.MOV.U32 R8, RZ, RZ, R15 ;  /* 0x000000ffff087224 */ /* 0x000fe400078e000f */
[----:B------:R-:W-:Y:S01]  /*2fa70*/  IMAD.MOV.U32 R9, RZ, RZ, R14 ;  /* 0x000000ffff097224 */ /* 0x000fe200078e000e */
[----:B------:R-:W-:Y:S01]  /*2fa80*/  MOV R10, R13 ;  /* 0x0000000d000a7202 */ /* 0x000fe20000000f00 */
[----:B------:R-:W-:-:S02]  /*2fa90*/  IMAD.MOV.U32 R11, RZ, RZ, R12 ;  /* 0x000000ffff0b7224 */ /* 0x000fc400078e000c */
[----:B---3--:R-:W-:-:S12]  /*2faa0*/  LDSM.16.MT88.4 R12, [R28+UR8+0x3a000] ;  /* 0x03a000081c0c783b */ /* 0x008fd80008004200 */
[----:B------:R-:W-:Y:S04]  /*2fab0*/  STL.64 [R1+0x70], R4 ;  /* 0x0000700401007387 */ /* 0x000fe80000100a00 */
[----:B------:R2:W-:Y:S02]  /*2fac0*/  STL.64 [R1+0x78], R6 ;  /* 0x0000780601007387 */ /* 0x0005e40000100a00 */
[----:B--2---:R-:W-:Y:S02]  /*2fad0*/  HMMA.16816.F32 R4, R8, R2, R24 ;  /* 0x000000020804723c */ /* 0x004fe40000001818 */
[----:B------:R-:W2:Y:S04]  /*2fae0*/  LDL.LU R24, [R1+0x2e0] ;  /* 0x0002e00001187983 */ /* 0x000ea80000300800 */
[----:B------:R-:W0:-:S13]  /*2faf0*/  LDSM.16.MT88.4 R8, [R29+UR8+0x38180] ;  /* 0x038180081d08783b */ /* 0x000e1a0008004200 */
[----:B------:R-:W-:Y:S04]  /*2fb00*/  STL.64 [R1+0xc0], R4 ;  /* 0x0000c00401007387 */ /* 0x000fe80000100a00 */
[----:B------:R-:W-:Y:S04]  /*2fb10*/  STL.64 [R1+0xc8], R6 ;  /* 0x0000c80601007387 */ /* 0x000fe80000100a00 */
        /* <DEDUP_REMOVED lines=8> */
[----:B------:R-:W3:Y:S01]  /*2fba0*/  LDL.LU R27, [R1+0x2c] ;  /* 0x00002c00011b7983 */ /* 0x000ee20000300800 */
[----:B0-----:R-:W-:-:S02]  /*2fbb0*/  IMAD.MOV.U32 R16, RZ, RZ, R8 ;  /* 0x000000ffff107224 */ /* 0x001fc400078e0008 */
[----:B------:R-:W-:Y:S01]  /*2fbc0*/  IMAD.MOV.U32 R17, RZ, RZ, R10 ;  /* 0x000000ffff117224 */ /* 0x000fe200078e000a */
[----:B---3--:R-:W-:Y:S04]  /*2fbd0*/  STL.64 [R1+0xe30], R26 ;  /* 0x000e301a01007387 */ /* 0x008fe80000100a00 */
[----:B--2---:R-:W-:Y:S04]  /*2fbe0*/  STL.64 [R1+0xe28], R24 ;  /* 0x000e281801007387 */ /* 0x004fe80000100a00 */
[----:B------:R-:W2:Y:S04]  /*2fbf0*/  LDL.LU R4, [R1+0x90] ;  /* 0x0000900001047983 */ /* 0x000ea80000300800 */
[----:B------:R-:W2:Y:S04]  /*2fc00*/  LDL.LU R5, [R1+0x94] ;  /* 0x0000940001057983 */ /* 0x000ea80000300800 */
[----:B------:R-:W2:Y:S04]  /*2fc10*/  LDL.LU R6, [R1+0x98] ;  /* 0x0000980001067983 */ /* 0x000ea80000300800 */
[----:B------:R-:W2:Y:S04]  /*2fc20*/  LDL.LU R7, [R1+0x9c] ;  /* 0x00009c0001077983 */ /* 0x000ea80000300800 */
[----:B------:R-:W-:Y:S04]  /*2fc30*/  STL [R1+0x1b4], R9 ;  /* 0x0001b40901007387 */ /* 0x000fe80000100800 */
[----:B------:R-:W-:Y:S04]  /*2fc40*/  STL [R1+0x1bc], R11 ;  /* 0x0001bc0b01007387 */ /* 0x000fe80000100800 */
[----:B------:R-:W0:Y:S04]  /*2fc50*/  LDSM.16.MT88.4 R8, [R29+UR8+0x3a180] ;  /* 0x03a180081d08783b */ /* 0x000e280008004200 */
[----:B------:R-:W1:Y:S01]  /*2fc60*/  LDSM.16.MT88.4 R24, [R28+UR8+0x38080] ;  /* 0x038080081c18783b */ /* 0x000e620008004200 */
[----:B0-----:R-:W-:-:S03]  /*2fc70*/  IMAD.MOV.U32 R29, RZ, RZ, R11 ;  /* 0x000000ffff1d7224 */ /* 0x001fc600078e000b */
[----:B------:R-:W-:Y:S04]  /*2fc80*/  STL [R1+0x1c4], R9 ;  /* 0x0001c40901007387 */ /* 0x000fe80000100800 */
[----:B------:R-:W-:Y:S04]  /*2fc90*/  STL [R1+0xdb0], R29 ;  /* 0x000db01d01007387 */ /* 0x000fe80000100800 */
[----:B------:R-:W-:Y:S04]  /*2fca0*/  STL [R1+0xdf8], R13 ;  /* 0x000df80d01007387 */ /* 0x000fe80000100800 */
[----:B------:R-:W-:Y:S04]  /*2fcb0*/  STL [R1+0xdf4], R15 ;  /* 0x000df40f01007387 */ /* 0x000fe80000100800 */
[----:B-1----:R-:W-:Y:S01]  /*2fcc0*/  STL [R1+0x44], R25 ;  /* 0x0000441901007387 */ /* 0x002fe20000100800 */
[----:B------:R-:W-:-:S03]  /*2fcd0*/  IMAD.MOV.U32 R20, RZ, RZ, R24 ;  /* 0x000000ffff147224 */ /* 0x000fc600078e0018 */
[----:B------:R-:W-:Y:S01]  /*2fce0*/  STL [R1+0x4c], R27 ;  /* 0x00004c1b01007387 */ /* 0x000fe20000100800 */
[----:B------:R-:W-:-:S03]  /*2fcf0*/  MOV R21, R26 ;  /* 0x0000001a00157202 */ /* 0x000fc60000000f00 */
[----:B------:R-:W0:Y:S04]  /*2fd00*/  LDSM.16.MT88.4 R24, [R28+UR8+0x3a080] ;  /* 0x03a080081c18783b */ /* 0x000e280008004200 */
[----:B0-----:R-:W-:Y:S04]  /*2fd10*/  STL [R1+0x64], R25 ;  /* 0x0000641901007387 */ /* 0x001fe80000100800 */
[----:B------:R0:W-:Y:S01]  /*2fd20*/  STL [R1+0x6c], R27 ;  /* 0x00006c1b01007387 */ /* 0x0001e20000100800 */
[----:B------:R-:W-:Y:S02]  /*2fd30*/  IMAD.MOV.U32 R13, RZ, RZ, R26 ;  /* 0x000000ffff0d7224 */ /* 0x000fe400078e001a */
[----:B------:R-:W-:Y:S01]  /*2fd40*/  IMAD.MOV.U32 R15, RZ, RZ, R24 ;  /* 0x000000ffff0f7224 */ /* 0x000fe200078e0018 */
[----:B0-----:R-:W3:Y:S04]  /*2fd50*/  LDL.LU.64 R26, [R1+0xe30] ;  /* 0x000e3000011a7983 */ /* 0x001ee80000300a00 */
[----:B------:R-:W3:Y:S01]  /*2fd60*/  LDL.LU.64 R24, [R1+0xe28] ;  /* 0x000e280001187983 */ /* 0x000ee20000300a00 */
[----:B------:R-:W-:Y:S01]  /*2fd70*/  MOV R18, R8 ;  /* 0x0000000800127202 */ /* 0x000fe20000000f00 */
[----:B------:R-:W-:-:S02]  /*2fd80*/  IMAD.MOV.U32 R19, RZ, RZ, R10 ;  /* 0x000000ffff137224 */ /* 0x000fc400078e000a */
[----:B------:R-:W0:Y:S01]  /*2fd90*/  LDSM.16.MT88.4 R8, [R28+UR8+0x38000] ;  /* 0x038000081c08783b */ /* 0x000e220008004200 */
[----:B------:R-:W-:Y:S01]  /*2fda0*/  MOV R22, R15 ;  /* 0x0000000f00167202 */ /* 0x000fe20000000f00 */
[----:B------:R-:W-:-:S03]  /*2fdb0*/  IMAD.MOV.U32 R23, RZ, RZ, R13 ;  /* 0x000000ffff177224 */ /* 0x000fc600078e000d */
[-C--:B---3--:R-:W-:Y:S01]  /*2fdc0*/  HMMA.16816.F32 R16, R16, R2.reuse, R24 ;  /* 0x000000021010723c */ /* 0x088fe20000001818 */
[----:B------:R-:W3:Y:S04]  /*2fdd0*/  LDL.LU.64 R26, [R1+0xe20] ;  /* 0x000e2000011a7983 */ /* 0x000ee80000300a00 */
[----:B------:R-:W3:Y:S03]  /*2fde0*/  LDL.LU.64 R24, [R1+0xe18] ;  /* 0x000e180001187983 */ /* 0x000ee60000300a00 */
[----:B--2---:R-:W-:Y:S01]  /*2fdf0*/  HMMA.16816.F32 R4, R20, R2, R4 ;  /* 0x000000021404723c */ /* 0x004fe20000001804 */
[----:B------:R-:W-:Y:S10]  /*2fe00*/  LDSM.16.MT88.4 R20, [R28+UR8+0x38180] ;  /* 0x038180081c14783b */ /* 0x000ff40008004200 */
[----:B------:R-:W-:Y:S04]  /*2fe10*/  STL.64 [R1+0x190], R16 ;  /* 0x0001901001007387 */ /* 0x000fe80000100a00 */
[----:B------:R1:W-:Y:S01]  /*2fe20*/  STL [R1+0x198], R18 ;  /* 0x0001981201007387 */ /* 0x0003e20000100800 */
[----:B------:R-:W-:-:S02]  /*2fe30*/  IMAD.MOV.U32 R29, RZ, RZ, R19 ;  /* 0x000000ffff1d7224 */ /* 0x000fc400078e0013 */
[----:B------:R-:W-:Y:S02]  /*2fe40*/  IMAD.MOV.U32 R19, RZ, RZ, R14 ;  /* 0x000000ffff137224 */ /* 0x000fe400078e000e */
[----:B-1----:R-:W-:Y:S01]  /*2fe50*/  IMAD.MOV.U32 R18, RZ, RZ, R12 ;  /* 0x000000ffff127224 */ /* 0x002fe200078e000c */
[----:B0-----:R-:W-:Y:S01]  /*2fe60*/  MOV R16, R8 ;  /* 0x0000000800107202 */ /* 0x001fe20000000f00 */
[----:B------:R-:W-:Y:S01]  /*2fe70*/  IMAD.MOV.U32 R17, RZ, RZ, R10 ;  /* 0x000000ffff117224 */ /* 0x000fe200078e000a */
[----:B------:R-:W-:Y:S04]  /*2fe80*/  STL [R1+0xdb4], R29 ;  /* 0x000db41d01007387 */ /* 0x000fe80000100800 */
[----:B------:R-:W-:Y:S04]  /*2fe90*/  STL [R1+0xdc0], R11 ;  /* 0x000dc00b01007387 */ /* 0x000fe80000100800 */
[----:B------:R-:W-:Y:S04]  /*2fea0*/  STL [R1+0xdbc], R9 ;  /* 0x000dbc0901007387 */ /* 0x000fe80000100800 */
[----:B------:R-:W0:Y:S01]  /*2feb0*/  LDSM.16.MT88.4 R12, [R28+UR8+0x38100] ;  /* 0x038100081c0c783b */ /* 0x000e220008004200 */
[----:B---3--:R-:W-:Y:S01]  /*2fec0*/  HMMA.16816.F32 R16, R16, R2, R24 ;  /* 0x000000021010723c */ /* 0x008fe20000001818 */
[----:B------:R-:W-:-:S02]  /*2fed0*/  IMAD.MOV.U32 R27, RZ, RZ, R4 ;  /* 0x000000ffff1b7224 */ /* 0x000fc400078e0004 */
[----:B------:R-:W-:Y:S01]  /*2fee0*/  IMAD.MOV.U32 R26, RZ, RZ, R5 ;  /* 0x000000ffff1a7224 */ /* 0x000fe200078e0005 */
[----:B------:R-:W-:Y:S01]  /*2fef0*/  MOV R25, R6 ;  /* 0x0000000600197202 */ /* 0x000fe20000000f00 */
[----:B------:R-:W-:-:S14]  /*2ff00*/  IMAD.MOV.U32 R24, RZ, RZ, R7 ;  /* 0x000000ffff187224 */ /* 0x000fdc00078e0007 */
[----:B------:R-:W-:Y:S04]  /*2ff10*/  STL.64 [R1+0xdd8], R18 ;  /* 0x000dd81201007387 */ /* 0x000fe80000100a00 */
[----:B------:R-:W-:Y:S04]  /*2ff20*/  STL.64 [R1+0xdd0], R16 ;  /* 0x000dd01001007387 */ /* 0x000fe80000100a00 */
[----:B------:R-:W-:Y:S04]  /*2ff30*/  STL.64 [R1+0xde8], R26 ;  /* 0x000de81a01007387 */ /* 0x000fe80000100a00 */
[----:B------:R1:W-:Y:S04]  /*2ff40*/  STL.64 [R1+0xde0], R24 ;  /* 0x000de01801007387 */ /* 0x0003e80000100a00 */
[----:B-1----:R-:W2:Y:S04]  /*2ff50*/  LDL.LU R24, [R1+0xe0] ;  /* 0x0000e00001187983 */ /* 0x002ea80000300800 */
[----:B------:R-:W2:Y:S04]  /*2ff60*/  LDL.LU R25, [R1+0xe4] ;  /* 0x0000e40001197983 */ /* 0x000ea80000300800 */
[----:B------:R-:W3:Y:S04]  /*2ff70*/  LDL.LU R26, [R1+0xe8] ;  /* 0x0000e800011a7983 */ /* 0x000ee80000300800 */
[----:B------:R-:W3:Y:S01]  /*2ff80*/  LDL.LU R27, [R1+0xec] ;  /* 0x0000ec00011b7983 */ /* 0x000ee20000300800 */
[----:B------:R-:W-:Y:S01]  /*2ff90*/  IMAD.MOV.U32 R5, RZ, RZ, R0 ;  /* 0x000000ffff057224 */ /* 0x000fe200078e0000 */
[----:B0-----:R-:W-:Y:S01]  /*2ffa0*/  MOV R11, R12 ;  /* 0x0000000c000b7202 */ /* 0x001fe20000000f00 */
[----:B------:R-:W-:Y:S01]  /*2ffb0*/  IMAD.MOV.U32 R10, RZ, RZ, R14 ;  /* 0x000000ffff0a7224 */ /* 0x000fe200078e000e */
        /* <DEDUP_REMOVED lines=8> */
[----:B------:R-:W3:Y:S04]  /*30040*/  LDL.LU R6, [R1+0x88] ;  /* 0x0000880001067983 */ /* 0x000ee80000300800 */
[----:B------:R-:W3:Y:S04]  /*30050*/  LDL.LU R7, [R1+0x8c] ;  /* 0x00008c0001077983 */ /* 0x000ee80000300800 */
[----:B------:R-:W5:Y:S04]  /*30060*/  LDL.LU R16, [R1+0xf0] ;  /* 0x0000f00001107983 */ /* 0x000f680000300800 */
[----:B------:R-:W5:Y:S04]  /*30070*/  LDL.LU R17, [R1+0xf4] ;  /* 0x0000f40001117983 */ /* 0x000f680000300800 */
[----:B------:R-:W5:Y:S04]  /*30080*/  LDL.LU R18, [R1+0xf8] ;  /* 0x0000f80001127983 */ /* 0x000f680000300800 */
[----:B------:R-:W-:Y:S04]  /*30090*/  STL [R1+0x54], R13 ;  /* 0x0000540d01007387 */ /* 0x000fe80000100800 */
[----:B------:R-:W-:Y:S04]  /*300a0*/  STL [R1+0x5c], R15 ;  /* 0x00005c0f01007387 */ /* 0x000fe80000100800 */
[----:B------:R-:W0:Y:S04]  /*300b0*/  LDSM.16.MT88.4 R12, [R28+UR8+0x3a100] ;  /* 0x03a100081c0c783b */ /* 0x000e280008004200 */
[----:B0-----:R0:W-:Y:S02]  /*300c0*/  STL [R1+0x94], R13 ;  /* 0x0000940d01007387 */ /* 0x0011e40000100800 */
[----:B0-----:R-:W-:-:S02]  /*300d0*/  IMAD.MOV.U32 R13, RZ, RZ, R20 ;  /* 0x000000ffff0d7224 */ /* 0x001fc400078e0014 */
[----:B------:R-:W-:Y:S02]  /*300e0*/  IMAD.MOV.U32 R8, RZ, RZ, R14 ;  /* 0x000000ffff087224 */ /* 0x000fe400078e000e */
[----:B------:R-:W-:Y:S02]  /*300f0*/  IMAD.MOV.U32 R9, RZ, RZ, R12 ;  /* 0x000000ffff097224 */ /* 0x000fe400078e000c */
[----:B----4-:R-:W-:Y:S01]  /*30100*/  IMAD.MOV.U32 R19, RZ, RZ, R0 ;  /* 0x000000ffff137224 */ /* 0x010fe200078e0000 */
[----:B------:R-:W-:Y:S01]  /*30110*/  MOV R0, R15 ;  /* 0x0000000f00007202 */ /* 0x000fe20000000f00 */
[----:B------:R-:W-:-:S04]  /*30120*/  IMAD.MOV.U32 R15, RZ, RZ, R22 ;  /* 0x000000ffff0f7224 */ /* 0x000fc800078e0016 */
[----:B------:R-:W-:Y:S04]  /*30130*/  STL [R1+0xdb8], R0 ;  /* 0x000db80001007387 */ /* 0x000fe80000100800 */
[----:B------:R-:W-:Y:S04]  /*30140*/  STL [R1+0x184], R21 ;  /* 0x0001841501007387 */ /* 0x000fe80000100800 */
[----:B------:R-:W-:Y:S04]  /*30150*/  STL [R1+0x18c], R23 ;  /* 0x00018c1701007387 */ /* 0x000fe80000100800 */
[----:B------:R-:W0:Y:S04]  /*30160*/  LDSM.16.MT88.4 R20, [R28+UR8+0x3a180] ;  /* 0x03a180081c14783b */ /* 0x000e280008004200 */
[----:B0-----:R0:W-:Y:S01]  /*30170*/  STL [R1+0x1a4], R21 ;  /* 0x0001a41501007387 */ /* 0x0011e20000100800 */
[----:B------:R-:W-:-:S03]  /*30180*/  IMAD.MOV.U32 R28, RZ, RZ, R20 ;  /* 0x000000ffff1c7224 */ /* 0x000fc600078e0014 */
[----:B------:R1:W-:Y:S01]  /*30190*/  STL [R1+0x1ac], R23 ;  /* 0x0001ac1701007387 */ /* 0x0003e20000100800 */
[----:B------:R-:W-:Y:S01]  /*301a0*/  MOV R29, R22 ;  /* 0x00000016001d7202 */ /* 0x000fe20000000f00 */
[----:B------:R-:W-:Y:S02]  /*301b0*/  IMAD.MOV.U32 R20, RZ, RZ, R11 ;  /* 0x000000ffff147224 */ /* 0x000fe400078e000b */
[----:B------:R-:W-:Y:S02]  /*301c0*/  IMAD.MOV.U32 R22, RZ, RZ, R9 ;  /* 0x000000ffff167224 */ /* 0x000fe400078e0009 */
[----:B0-----:R-:W-:Y:S01]  /*301d0*/  IMAD.MOV.U32 R21, RZ, RZ, R10 ;  /* 0x000000ffff157224 */ /* 0x001fe200078e000a */
[----:B-1----:R-:W-:Y:S02]  /*301e0*/  MOV R23, R8 ;  /* 0x0000000800177202 */ /* 0x002fe40000000f00 */
[----:B------:R-:W4:Y:S04]  /*301f0*/  LDL.LU R8, [R1+0x10] ;  /* 0x0000100001087983 */ /* 0x000f280000300800 */
[----:B------:R-:W4:Y:S04]  /*30200*/  LDL.LU R9, [R1+0x14] ;  /* 0x0000140001097983 */ /* 0x000f280000300800 */
[----:B------:R-:W4:Y:S04]  /*30210*/  LDL.LU R10, [R1+0x18] ;  /* 0x00001800010a7983 */ /* 0x000f280000300800 */
[----:B------:R-:W4:Y:S01]  /*30220*/  LDL.LU R11, [R1+0x1c] ;  /* 0x00001c00010b7983 */ /* 0x000f220000300800 */
[----:B--2---:R-:W-:Y:S03]  /*30230*/  HMMA.16816.F32 R20, R20, R2, R24 ;  /* 0x000000021414723c */ /* 0x004fe60000001818 */
[----:B------:R-:W2:Y:S04]  /*30240*/  LDL.LU.64 R26, [R1+0xe08] ;  /* 0x000e0800011a7983 */ /* 0x000ea80000300a00 */
[----:B------:R-:W2:-:S12]  /*30250*/  LDL.LU.64 R24, [R1+0xe00] ;  /* 0x000e000001187983 */ /* 0x000e980000300a00 */
        /* <DEDUP_REMOVED lines=8> */
[----:B------:R-:W3:Y:S04]  /*302e0*/  LDL.LU R13, [R1+0xdf8] ;  /* 0x000df800010d7983 */ /* 0x000ee80000300800 */
[----:B------:R-:W3:Y:S04]  /*302f0*/  LDL.LU R15, [R1+0xdf4] ;  /* 0x000df400010f7983 */ /* 0x000ee80000300800 */
[----:B------:R-:W3:Y:S01]  /*30300*/  LDL.LU R28, [R1+0xdf0] ;  /* 0x000df000011c7983 */ /* 0x000ee20000300800 */
[----:B--2---:R-:W-:Y:S03]  /*30310*/  HMMA.16816.F32 R20, R20, R2, R24 ;  /* 0x000000021414723c */ /* 0x004fe60000001818 */
[----:B------:R-:W2:Y:S04]  /*30320*/  LDL.LU.64 R26, [R1+0xde8] ;  /* 0x000de800011a7983 */ /* 0x000ea80000300a00 */
[----:B------:R-:W2:-:S12]  /*30330*/  LDL.LU.64 R24, [R1+0xde0] ;  /* 0x000de00001187983 */ /* 0x000e980000300a00 */
[----:B------:R0:W-:Y:S04]  /*30340*/  STL.64 [R1+0xe0], R20 ;  /* 0x0000e01401007387 */ /* 0x0001e80000100a00 */
[----:B------:R1:W-:Y:S04]  /*30350*/  STL [R1+0xec], R23 ;  /* 0x0000ec1701007387 */ /* 0x0003e80000100800 */
[----:B------:R-:W2:Y:S04]  /*30360*/  LDL.LU R2, [R1+0x2f0] ;  /* 0x0002f00001027983 */ /* 0x000ea80000300800 */
[----:B------:R-:W3:Y:S01]  /*30370*/  LDL.LU R3, [R1+0x2f4] ;  /* 0x0002f40001037983 */ /* 0x000ee20000300800 */
[----:B------:R-:W-:-:S03]  /*30380*/  MOV R29, R22 ;  /* 0x00000016001d7202 */ /* 0x000fc60000000f00 */
[----:B0-----:R-:W5:Y:S04]  /*30390*/  LDL.LU R20, [R1+0x234] ;  /* 0x0002340001147983 */ /* 0x001f680000300800 */
[----:B------:R-:W5:Y:S04]  /*303a0*/  LDL.LU R21, [R1+0x23c] ;  /* 0x00023c0001157983 */ /* 0x000f680000300800 */
[----:B------:R-:W5:Y:S04]  /*303b0*/  LDL.LU R22, [R1+0x244] ;  /* 0x0002440001167983 */ /* 0x000f680000300800 */
[----:B-1----:R-:W5:Y:S01]  /*303c0*/  LDL.LU R23, [R1+0x24c] ;  /* 0x00024c0001177983 */ /* 0x002f620000300800 */
[----:B--2---:R-:W-:-:S02]  /*303d0*/  F2FP.F16.E4M3.UNPACK_B R2, R2.H1 ;  /* 0x00000002ff02723e */ /* 0x004fc400030006ff */
[----:B---3--:R-:W-:-:S07]  /*303e0*/  F2FP.F16.E4M3.UNPACK_B R3, R3.H1 ;  /* 0x00000003ff03723e */ /* 0x008fce00030006ff */
[----:B-----5:R-:W-:Y:S01]  /*303f0*/  HMMA.16816.F32 R20, R20, R2, R16 ;  /* 0x000000021414723c */ /* 0x020fe20000001810 */
[----:B------:R-:W2:Y:S04]  /*30400*/  LDL.LU.64 R18, [R1+0xdd8] ;  /* 0x000dd80001127983 */ /* 0x000ea80000300a00 */
[----:B------:R-:W2:-:S14]  /*30410*/  LDL.LU.64 R16, [R1+0xdd0] ;  /* 0x000dd00001107983 */ /* 0x000e9c0000300a00 */
[----:B------:R0:W-:Y:S04]  /*30420*/  STL.64 [R1+0xf0], R20 ;  /* 0x0000f01401007387 */ /* 0x0001e80000100a00 */
[----:B------:R1:W-:Y:S04]  /*30430*/  STL.64 [R1+0xf8], R22 ;  /* 0x0000f81601007387 */ /* 0x0003e80000100a00 */
[----:B0-----:R-:W3:Y:S04]  /*30440*/  LDL.LU R20, [R1+0x124] ;  /* 0x0001240001147983 */ /* 0x001ee80000300800 */
[----:B------:R-:W3:Y:S04]  /*30450*/  LDL.LU R21, [R1+0x12c] ;  /* 0x00012c0001157983 */ /* 0x000ee80000300800 */
[----:B-1----:R-:W3:Y:S01]  /*30460*/  LDL.LU R22, [R1+0x144] ;  /* 0x0001440001167983 */ /* 0x002ee20000300800 */
[----:B------:R-:W-:-:S07]  /*30470*/  IMAD.MOV.U32 R23, RZ, RZ, R28 ;  /* 0x000000ffff177224 */ /* 0x000fce00078e001c */
[----:B---3--:R-:W-:Y:S01]  /*30480*/  HMMA.16816.F32 R20, R20, R2, R4 ;  /* 0x000000021414723c */ /* 0x008fe20000001804 */
[----:B------:R-:W3:Y:S04]  /*30490*/  LDL.LU R7, [R1+0xdc8] ;  /* 0x000dc80001077983 */ /* 0x000ee80000300800 */
[----:B------:R-:W5:-:S14]  /*304a0*/  LDL.LU R5, [R1+0xdc4] ;  /* 0x000dc40001057983 */ /* 0x000f5c0000300800 */
        /* <DEDUP_REMOVED lines=8> */
[----:B------:R-:W4:Y:S01]  /*30530*/  LDL.LU R6, [R1+0x34] ;  /* 0x0000340001067983 */ /* 0x000f220000300800 */
[----:B-----5:R-:W-:Y:S01]  /*30540*/  IMAD.MOV.U32 R4, RZ, RZ, R5 ;  /* 0x000000ffff047224 */ /* 0x020fe200078e0005 */
[----:B---3--:R-:W-:-:S02]  /*30550*/  MOV R5, R7 ;  /* 0x0000000700057202 */ /* 0x008fc40000000f00 */
[----:B------:R-:W4:Y:S05]  /*30560*/  LDL.LU R7, [R1+0x3c] ;  /* 0x00003c0001077983 */ /* 0x000f2a0000300800 */
[----:B----4-:R-:W-:Y:S01]  /*30570*/  HMMA.16816.F32 R4, R4, R2, R8 ;  /* 0x000000020404723c */ /* 0x010fe20000001808 */
[----:B------:R-:W3:Y:S04]  /*30580*/  LDL.LU R11, [R1+0xdc0] ;  /* 0x000dc000010b7983 */ /* 0x000ee80000300800 */
[----:B------:R-:W4:-:S14]  /*30590*/  LDL.LU R9, [R1+0xdbc] ;  /* 0x000dbc0001097983 */ /* 0x000f1c0000300800 */
[----:B------:R-:W-:Y:S04]  /*305a0*/  STL.64 [R1+0x230], R4 ;  /* 0x0002300401007387 */ /* 0x000fe80000100a00 */
[----:B------:R0:W-:Y:S04]  /*305b0*/  STL.64 [R1+0x238], R6 ;  /* 0x0002380601007387 */ /* 0x0001e80000100a00 */
[----:B------:R-:W5:Y:S01]  /*305c0*/  LDL.LU R8, [R1+0x160] ;  /* 0x0001600001087983 */ /* 0x000f620000300800 */
[----:B0-----:R-:W-:Y:S01]  /*305d0*/  IMAD.MOV.U32 R6, RZ, RZ, R13 ;  /* 0x000000ffff067224 */ /* 0x001fe200078e000d */
[----:B------:R-:W-:Y:S01]  /*305e0*/  MOV R7, R15 ;  /* 0x0000000f00077202 */ /* 0x000fe20000000f00 */
[----:B---3--:R-:W-:-:S02]  /*305f0*/  IMAD.MOV.U32 R5, RZ, RZ, R11 ;  /* 0x000000ffff057224 */ /* 0x008fc400078e000b */
[----:B----4-:R-:W-:Y:S02]  /*30600*/  IMAD.MOV.U32 R4, RZ, RZ, R9 ;  /* 0x000000ffff047224 */ /* 0x010fe400078e0009 */
[----:B------:R-:W5:Y:S04]  /*30610*/  LDL.LU R9, [R1+0x164] ;  /* 0x0001640001097983 */ /* 0x000f680000300800 */
[----:B------:R-:W5:Y:S04]  /*30620*/  LDL.LU R10, [R1+0x168] ;  /* 0x00016800010a7983 */ /* 0x000f680000300800 */
[----:B------:R-:W5:Y:S01]  /*30630*/  LDL.LU R11, [R1+0x16c] ;  /* 0x00016c00010b7983 */ /* 0x000f620000300800 */
[----:B--2---:R-:W-:Y:S01]  /*30640*/  HMMA.16816.F32 R4, R4, R2, R16 ;  /* 0x000000020404723c */ /* 0x004fe20000001810 */
[----:B------:R-:W-:Y:S01]  /*30650*/  MOV R19, R24 ;  /* 0x0000001800137202 */ /* 0x000fe20000000f00 */
[----:B------:R-:W-:-:S02]  /*30660*/  IMAD.MOV.U32 R18, RZ, RZ, R25 ;  /* 0x000000ffff127224 */ /* 0x000fc400078e0019 */
[----:B------:R-:W-:Y:S02]  /*30670*/  IMAD.MOV.U32 R17, RZ, RZ, R26 ;  /* 0x000000ffff117224 */ /* 0x000fe400078e001a */
[----:B------:R-:W-:-:S13]  /*30680*/  IMAD.MOV.U32 R16, RZ, RZ, R27 ;  /* 0x000000ffff107224 */ /* 0x000fda00078e001b */
[----:B------:R-:W-:Y:S04]  /*30690*/  STL.64 [R1+0x2e0], R4 ;  /* 0x0002e00401007387 */ /* 0x000fe80000100a00 */
[----:B------:R-:W-:Y:S04]  /*306a0*/  STL.64 [R1+0x2e8], R6 ;  /* 0x0002e80601007387 */ /* 0x000fe80000100a00 */
[----:B------:R-:W5:Y:S04]  /*306b0*/  LDL.LU R24, [R1+0x264] ;  /* 0x0002640001187983 */ /* 0x000f680000300800 */
[----:B------:R-:W5:Y:S04]  /*306c0*/  LDL.LU R25, [R1+0x26c] ;  /* 0x00026c0001197983 */ /* 0x000f680000300800 */
[----:B------:R-:W5:Y:S04]  /*306d0*/  LDL.LU R26, [R1+0x294] ;  /* 0x00029400011a7983 */ /* 0x000f680000300800 */
[----:B------:R-:W5:Y:S02]  /*306e0*/  LDL.LU R27, [R1+0x29c] ;  /* 0x00029c00011b7983 */ /* 0x000f640000300800 */
[-C--:B-----5:R-:W-:Y:S02]  /*306f0*/  HMMA.16816.F32 R24, R24, R2.reuse, R8 ;  /* 0x000000021818723c */ /* 0x0a0fe40000001808 */
[----:B------:R-:W2:Y:S04]  /*30700*/  LDL R8, [R1+0x1f0] ;  /* 0x0001f00001087983 */ /* 0x000ea80000100800 */
[----:B------:R-:W2:Y:S04]  /*30710*/  LDL.LU R9, [R1+0x1f4] ;  /* 0x0001f40001097983 */ /* 0x000ea80000300800 */
[----:B------:R-:W2:Y:S04]  /*30720*/  LDL.LU R10, [R1+0x1f8] ;  /* 0x0001f800010a7983 */ /* 0x000ea80000300800 */
[----:B------:R-:W2:Y:S05]  /*30730*/  LDL.LU R11, [R1+0x1fc] ;  /* 0x0001fc00010b7983 */ /* 0x000eaa0000300800 */
[----:B------:R-:W-:Y:S04]  /*30740*/  STL.64 [R1+0xd70], R26 ;  /* 0x000d701a01007387 */ /* 0x000fe80000100a00 */
[----:B------:R0:W-:Y:S04]  /*30750*/  STL.64 [R1+0xd68], R24 ;  /* 0x000d681801007387 */ /* 0x0001e80000100a00 */
[----:B0-----:R-:W3:Y:S04]  /*30760*/  LDL.LU R24, [R1+0x70] ;  /* 0x0000700001187983 */ /* 0x001ee80000300800 */
[----:B------:R-:W3:Y:S04]  /*30770*/  LDL.LU R25, [R1+0x74] ;  /* 0x0000740001197983 */ /* 0x000ee80000300800 */
[----:B------:R-:W3:Y:S04]  /*30780*/  LDL.LU R26, [R1+0x78] ;  /* 0x00007800011a7983 */ /* 0x000ee80000300800 */
[----:B------:R-:W3:Y:S04]  /*30790*/  LDL.LU R27, [R1+0x7c] ;  /* 0x00007c00011b7983 */ /* 0x000ee80000300800 */
        /* <DEDUP_REMOVED lines=24> */
[----:B0-----:R-:W5:Y:S01]  /*30920*/  LDL.LU R24, [R1+0x20] ;  /* 0x0000200001187983 */ /* 0x001f620000300800 */
[----:B------:R-:W-:-:S02]  /*30930*/  IMAD.MOV.U32 R25, RZ, RZ, R0 ;  /* 0x000000ffff197224 */ /* 0x000fc400078e0000 */
[----:B-1----:R-:W-:Y:S02]  /*30940*/  IMAD.MOV.U32 R27, RZ, RZ, R12 ;  /* 0x000000ffff1b7224 */ /* 0x002fe400078e000c */
[----:B------:R-:W-:Y:S01]  /*30950*/  IMAD.MOV.U32 R26, RZ, RZ, R14 ;  /* 0x000000ffff1a7224 */ /* 0x000fe200078e000e */
[----:B---3--:R-:W-:-:S15]  /*30960*/  HMMA.16816.F32 R4, R4, R2, R16 ;  /* 0x000000020404723c */ /* 0x008fde0000001810 */
[----:B------:R-:W-:-:S04]  /*30970*/  NOP ;  /* 0x0000000000007918 */ /* 0x000fc80000000000 */
[----:B------:R-:W-:Y:S04]  /*30980*/  STL.64 [R1+0x2d0], R4 ;  /* 0x0002d00401007387 */ /* 0x000fe80000100a00 */
[----:B------:R-:W-:Y:S04]  /*30990*/  STL.64 [R1+0x2d8], R6 ;  /* 0x0002d80601007387 */ /* 0x000fe80000100a00 */
[----:B------:R-:W3:Y:S04]  /*309a0*/  LDL.LU R0, [R1+0xdb8] ;  /* 0x000db80001007983 */ /* 0x000ee80000300800 */
[----:B------:R-:W2:Y:S04]  /*309b0*/  LDL.LU R12, [R1+0x284] ;  /* 0x00028400010c7983 */ /* 0x000ea80000300800 */
        /* <DEDUP_REMOVED lines=19> */
[-C--:B----4-:R-:W-:Y:S02]  /*30af0*/  HMMA.16816.F32 R4, R4, R2.reuse, R20 ;  /* 0x000000020404723c */ /* 0x090fe40000001814 */
[----:B------:R-:W4:Y:S04]  /*30b00*/  LDL.LU R20, [R1+0x210] ;  /* 0x0002100001147983 */ /* 0x000f280000300800 */
[----:B------:R-:W4:Y:S04]  /*30b10*/  LDL.LU R21, [R1+0x214] ;  /* 0x0002140001157983 */ /* 0x000f280000300800 */
[----:B------:R-:W4:Y:S04]  /*30b20*/  LDL.LU R22, [R1+0x218] ;  /* 0x0002180001167983 */ /* 0x000f280000300800 */
[----:B------:R-:W4:Y:S05]  /*30b30*/  LDL.LU R23, [R1+0x21c] ;  /* 0x00021c0001177983 */ /* 0x000f2a0000300800 */
[----:B------:R-:W-:Y:S04]  /*30b40*/  STL.64 [R1+0xd30], R6 ;  /* 0x000d300601007387 */ /* 0x000fe80000100a00 */
[----:B------:R2:W-:Y:S04]  /*30b50*/  STL.64 [R1+0xd28], R4 ;  /* 0x000d280401007387 */ /* 0x0005e80000100a00 */
[----:B------:R-:W2:Y:S04]  /*30b60*/  LDL.LU R8, [R1+0x134] ;  /* 0x0001340001087983 */ /* 0x000ea80000300800 */
[----:B------:R-:W2:Y:S04]  /*30b70*/  LDL.LU R9, [R1+0x13c] ;  /* 0x00013c0001097983 */ /* 0x000ea80000300800 */
[----:B------:R-:W2:Y:S04]  /*30b80*/  LDL.LU R10, [R1+0x174] ;  /* 0x00017400010a7983 */ /* 0x000ea80000300800 */
[----:B------:R-:W2:Y:S02]  /*30b90*/  LDL.LU R11, [R1+0x17c] ;  /* 0x00017c00010b7983 */ /* 0x000ea40000300800 */
[----:B--2---:R-:W-:Y:S02]  /*30ba0*/  HMMA.16816.F32 R4, R8, R2, R12 ;  /* 0x000000020804723c */ /* 0x004fe4000000180c */
[----:B------:R-:W5:-:S15]  /*30bb0*/  LDL.LU R8, [R1+0x54] ;  /* 0x0000540001087983 */ /* 0x000f5e0000300800 */
[----:B------:R-:W-:Y:S02]  /*30bc0*/  NOP ;  /* 0x0000000000007918 */ /* 0x000fe40000000000 */
[----:B------:R-:W-:Y:S04]  /*30bd0*/  STL.64 [R1+0x40], R4 ;  /* 0x0000400401007387 */ /* 0x000fe80000100a00 */
[----:B------:R5:W-:Y:S04]  /*30be0*/  STL.64 [R1+0x48], R6 ;  /* 0x0000480601007387 */ /* 0x000be80000100a00 */
[----:B------:R-:W5:Y:S04]  /*30bf0*/  LDL.LU R9, [R1+0x5c] ;  /* 0x00005c0001097983 */ /* 0x000f680000300800 */
[----:B------:R-:W5:Y:S01]  /*30c00*/  LDL.LU R10, [R1+0x94] ;  /* 0x00009400010a7983 */ /* 0x000f620000300800 */
[----:B---3--:R-:W-:-:S07]  /*30c10*/  MOV R11, R0 ;  /* 0x00000000000b7202 */ /* 0x008fce0000000f00 */
[----:B-----5:R-:W-:-:S15]  /*30c20*/  HMMA.16816.F32 R4, R8, R2, R24 ;  /* 0x000000020804723c */ /* 0x020fde0000001818 */
[----:B------:R-:W-:-:S04]  /*30c30*/  NOP ;  /* 0x0000000000007918 */ /* 0x000fc80000000000 */
[----:B------:R-:W-:Y:S01]  /*30c40*/  IMAD.MOV.U32 R0, RZ, RZ, R7 ;  /* 0x000000ffff007224 */ /* 0x000fe200078e0007 */
[----:B------:R-:W-:Y:S04]  /*30c50*/  STL.64 [R1+0x100], R4 ;  /* 0x0001000401007387 */ /* 0x000fe80000100a00 */
[----:B------:R-:W-:Y:S04]  /*30c60*/  STL [R1+0x108], R6 ;  /* 0x0001080601007387 */ /* 0x000fe80000100800 */
[----:B------:R-:W-:Y:S04]  /*30c70*/  STL [R1+0xd00], R0 ;  /* 0x000d000001007387 */ /* 0x000fe80000100800 */
        /* <DEDUP_REMOVED lines=8> */
[----:B0-----:R-:W2:Y:S04]  /*30d00*/  LDL R9, [R1+0x320] ;  /* 0x0003200001097983 */ /* 0x001ea80000100800 */
[----:B--2---:R-:W0:Y:S04]  /*30d10*/  LDSM.16.MT88.4 R4, [R9+UR8+0x3e000] ;  /* 0x03e000080904783b */ /* 0x004e280008004200 */
[----:B------:R-:W1:Y:S04]  /*30d20*/  LDSM.16.MT88.4 R12, [R9+UR8+0x3c000] ;  /* 0x03c00008090c783b */ /* 0x000e680008004200 */
[----:B0-----:R-:W-:Y:S04]  /*30d30*/  STL.64 [R1+0x1e0], R4 ;  /* 0x0001e00401007387 */ /* 0x001fe80000100a00 */
[----:B-1----:R-:W-:Y:S04]  /*30d40*/  STL.64 [R1+0x1d0], R12 ;  /* 0x0001d00c01007387 */ /* 0x002fe80000100a00 */
[----:B------:R-:W-:Y:S04]  /*30d50*/  STL.64 [R1+0x1d8], R14 ;  /* 0x0001d80e01007387 */ /* 0x000fe80000100a00 */
[----:B------:R-:W-:Y:S04]  /*30d60*/  STL [R1+0x1ec], R7 ;  /* 0x0001ec0701007387 */ /* 0x000fe80000100800 */
[----:B------:R-:W4:Y:S04]  /*30d70*/  LDL.LU R16, [R1+0x254] ;  /* 0x0002540001107983 */ /* 0x000f280000300800 */
[----:B------:R-:W4:Y:S04]  /*30d80*/  LDL.LU R17, [R1+0x25c] ;  /* 0x00025c0001117983 */ /* 0x000f280000300800 */
[----:B------:R-:W4:Y:S04]  /*30d90*/  LDL.LU R18, [R1+0x274] ;  /* 0x0002740001127983 */ /* 0x000f280000300800 */
[----:B------:R-:W4:Y:S01]  /*30da0*/  LDL.LU R19, [R1+0x27c] ;  /* 0x00027c0001137983 */ /* 0x000f220000300800 */
[----:B------:R-:W-:-:S03]  /*30db0*/  IMAD.MOV.U32 R28, RZ, RZ, R6 ;  /* 0x000000ffff1c7224 */ /* 0x000fc600078e0006 */
[----:B------:R-:W0:Y:S04]  /*30dc0*/  LDSM.16.MT88.4 R4, [R9+UR8+0x3c080] ;  /* 0x03c080080904783b */ /* 0x000e280008004200 */
[----:B0-----:R-:W-:Y:S01]  /*30dd0*/  STL [R1+0x204], R5 ;  /* 0x0002040501007387 */ /* 0x001fe20000100800 */
[----:B------:R-:W-:-:S03]  /*30de0*/  IMAD.MOV.U32 R15, RZ, RZ, R4 ;  /* 0x000000ffff0f7224 */ /* 0x000fc600078e0004 */
[----:B------:R-:W-:Y:S01]  /*30df0*/  STL [R1+0x20c], R7 ;  /* 0x00020c0701007387 */ /* 0x000fe20000100800 */
[----:B------:R-:W-:-:S03]  /*30e00*/  MOV R14, R6 ;  /* 0x00000006000e7202 */ /* 0x000fc60000000f00 */
[----:B------:R-:W0:Y:S02]  /*30e10*/  LDSM.16.MT88.4 R4, [R9+UR8+0x3e080] ;  /* 0x03e080080904783b */ /* 0x000e240008004200 */
[----:B0-----:R-:W-:Y:S02]  /*30e20*/  IMAD.MOV.U32 R13, RZ, RZ, R4 ;  /* 0x000000ffff0d7224 */ /* 0x001fe400078e0004 */
[----:B------:R-:W-:Y:S01]  /*30e30*/  IMAD.MOV.U32 R12, RZ, RZ, R6 ;  /* 0x000000ffff0c7224 */ /* 0x000fe200078e0006 */
[----:B----4-:R-:W-:-:S15]  /*30e40*/  HMMA.16816.F32 R16, R16, R2, R20 ;  /* 0x000000021010723c */ /* 0x010fde0000001814 */
[----:B------:R-:W-:-:S04]  /*30e50*/  NOP ;  /* 0x0000000000007918 */ /* 0x000fc80000000000 */
[----:B------:R-:W-:Y:S04]  /*30e60*/  STL [R1+0xd40], R17 ;  /* 0x000d401101007387 */ /* 0x000fe80000100800 */
[----:B------:R-:W-:Y:S04]  /*30e70*/  STL [R1+0xd3c], R18 ;  /* 0x000d3c1201007387 */ /* 0x000fe80000100800 */
[----:B------:R-:W-:Y:S04]  /*30e80*/  STL [R1+0xd38], R19 ;  /* 0x000d381301007387 */ /* 0x000fe80000100800 */
[----:B------:R-:W-:Y:S04]  /*30e90*/  STL [R1+0x1f4], R5 ;  /* 0x0001f40501007387 */ /* 0x000fe80000100800 */
[----:B------:R-:W-:Y:S04]  /*30ea0*/  STL [R1+0x1fc], R7 ;  /* 0x0001fc0701007387 */ /* 0x000fe80000100800 */
[----:B------:R0:W-:Y:S04]  /*30eb0*/  STL.64 [R1+0xd88], R14 ;  /* 0x000d880e01007387 */ /* 0x0001e80000100a00 */
[----:B------:R1:W-:Y:S01]  /*30ec0*/  STL.64 [R1+0xd80], R12 ;  /* 0x000d800c01007387 */ /* 0x0003e20000100a00 */
[----:B0-----:R-:W-:-:S03]  /*30ed0*/  IMAD.MOV.U32 R14, RZ, RZ, R29 ;  /* 0x000000ffff0e7224 */ /* 0x001fc600078e001d */
[----:B-1----:R-:W2:Y:S04]  /*30ee0*/  LDL.LU R12, [R1+0xe0] ;  /* 0x0000e000010c7983 */ /* 0x002ea80000300800 */
[----:B------:R-:W2:Y:S04]  /*30ef0*/  LDL.LU R13, [R1+0xe4] ;  /* 0x0000e400010d7983 */ /* 0x000ea80000300800 */
[----:B------:R-:W3:Y:S04]  /*30f00*/  LDL.LU R29, [R1+0xdb4] ;  /* 0x000db400011d7983 */ /* 0x000ee80000300800 */
[----:B------:R-:W4:Y:S04]  /*30f10*/  LDL.LU R15, [R1+0xec] ;  /* 0x0000ec00010f7983 */ /* 0x000f280000300800 */
[----:B----4-:R-:W-:Y:S04]  /*30f20*/  STL.64 [R1+0xd98], R14 ;  /* 0x000d980e01007387 */ /* 0x010fe80000100a00 */
[----:B--2---:R0:W-:Y:S04]  /*30f30*/  STL.64 [R1+0xd90], R12 ;  /* 0x000d900c01007387 */ /* 0x0041e80000100a00 */
[----:B0-----:R-:W2:Y:S04]  /*30f40*/  LDL.LU R12, [R1+0x190] ;  /* 0x00019000010c7983 */ /* 0x001ea80000300800 */
[----:B------:R-:W2:Y:S04]  /*30f50*/  LDL.LU R13, [R1+0x194] ;  /* 0x00019400010d7983 */ /* 0x000ea80000300800 */
[----:B------:R-:W4:Y:S01]  /*30f60*/  LDL.LU R14, [R1+0x198] ;  /* 0x00019800010e7983 */ /* 0x000f220000300800 */
[----:B---3--:R-:W-:-:S03]  /*30f70*/  MOV R15, R29 ;  /* 0x0000001d000f7202 */ /* 0x008fc60000000f00 */
[----:B------:R-:W3:Y:S04]  /*30f80*/  LDL.LU R29, [R1+0xdb0] ;  /* 0x000db000011d7983 */ /* 0x000ee80000300800 */
[----:B----4-:R-:W-:Y:S04]  /*30f90*/  STL.64 [R1+0xda8], R14 ;  /* 0x000da80e01007387 */ /* 0x010fe80000100a00 */
[----:B--2---:R-:W-:Y:S04]  /*30fa0*/  STL.64 [R1+0xda0], R12 ;  /* 0x000da00c01007387 */ /* 0x004fe80000100a00 */
[----:B------:R-:W0:Y:S04]  /*30fb0*/  LDSM.16.MT88.4 R12, [R9+UR8+0x3c100] ;  /* 0x03c10008090c783b */ /* 0x000e280008004200 */
[----:B------:R-:W2:Y:S04]  /*30fc0*/  LDL R18, [R1+0x2f8] ;  /* 0x0002f80001127983 */ /* 0x000ea80000100800 */
[----:B------:R-:W4:Y:S04]  /*30fd0*/  LDL R17, [R1+0x2fc] ;  /* 0x0002fc0001117983 */ /* 0x000f280000100800 */
[----:B------:R-:W5:Y:S04]  /*30fe0*/  LDL.LU R20, [R1+0x1b4] ;  /* 0x0001b40001147983 */ /* 0x000f680000300800 */
[----:B------:R-:W5:Y:S04]  /*30ff0*/  LDL.LU R21, [R1+0x1bc] ;  /* 0x0001bc0001157983 */ /* 0x000f680000300800 */
[----:B------:R-:W2:Y:S04]  /*31000*/  LDL.LU R24, [R1+0xf0] ;  /* 0x0000f00001187983 */ /* 0x000ea80000300800 */
[----:B------:R-:W2:Y:S04]  /*31010*/  LDL.LU R25, [R1+0xf4] ;  /* 0x0000f40001197983 */ /* 0x000ea80000300800 */
[----:B------:R-:W2:Y:S04]  /*31020*/  LDL.LU R26, [R1+0xf8] ;  /* 0x0000f800011a7983 */ /* 0x000ea80000300800 */
[----:B------:R-:W2:Y:S04]  /*31030*/  LDL.LU R27, [R1+0xfc] ;  /* 0x0000fc00011b7983 */ /* 0x000ea80000300800 */
[----:B------:R-:W5:Y:S04]  /*31040*/  LDL.LU R22, [R1+0x1c4] ;  /* 0x0001c40001167983 */ /* 0x000f680000300800 */
[----:B0-----:R-:W-:Y:S04]  /*31050*/  STL [R1+0x284], R13 ;  /* 0x0002840d01007387 */ /* 0x001fe80000100800 */
[----:B------:R0:W-:Y:S01]  /*31060*/  STL [R1+0x28c], R15 ;  /* 0x00028c0f01007387 */ /* 0x0001e20000100800 */
[----:B------:R-:W-:-:S02]  /*31070*/  IMAD.MOV.U32 R6, RZ, RZ, R14 ;  /* 0x000000ffff067224 */ /* 0x000fc400078e000e */
[----:B------:R-:W-:Y:S01]  /*31080*/  IMAD.MOV.U32 R7, RZ, RZ, R12 ;  /* 0x000000ffff077224 */ /* 0x000fe200078e000c */
[----:B0-----:R-:W5:Y:S04]  /*31090*/  LDL.LU.64 R14, [R1+0xda8] ;  /* 0x000da800010e7983 */ /* 0x001f680000300a00 */
[----:B------:R-:W5:Y:S01]  /*310a0*/  LDL.LU.64 R12, [R1+0xda0] ;  /* 0x000da000010c7983 */ /* 0x000f620000300a00 */
[----:B---3--:R-:W-:-:S07]  /*310b0*/  IMAD.MOV.U32 R23, RZ, RZ, R29 ;  /* 0x000000ffff177224 */ /* 0x008fce00078e001d */
[----:B-----5:R-:W-:Y:S01]  /*310c0*/  HMMA.16816.F32 R20, R20, R2, R12 ;  /* 0x000000021414723c */ /* 0x020fe2000000180c */
[----:B------:R-:W0:-:S15]  /*310d0*/  LDSM.16.MT88.4 R12, [R9+UR8+0x3e100] ;  /* 0x03e10008090c783b */ /* 0x000e1e0008004200 */
[----:B------:R-:W-:-:S03]  /*310e0*/  NOP ;  /* 0x0000000000007918 */ /* 0x000fc60000000000 */
[----:B------:R1:W-:Y:S04]  /*310f0*/  STL.64 [R1+0x20], R20 ;  /* 0x0000201401007387 */ /* 0x0003e80000100a00 */
[----:B------:R3:W-:Y:S01]  /*31100*/  STL.64 [R1+0x28], R22 ;  /* 0x0000281601007387 */ /* 0x0007e20000100a00 */
[----:B0-----:R-:W-:Y:S01]  /*31110*/  MOV R5, R12 ;  /* 0x0000000c00057202 */ /* 0x001fe20000000f00 */
[----:B------:R-:W-:Y:S02]  /*31120*/  IMAD.MOV.U32 R4, RZ, RZ, R14 ;  /* 0x000000ffff047224 */ /* 0x000fe400078e000e */
[----:B------:R-:W-:Y:S01]  /*31130*/  STL [R1+0x264], R13 ;  /* 0x0002640d01007387 */ /* 0x000fe20000100800 */
[----:B------:R-:W-:-:S03]  /*31140*/  IMAD.MOV.U32 R29, RZ, RZ, R15 ;  /* 0x000000ffff1d7224 */ /* 0x000fc600078e000f */
[----:B------:R-:W0:Y:S04]  /*31150*/  LDSM.16.MT88.4 R12, [R9+UR8+0x3c180] ;  /* 0x03c18008090c783b */ /* 0x000e280008004200 */
[----:B------:R-:W-:Y:S04]  /*31160*/  STL [R1+0xc70], R29 ;  /* 0x000c701d01007387 */ /* 0x000fe80000100800 */
[----:B-1----:R-:W5:Y:S04]  /*31170*/  LDL.LU R20, [R1+0x184] ;  /* 0x0001840001147983 */ /* 0x002f680000300800 */
[----:B------:R-:W5:Y:S04]  /*31180*/  LDL.LU R21, [R1+0x18c] ;  /* 0x00018c0001157983 */ /* 0x000f680000300800 */
[----:B---3--:R-:W5:Y:S04]  /*31190*/  LDL.LU R22, [R1+0x1a4] ;  /* 0x0001a40001167983 */ /* 0x008f680000300800 */
[----:B------:R-:W5:Y:S04]  /*311a0*/  LDL.LU R23, [R1+0x1ac] ;  /* 0x0001ac0001177983 */ /* 0x000f680000300800 */
[----:B0-----:R-:W-:Y:S04]  /*311b0*/  STL [R1+0x2b4], R13 ;  /* 0x0002b40d01007387 */ /* 0x001fe80000100800 */
[----:B------:R0:W-:Y:S01]  /*311c0*/  STL [R1+0x2bc], R15 ;  /* 0x0002bc0f01007387 */ /* 0x0001e20000100800 */
[----:B------:R-:W-:Y:S01]  /*311d0*/  MOV R10, R14 ;  /* 0x0000000e000a7202 */ /* 0x000fe20000000f00 */
[----:B------:R-:W-:-:S02]  /*311e0*/  IMAD.MOV.U32 R11, RZ, RZ, R12 ;  /* 0x000000ffff0b7224 */ /* 0x000fc400078e000c */
[----:B0-----:R-:W5:Y:S04]  /*311f0*/  LDL.LU.64 R14, [R1+0xd98] ;  /* 0x000d9800010e7983 */ /* 0x001f680000300a00 */
[----:B------:R-:W5:Y:S02]  /*31200*/  LDL.LU.64 R12, [R1+0xd90] ;  /* 0x000d9000010c7983 */ /* 0x000f640000300a00 */
[----:B-----5:R-:W-:Y:S02]  /*31210*/  HMMA.16816.F32 R20, R20, R2, R12 ;  /* 0x000000021414723c */ /* 0x020fe4000000180c */
[----:B------:R-:W3:Y:S04]  /*31220*/  LDL.LU.64 R14, [R1+0xd88] ;  /* 0x000d8800010e7983 */ /* 0x000ee80000300a00 */
[----:B------:R-:W5:-:S13]  /*31230*/  LDL.LU.64 R12, [R1+0xd80] ;  /* 0x000d8000010c7983 */ /* 0x000f5a0000300a00 */
        /* <DEDUP_REMOVED lines=8> */
[----:B------:R-:W-:-:S03]  /*312c0*/  IMAD.MOV.U32 R8, RZ, RZ, R22 ;  /* 0x000000ffff087224 */ /* 0x000fc600078e0016 */
[----:B------:R-:W3:Y:S04]  /*312d0*/  LDL R20, [R1+0x1d0] ;  /* 0x0001d00001147983 */ /* 0x000ee80000100800 */
[----:B------:R-:W3:Y:S04]  /*312e0*/  LDL R22, [R1+0x1e0] ;  /* 0x0001e00001167983 */ /* 0x000ee80000100800 */
[----:B0-----:R-:W3:Y:S01]  /*312f0*/  LDL R21, [R1+0x1d8] ;  /* 0x0001d80001157983 */ /* 0x001ee20000100800 */
[----:B--2---:R-:W-:Y:S02]  /*31300*/  F2FP.F16.E4M3.UNPACK_B R2, R18 ;  /* 0x00000012ff02723e */ /* 0x004fe400020006ff */
[----:B----4-:R-:W-:-:S02]  /*31310*/  F2FP.F16.E4M3.UNPACK_B R3, R17 ;  /* 0x00000011ff03723e */ /* 0x010fc400020006ff */
[----:B-1----:R-:W-:Y:S02]  /*31320*/  MOV R23, R28 ;  /* 0x0000001c00177202 */ /* 0x002fe40000000f00 */
[----:B------:R-:W2:Y:S05]  /*31330*/  LDL.LU R28, [R1+0xd78] ;  /* 0x000d7800011c7983 */ /* 0x000eaa0000300800 */
[----:B---3--:R-:W-:Y:S01]  /*31340*/  HMMA.16816.F32 R20, R20, R2, R24 ;  /* 0x000000021414723c */ /* 0x008fe20000001818 */
[----:B------:R-:W3:Y:S04]  /*31350*/  LDL.LU.64 R26, [R1+0xd70] ;  /* 0x000d7000011a7983 */ /* 0x000ee80000300a00 */
[----:B------:R-:W3:-:S14]  /*31360*/  LDL.LU.64 R24, [R1+0xd68] ;  /* 0x000d680001187983 */ /* 0x000edc0000300a00 */
[----:B------:R-:W-:Y:S04]  /*31370*/  STL.64 [R1+0xc0], R20 ;  /* 0x0000c01401007387 */ /* 0x000fe80000100a00 */
[----:B------:R0:W-:Y:S01]  /*31380*/  STL [R1+0xcc], R23 ;  /* 0x0000cc1701007387 */ /* 0x0001e20000100800 */
[----:B------:R-:W-:Y:S01]  /*31390*/  IMAD.MOV.U32 R0, RZ, RZ, R22 ;  /* 0x000000ffff007224 */ /* 0x000fe200078e0016 */
[----:B-----5:R-:W-:Y:S01]  /*313a0*/  MOV R22, R13 ;  /* 0x0000000d00167202 */ /* 0x020fe20000000f00 */
[----:B0-----:R-:W-:Y:S02]  /*313b0*/  IMAD.MOV.U32 R23, RZ, RZ, R12 ;  /* 0x000000ffff177224 */ /* 0x001fe400078e000c */
[----:B------:R-:W-:Y:S02]  /*313c0*/  IMAD.MOV.U32 R20, RZ, RZ, R15 ;  /* 0x000000ffff147224 */ /* 0x000fe400078e000f */
[----:B------:R-:W-:Y:S01]  /*313d0*/  IMAD.MOV.U32 R21, RZ, RZ, R14 ;  /* 0x000000ffff157224 */ /* 0x000fe200078e000e */
[----:B------:R-:W-:Y:S06]  /*313e0*/  STL [R1+0xd08], R0 ;  /* 0x000d080001007387 */ /* 0x000fec0000100800 */
[----:B---3--:R-:W-:Y:S01]  /*313f0*/  HMMA.16816.F32 R20, R20, R2, R24 ;  /* 0x000000021414723c */ /* 0x008fe20000001818 */
[----:B------:R-:W3:-:S15]  /*31400*/  LDL R27, [R1+0x32c] ;  /* 0x00032c00011b7983 */ /* 0x000ede0000100800 */
[----:B------:R-:W-:-:S03]  /*31410*/  NOP ;  /* 0x0000000000007918 */ /* 0x000fc60000000000 */
[----:B------:R-:W-:Y:S04]  /*31420*/  STL.64 [R1+0x130], R20 ;  /* 0x0001301401007387 */ /* 0x000fe80000100a00 */
[----:B------:R0:W-:Y:S02]  /*31430*/  STL.64 [R1+0x138], R22 ;  /* 0x0001381601007387 */ /* 0x0001e40000100a00 */
[----:B0-----:R-:W-:Y:S02]  /*31440*/  IMAD.MOV.U32 R23, RZ, RZ, R4 ;  /* 0x000000ffff177224 */ /* 0x001fe400078e0004 */
[----:B------:R-:W-:Y:S02]  /*31450*/  IMAD.MOV.U32 R22, RZ, RZ, R5 ;  /* 0x000000ffff167224 */ /* 0x000fe400078e0005 */
[----:B------:R-:W-:Y:S01]  /*31460*/  IMAD.MOV.U32 R21, RZ, RZ, R6 ;  /* 0x000000ffff157224 */ /* 0x000fe200078e0006 */
[----:B---3--:R-:W0:Y:S04]  /*31470*/  LDSM.16.MT88.4 R12, [R27+UR8+0x3c000] ;  /* 0x03c000081b0c783b */ /* 0x008e280008004200 */
[----:B0-----:R-:W-:Y:S01]  /*31480*/  STL [R1+0x84], R13 ;  /* 0x0000840d01007387 */ /* 0x001fe20000100800 */
[----:B------:R-:W-:-:S03]  /*31490*/  IMAD.MOV.U32 R17, RZ, RZ, R12 ;  /* 0x000000ffff117224 */ /* 0x000fc600078e000c */
[----:B------:R-:W-:Y:S01]  /*314a0*/  STL [R1+0x8c], R15 ;  /* 0x00008c0f01007387 */ /* 0x000fe20000100800 */
[----:B------:R-:W-:-:S03]  /*314b0*/  IMAD.MOV.U32 R18, RZ, RZ, R14 ;  /* 0x000000ffff127224 */ /* 0x000fc600078e000e */
[----:B------:R-:W3:Y:S04]  /*314c0*/  LDL.LU R4, [R1+0x140] ;  /* 0x0001400001047983 */ /* 0x000ee80000300800 */
[----:B------:R-:W0:Y:S04]  /*314d0*/  LDSM.16.MT88.4 R12, [R27+UR8+0x3e000] ;  /* 0x03e000081b0c783b */ /* 0x000e280008004200 */
[----:B------:R-:W3:Y:S04]  /*314e0*/  LDL.LU R5, [R1+0x144] ;  /* 0x0001440001057983 */ /* 0x000ee80000300800 */
[----:B------:R-:W3:Y:S04]  /*314f0*/  LDL.LU R6, [R1+0x148] ;  /* 0x0001480001067983 */ /* 0x000ee80000300800 */
[----:B0-----:R-:W-:Y:S04]  /*31500*/  STL [R1+0xb4], R13 ;  /* 0x0000b40d01007387 */ /* 0x001fe80000100800 */
[----:B------:R0:W-:Y:S01]  /*31510*/  STL [R1+0xbc], R15 ;  /* 0x0000bc0f01007387 */ /* 0x0001e20000100800 */
[----:B------:R-:W-:-:S02]  /*31520*/  IMAD.MOV.U32 R0, RZ, RZ, R14 ;  /* 0x000000ffff007224 */ /* 0x000fc400078e000e */
[----:B------:R-:W-:Y:S01]  /*31530*/  IMAD.MOV.U32 R19, RZ, RZ, R12 ;  /* 0x000000ffff137224 */ /* 0x000fe200078e000c */
[----:B0-----:R-:W4:Y:S04]  /*31540*/  LDL.LU.64 R14, [R1+0xd60] ;  /* 0x000d6000010e7983 */ /* 0x001f280000300a00 */
[----:B------:R-:W4:Y:S01]  /*31550*/  LDL.LU.64 R12, [R1+0xd58] ;  /* 0x000d5800010c7983 */ /* 0x000f220000300a00 */
[----:B------:R-:W-:Y:S02]  /*31560*/  MOV R20, R7 ;  /* 0x0000000700147202 */ /* 0x000fe40000000f00 */
[----:B--2---:R-:W-:-:S05]  /*31570*/  MOV R7, R28 ;  /* 0x0000001c00077202 */ /* 0x004fca0000000f00 */
[----:B----4-:R-:W-:-:S15]  /*31580*/  HMMA.16816.F32 R12, R20, R2, R12 ;  /* 0x00000002140c723c */ /* 0x010fde000000180c */
[----:B------:R-:W-:-:S04]  /*31590*/  NOP ;  /* 0x0000000000007918 */ /* 0x000fc80000000000 */
[----:B------:R-:W-:Y:S01]  /*315a0*/  IMAD.MOV.U32 R29, RZ, RZ, R14 ;  /* 0x000000ffff1d7224 */ /* 0x000fe200078e000e */
[----:B------:R-:W-:Y:S01]  /*315b0*/  STL.64 [R1+0x1a0], R12 ;  /* 0x0001a00c01007387 */ /* 0x000fe20000100a00 */
[----:B------:R-:W-:-:S03]  /*315c0*/  MOV R28, R15 ;  /* 0x0000000f001c7202 */ /* 0x000fc60000000f00 */
[----:B------:R-:W0:Y:S04]  /*315d0*/  LDSM.16.MT88.4 R12, [R27+UR8+0x3c080] ;  /* 0x03c080081b0c783b */ /* 0x000e280008004200 */
[----:B------:R-:W2:Y:S04]  /*315e0*/  LDL.LU R20, [R1+0x10] ;  /* 0x0000100001147983 */ /* 0x000ea80000300800 */
[----:B------:R-:W2:Y:S04]  /*315f0*/  LDL.LU R21, [R1+0x14] ;  /* 0x0000140001157983 */ /* 0x000ea80000300800 */
[----:B------:R-:W2:Y:S04]  /*31600*/  LDL.LU R22, [R1+0x18] ;  /* 0x0000180001167983 */ /* 0x000ea80000300800 */
[----:B------:R-:W2:Y:S04]  /*31610*/  LDL.LU R23, [R1+0x1c] ;  /* 0x00001c0001177983 */ /* 0x000ea80000300800 */
[----:B------:R1:W-:Y:S04]  /*31620*/  STL [R1+0xc78], R28 ;  /* 0x000c781c01007387 */ /* 0x0003e80000100800 */
[----:B------:R-:W-:Y:S04]  /*31630*/  STL [R1+0xc74], R29 ;  /* 0x000c741d01007387 */ /* 0x000fe80000100800 */
[----:B0-----:R0:W-:Y:S01]  /*31640*/  STL [R1+0x124], R13 ;  /* 0x0001240d01007387 */ /* 0x0011e20000100800 */
[----:B-1----:R-:W-:-:S03]  /*31650*/  IMAD.MOV.U32 R28, RZ, RZ, R12 ;  /* 0x000000ffff1c7224 */ /* 0x002fc600078e000c */
[----:B------:R1:W-:Y:S01]  /*31660*/  STL [R1+0x12c], R15 ;  /* 0x00012c0f01007387 */ /* 0x0003e20000100800 */
[----:B------:R-:W-:Y:S02]  /*31670*/  IMAD.MOV.U32 R26, RZ, RZ, R14 ;  /* 0x000000ffff1a7224 */ /* 0x000fe400078e000e */
[----:B------:R-:W-:Y:S02]  /*31680*/  IMAD.MOV.U32 R12, RZ, RZ, R11 ;  /* 0x000000ffff0c7224 */ /* 0x000fe400078e000b */
[----:B------:R-:W-:Y:S01]  /*31690*/  IMAD.MOV.U32 R14, RZ, RZ, R9 ;  /* 0x000000ffff0e7224 */ /* 0x000fe200078e0009 */
[----:B0-----:R-:W-:Y:S01]  /*316a0*/  MOV R13, R10 ;  /* 0x0000000a000d7202 */ /* 0x001fe20000000f00 */
[----:B-1----:R-:W-:Y:S02]  /*316b0*/  IMAD.MOV.U32 R15, RZ, RZ, R8 ;  /* 0x000000ffff0f7224 */ /* 0x002fe400078e0008 */
[----:B------:R-:W0:Y:S04]  /*316c0*/  LDSM.16.MT88.4 R8, [R27+UR8+0x3e080] ;  /* 0x03e080081b08783b */ /* 0x000e280008004200 */
[----:B0-----:R-:W-:Y:S04]  /*316d0*/  STL [R1+0x154], R9 ;  /* 0x0001540901007387 */ /* 0x001fe80000100800 */
[----:B------:R0:W-:Y:S01]  /*316e0*/  STL [R1+0x15c], R11 ;  /* 0x00015c0b01007387 */ /* 0x0001e20000100800 */
[----:B------:R-:W-:Y:S01]  /*316f0*/  MOV R24, R10 ;  /* 0x0000000a00187202 */ /* 0x000fe20000000f00 */
[----:B------:R-:W-:-:S02]  /*31700*/  IMAD.MOV.U32 R25, RZ, RZ, R8 ;  /* 0x000000ffff197224 */ /* 0x000fc400078e0008 */
[----:B0-----:R-:W4:Y:S04]  /*31710*/  LDL.LU.64 R10, [R1+0xd50] ;  /* 0x000d5000010a7983 */ /* 0x001f280000300a00 */
[----:B------:R-:W4:Y:S02]  /*31720*/  LDL.LU.64 R8, [R1+0xd48] ;  /* 0x000d480001087983 */ /* 0x000f240000300a00 */
[----:B----4-:R-:W-:Y:S02]  /*31730*/  HMMA.16816.F32 R12, R12, R2, R8 ;  /* 0x000000020c0c723c */ /* 0x010fe40000001808 */
        /* <DEDUP_REMOVED lines=9> */
[----:B0-----:R0:W-:Y:S01]  /*317d0*/  STL [R1+0x1c4], R9 ;  /* 0x0001c40901007387 */ /* 0x0011e20000100800 */
[----:B------:R-:W-:-:S03]  /*317e0*/  IMAD.MOV.U32 R13, RZ, RZ, R8 ;  /* 0x000000ffff0d7224 */ /* 0x000fc600078e0008 */
[----:B------:R1:W-:Y:S01]  /*317f0*/  STL [R1+0x1cc], R11 ;  /* 0x0001cc0b01007387 */ /* 0x0003e20000100800 */
[----:B------:R-:W-:Y:S01]  /*31800*/  MOV R12, R10 ;  /* 0x0000000a000c7202 */ /* 0x000fe20000000f00 */
[----:B------:R-:W-:Y:S02]  /*31810*/  IMAD.MOV.U32 R8, RZ, RZ, R17 ;  /* 0x000000ffff087224 */ /* 0x000fe400078e0011 */
[----:B------:R-:W-:Y:S01]  /*31820*/  IMAD.MOV.U32 R10, RZ, RZ, R19 ;  /* 0x000000ffff0a7224 */ /* 0x000fe200078e0013 */
[----:B------:R-:W4:Y:S01]  /*31830*/  LDL.LU R17, [R1+0xd40] ;  /* 0x000d400001117983 */ /* 0x000f220000300800 */
[----:B0-----:R-:W-:Y:S01]  /*31840*/  IMAD.MOV.U32 R9, RZ, RZ, R18 ;  /* 0x000000ffff097224 */ /* 0x001fe200078e0012 */
[----:B-1----:R-:W-:Y:S02]  /*31850*/  MOV R11, R0 ;  /* 0x00000000000b7202 */ /* 0x002fe40000000f00 */
[----:B------:R-:W4:Y:S04]  /*31860*/  LDL.LU R18, [R1+0xd3c] ;  /* 0x000d3c0001127983 */ /* 0x000f280000300800 */
[----:B------:R-:W4:Y:S01]  /*31870*/  LDL.LU R19, [R1+0xd38] ;  /* 0x000d380001137983 */ /* 0x000f220000300800 */
[----:B---3--:R-:W-:Y:S03]  /*31880*/  HMMA.16816.F32 R8, R8, R2, R4 ;  /* 0x000000020808723c */ /* 0x008fe60000001804 */
[----:B------:R-:W3:Y:S04]  /*31890*/  LDL.LU.64 R6, [R1+0xd30] ;  /* 0x000d300001067983 */ /* 0x000ee80000300a00 */
[----:B------:R-:W3:-:S12]  /*318a0*/  LDL.LU.64 R4, [R1+0xd28] ;  /* 0x000d280001047983 */ /* 0x000ed80000300a00 */
[----:B------:R0:W-:Y:S01]  /*318b0*/  STL [R1+0x30], R8 ;  /* 0x0000300801007387 */ /* 0x0001e20000100800 */
[----:B------:R-:W-:-:S03]  /*318c0*/  IMAD.MOV.U32 R0, RZ, RZ, R9 ;  /* 0x000000ffff007224 */ /* 0x000fc600078e0009 */
[----:B------:R1:W-:Y:S01]  /*318d0*/  STL [R1+0x38], R10 ;  /* 0x0000380a01007387 */ /* 0x0003e20000100800 */
[----:B------:R-:W-:Y:S01]  /*318e0*/  IMAD.MOV.U32 R29, RZ, RZ, R11 ;  /* 0x000000ffff1d7224 */ /* 0x000fe200078e000b */
[----:B------:R-:W-:Y:S01]  /*318f0*/  MOV R9, R26 ;  /* 0x0000001a00097202 */ /* 0x000fe20000000f00 */
[----:B------:R-:W-:Y:S02]  /*31900*/  IMAD.MOV.U32 R11, RZ, RZ, R24 ;  /* 0x000000ffff0b7224 */ /* 0x000fe400078e0018 */
[----:B0-----:R-:W-:Y:S02]  /*31910*/  IMAD.MOV.U32 R8, RZ, RZ, R28 ;  /* 0x000000ffff087224 */ /* 0x001fe400078e001c */
[----:B-1----:R-:W-:-:S07]  /*31920*/  IMAD.MOV.U32 R10, RZ, RZ, R25 ;  /* 0x000000ffff0a7224 */ /* 0x002fce00078e0019 */
[-C--:B--2---:R-:W-:Y:S01]  /*31930*/  HMMA.16816.F32 R20, R8, R2.reuse, R20 ;  /* 0x000000020814723c */ /* 0x084fe20000001814 */
[----:B------:R-:W-:Y:S01]  /*31940*/  IMAD.MOV.U32 R8, RZ, RZ, R15 ;  /* 0x000000ffff087224 */ /* 0x000fe200078e000f */
[----:B------:R-:W-:Y:S01]  /*31950*/  MOV R9, R14 ;  /* 0x0000000e00097202 */ /* 0x000fe20000000f00 */
[----:B------:R-:W-:Y:S02]  /*31960*/  IMAD.MOV.U32 R10, RZ, RZ, R13 ;  /* 0x000000ffff0a7224 */ /* 0x000fe400078e000d */
[----:B------:R-:W-:Y:S01]  /*31970*/  IMAD.MOV.U32 R11, RZ, RZ, R12 ;  /* 0x000000ffff0b7224 */ /* 0x000fe200078e000c */
[----:B------:R-:W-:Y:S04]  /*31980*/  STL [R1+0xd20], R0 ;  /* 0x000d200001007387 */ /* 0x000fe80000100800 */
[----:B------:R-:W0:Y:S09]  /*31990*/  LDSM.16.MT88.4 R12, [R27+UR8+0x3c180] ;  /* 0x03c180081b0c783b */ /* 0x000e320008004200 */
[----:B------:R-:W-:Y:S04]  /*319a0*/  STL.64 [R1+0xd0], R20 ;  /* 0x0000d01401007387 */ /* 0x000fe80000100a00 */
[----:B------:R-:W-:Y:S04]  /*319b0*/  STL.64 [R1+0xd8], R22 ;  /* 0x0000d81601007387 */ /* 0x000fe80000100a00 */
[----:B------:R-:W2:Y:S01]  /*319c0*/  LDL R28, [R1+0x324] ;  /* 0x00032400011c7983 */ /* 0x000ea20000100800 */
[----:B---3--:R-:W-:Y:S03]  /*319d0*/  HMMA.16816.F32 R4, R8, R2, R4 ;  /* 0x000000020804723c */ /* 0x008fe60000001804 */
[----:B------:R-:W3:-:S15]  /*319e0*/  LDL R11, [R1+0x328] ;  /* 0x00032800010b7983 */ /* 0x000ede0000100800 */
[----:B------:R-:W-:Y:S01]  /*319f0*/  NOP ;  /* 0x0000000000007918 */ /* 0x000fe20000000000 */
[----:B------:R1:W-:Y:S04]  /*31a00*/  STL.64 [R1+0x190], R4 ;  /* 0x0001900401007387 */ /* 0x0003e80000100a00 */
[----:B------:R-:W-:Y:S04]  /*31a10*/  STL.64 [R1+0x198], R6 ;  /* 0x0001980601007387 */ /* 0x000fe80000100a00 */
[----:B0-----:R-:W-:Y:S04]  /*31a20*/  STL [R1+0x254], R13 ;  /* 0x0002540d01007387 */ /* 0x001fe80000100800 */
[----:B------:R-:W-:Y:S01]  /*31a30*/  STL [R1+0x25c], R15 ;  /* 0x00025c0f01007387 */ /* 0x000fe20000100800 */
[----:B-1----:R-:W-:Y:S01]  /*31a40*/  IMAD.MOV.U32 R4, RZ, RZ, R12 ;  /* 0x000000ffff047224 */ /* 0x002fe200078e000c */
[----:B------:R-:W-:-:S02]  /*31a50*/  MOV R5, R14 ;  /* 0x0000000e00057202 */ /* 0x000fc40000000f00 */
[----:B------:R-:W0:Y:S04]  /*31a60*/  LDSM.16.MT88.4 R12, [R27+UR8+0x3e180] ;  /* 0x03e180081b0c783b */ /* 0x000e280008004200 */
[----:B0-----:R-:W-:Y:S04]  /*31a70*/  STL [R1+0x274], R13 ;  /* 0x0002740d01007387 */ /* 0x001fe80000100800 */
[----:B------:R-:W-:Y:S01]  /*31a80*/  STL [R1+0x27c], R15 ;  /* 0x00027c0f01007387 */ /* 0x000fe20000100800 */
[----:B------:R-:W-:Y:S02]  /*31a90*/  IMAD.MOV.U32 R7, RZ, RZ, R14 ;  /* 0x000000ffff077224 */ /* 0x000fe400078e000e */
[----:B------:R-:W-:-:S07]  /*31aa0*/  IMAD.MOV.U32 R6, RZ, RZ, R12 ;  /* 0x000000ffff067224 */ /* 0x000fce00078e000c */
[----:B----4-:R-:W-:Y:S01]  /*31ab0*/  HMMA.16816.F32 R16, R4, R2, R16 ;  /* 0x000000020410723c */ /* 0x010fe20000001810 */
[----:B---3--:R-:W0:Y:S04]  /*31ac0*/  LDSM.16.MT88.4 R20, [R11+UR8+0x3c000] ;  /* 0x03c000080b14783b */ /* 0x008e280008004200 */
[----:B------:R-:W1:Y:S04]  /*31ad0*/  LDSM.16.MT88.4 R24, [R11+UR8+0x3e000] ;  /* 0x03e000080b18783b */ /* 0x000e680008004200 */
[----:B0-----:R-:W-:Y:S04]  /*31ae0*/  STL [R1+0xcb4], R21 ;  /* 0x000cb41501007387 */ /* 0x001fe80000100800 */
[----:B------:R-:W-:Y:S04]  /*31af0*/  STL [R1+0xcb0], R23 ;  /* 0x000cb01701007387 */ /* 0x000fe80000100800 */
[----:B-1----:R-:W-:Y:S01]  /*31b00*/  STL [R1+0x4], R25 ;  /* 0x0000041901007387 */ /* 0x002fe20000100800 */
        /* <DEDUP_REMOVED lines=10> */
[----:B------:R-:W-:Y:S04]  /*31bb0*/  STL [R1+0xec], R27 ;  /* 0x0000ec1b01007387 */ /* 0x000fe80000100800 */
[----:B------:R-:W3:Y:S04]  /*31bc0*/  LDL.LU R4, [R1+0x230] ;  /* 0x0002300001047983 */ /* 0x000ee80000300800 */
[----:B------:R0:W-:Y:S04]  /*31bd0*/  STL.64 [R1+0x240], R16 ;  /* 0x0002401001007387 */ /* 0x0001e80000100a00 */
[----:B------:R1:W-:Y:S04]  /*31be0*/  STL.64 [R1+0x248], R18 ;  /* 0x0002481201007387 */ /* 0x0003e80000100a00 */
[----:B------:R-:W3:Y:S04]  /*31bf0*/  LDL.LU R5, [R1+0x234] ;  /* 0x0002340001057983 */ /* 0x000ee80000300800 */
[----:B------:R-:W3:Y:S04]  /*31c00*/  LDL.LU R6, [R1+0x238] ;  /* 0x0002380001067983 */ /* 0x000ee80000300800 */
[----:B------:R-:W3:Y:S01]  /*31c10*/  LDL.LU R7, [R1+0x23c] ;  /* 0x00023c0001077983 */ /* 0x000ee20000300800 */
[----:B------:R-:W-:Y:S01]  /*31c20*/  IMAD.MOV.U32 R9, RZ, RZ, R24 ;  /* 0x000000ffff097224 */ /* 0x000fe200078e0018 */
[----:B------:R-:W-:-:S02]  /*31c30*/  MOV R8, R26 ;  /* 0x0000001a00087202 */ /* 0x000fc40000000f00 */
[----:B0-----:R-:W4:Y:S04]  /*31c40*/  LDL.LU R16, [R1+0x70] ;  /* 0x0000700001107983 */ /* 0x001f280000300800 */
[----:B------:R-:W4:Y:S04]  /*31c50*/  LDL.LU R17, [R1+0x74] ;  /* 0x0000740001117983 */ /* 0x000f280000300800 */
[----:B-1----:R-:W4:Y:S04]  /*31c60*/  LDL.LU R18, [R1+0x78] ;  /* 0x0000780001127983 */ /* 0x002f280000300800 */
[----:B------:R-:W4:Y:S04]  /*31c70*/  LDL.LU R19, [R1+0x7c] ;  /* 0x00007c0001137983 */ /* 0x000f280000300800 */
[----:B------:R-:W5:Y:S04]  /*31c80*/  LDL.LU R24, [R1+0x20] ;  /* 0x0000200001187983 */ /* 0x000f680000300800 */
[----:B------:R-:W5:Y:S04]  /*31c90*/  LDL.LU R25, [R1+0x24] ;  /* 0x0000240001197983 */ /* 0x000f680000300800 */
[----:B------:R-:W2:Y:S04]  /*31ca0*/  LDL.LU R26, [R1+0x28] ;  /* 0x00002800011a7983 */ /* 0x000ea80000300800 */
[----:B------:R-:W2:Y:S01]  /*31cb0*/  LDL.LU R27, [R1+0x2c] ;  /* 0x00002c00011b7983 */ /* 0x000ea20000300800 */
[----:B------:R-:W-:-:S02]  /*31cc0*/  IMAD.MOV.U32 R12, RZ, RZ, R20 ;  /* 0x000000ffff0c7224 */ /* 0x000fc400078e0014 */
[----:B------:R-:W-:Y:S01]  /*31cd0*/  IMAD.MOV.U32 R13, RZ, RZ, R22 ;  /* 0x000000ffff0d7224 */ /* 0x000fe200078e0016 */
[----:B--2---:R-:W-:Y:S04]  /*31ce0*/  STL.64 [R1+0xd18], R26 ;  /* 0x000d181a01007387 */ /* 0x004fe80000100a00 */
[----:B-----5:R0:W-:Y:S04]  /*31cf0*/  STL.64 [R1+0xd10], R24 ;  /* 0x000d101801007387 */ /* 0x0201e80000100a00 */
[----:B0-----:R-:W2:Y:S04]  /*31d00*/  LDL.LU R24, [R1+0x40] ;  /* 0x0000400001187983 */ /* 0x001ea80000300800 */
[----:B------:R-:W2:Y:S04]  /*31d10*/  LDL.LU R25, [R1+0x44] ;  /* 0x0000440001197983 */ /* 0x000ea80000300800 */
[----:B------:R-:W2:Y:S04]  /*31d20*/  LDL.LU R26, [R1+0x48] ;  /* 0x00004800011a7983 */ /* 0x000ea80000300800 */
[----:B------:R-:W2:Y:S01]  /*31d30*/  LDL.LU R27, [R1+0x4c] ;  /* 0x00004c00011b7983 */ /* 0x000ea20000300800 */
[----:B---3--:R-:W-:Y:S01]  /*31d40*/  HMMA.16816.F32 R12, R12, R2, R4 ;  /* 0x000000020c0c723c */ /* 0x008fe20000001804 */
[----:B------:R-:W-:Y:S01]  /*31d50*/  IMAD.MOV.U32 R4, RZ, RZ, R0 ;  /* 0x000000ffff047224 */ /* 0x000fe200078e0000 */
[----:B------:R-:W-:Y:S01]  /*31d60*/  MOV R5, R10 ;  /* 0x0000000a00057202 */ /* 0x000fe20000000f00 */
[----:B------:R-:W-:-:S02]  /*31d70*/  IMAD.MOV.U32 R6, RZ, RZ, R9 ;  /* 0x000000ffff067224 */ /* 0x000fc400078e0009 */
[----:B------:R-:W-:Y:S01]  /*31d80*/  IMAD.MOV.U32 R7, RZ, RZ, R8 ;  /* 0x000000ffff077224 */ /* 0x000fe200078e0008 */
[----:B------:R-:W3:Y:S04]  /*31d90*/  LDL.LU R20, [R1+0x2e0] ;  /* 0x0002e00001147983 */ /* 0x000ee80000300800 */
[----:B------:R-:W3:Y:S04]  /*31da0*/  LDL.LU R21, [R1+0x2e4] ;  /* 0x0002e40001157983 */ /* 0x000ee80000300800 */
[----:B------:R-:W3:Y:S04]  /*31db0*/  LDL.LU R22, [R1+0x2e8] ;  /* 0x0002e80001167983 */ /* 0x000ee80000300800 */
[----:B------:R-:W3:Y:S01]  /*31dc0*/  LDL.LU R23, [R1+0x2ec] ;  /* 0x0002ec0001177983 */ /* 0x000ee20000300800 */
[----:B----4-:R-:W-:Y:S03]  /*31dd0*/  HMMA.16816.F32 R4, R4, R2, R16 ;  /* 0x000000020404723c */ /* 0x010fe60000001810 */
[----:B------:R-:W-:Y:S04]  /*31de0*/  STL.64 [R1+0xc90], R14 ;  /* 0x000c900e01007387 */ /* 0x000fe80000100a00 */
[----:B------:R-:W-:Y:S04]  /*31df0*/  STL.64 [R1+0xc88], R12 ;  /* 0x000c880c01007387 */ /* 0x000fe80000100a00 */
[----:B------:R-:W4:Y:S04]  /*31e00*/  LDL.LU R0, [R1+0xd20] ;  /* 0x000d200001007983 */ /* 0x000f280000300800 */
[----:B------:R-:W0:Y:S04]  /*31e10*/  LDSM.16.MT88.4 R12, [R11+UR8+0x3c100] ;  /* 0x03c100080b0c783b */ /* 0x000e280008004200 */
[----:B------:R-:W-:Y:S04]  /*31e20*/  STL.64 [R1+0x60], R4 ;  /* 0x0000600401007387 */ /* 0x000fe80000100a00 */
[----:B------:R-:W-:Y:S04]  /*31e30*/  STL.64 [R1+0x68], R6 ;  /* 0x0000680601007387 */ /* 0x000fe80000100a00 */
[----:B------:R-:W1:Y:S04]  /*31e40*/  LDSM.16.MT88.4 R4, [R11+UR8+0x3e100] ;  /* 0x03e100080b04783b */ /* 0x000e680008004200 */
[----:B0-----:R-:W-:Y:S04]  /*31e50*/  STL [R1+0x174], R13 ;  /* 0x0001740d01007387 */ /* 0x001fe80000100800 */
[----:B------:R-:W-:Y:S04]  /*31e60*/  STL [R1+0x17c], R15 ;  /* 0x00017c0f01007387 */ /* 0x000fe80000100800 */
[----:B-1----:R-:W-:Y:S01]  /*31e70*/  STL [R1+0x184], R5 ;  /* 0x0001840501007387 */ /* 0x002fe20000100800 */
[----:B------:R-:W-:-:S03]  /*31e80*/  IMAD.MOV.U32 R18, RZ, RZ, R4 ;  /* 0x000000ffff127224 */ /* 0x000fc600078e0004 */
[----:B------:R-:W-:Y:S01]  /*31e90*/  STL [R1+0x18c], R7 ;  /* 0x00018c0701007387 */ /* 0x000fe20000100800 */
[----:B------:R-:W-:-:S03]  /*31ea0*/  IMAD.MOV.U32 R19, RZ, RZ, R6 ;  /* 0x000000ffff137224 */ /* 0x000fc600078e0006 */
[----:B------:R-:W0:Y:S01]  /*31eb0*/  LDSM.16.MT88.4 R4, [R11+UR8+0x3c180] ;  /* 0x03c180080b04783b */ /* 0x000e220008004200 */
[----:B------:R-:W-:Y:S01]  /*31ec0*/  MOV R17, R14 ;  /* 0x0000000e00117202 */ /* 0x000fe20000000f00 */
[----:B------:R-:W-:Y:S02]  /*31ed0*/  IMAD.MOV.U32 R16, RZ, RZ, R12 ;  /* 0x000000ffff107224 */ /* 0x000fe400078e000c */
[----:B0-----:R-:W-:Y:S01]  /*31ee0*/  STL [R1+0x224], R5 ;  /* 0x0002240501007387 */ /* 0x001fe20000100800 */
[----:B------:R-:W-:-:S03]  /*31ef0*/  IMAD.MOV.U32 R15, RZ, RZ, R4 ;  /* 0x000000ffff0f7224 */ /* 0x000fc600078e0004 */
[----:B------:R-:W-:Y:S01]  /*31f00*/  STL [R1+0x22c], R7 ;  /* 0x00022c0701007387 */ /* 0x000fe20000100800 */
[----:B------:R-:W-:-:S03]  /*31f10*/  MOV R14, R6 ;  /* 0x00000006000e7202 */ /* 0x000fc60000000f00 */
[----:B------:R-:W0:Y:S04]  /*31f20*/  LDSM.16.MT88.4 R4, [R11+UR8+0x3e180] ;  /* 0x03e180080b04783b */ /* 0x000e280008004200 */
[----:B------:R-:W1:Y:S04]  /*31f30*/  LDSM.16.MT88.4 R8, [R28+UR8+0x3e000] ;  /* 0x03e000081c08783b */ /* 0x000e680008004200 */
[----:B0-----:R-:W-:Y:S04]  /*31f40*/  STL [R1+0x234], R5 ;  /* 0x0002340501007387 */ /* 0x001fe80000100800 */
[----:B------:R-:W-:Y:S04]  /*31f50*/  STL [R1+0x23c], R7 ;  /* 0x00023c0701007387 */ /* 0x000fe80000100800 */
[----:B-1----:R-:W-:Y:S04]  /*31f60*/  STL [R1+0xcbc], R9 ;  /* 0x000cbc0901007387 */ /* 0x002fe80000100800 */
[----:B------:R-:W-:Y:S01]  /*31f70*/  STL [R1+0xcb8], R11 ;  /* 0x000cb80b01007387 */ /* 0x000fe20000100800 */
[----:B--2---:R-:W-:Y:S03]  /*31f80*/  HMMA.16816.F32 R16, R16, R2, R24 ;  /* 0x000000021010723c */ /* 0x004fe60000001818 */
[----:B------:R-:W2:Y:S04]  /*31f90*/  LDL.LU.64 R26, [R1+0xd18] ;  /* 0x000d1800011a7983 */ /* 0x000ea80000300a00 */
[----:B------:R-:W2:Y:S01]  /*31fa0*/  LDL.LU.64 R24, [R1+0xd10] ;  /* 0x000d100001187983 */ /* 0x000ea20000300a00 */
[----:B------:R-:W-:-:S02]  /*31fb0*/  IMAD.MOV.U32 R13, RZ, RZ, R4 ;  /* 0x000000ffff0d7224 */ /* 0x000fc400078e0004 */
[----:B------:R-:W-:Y:S02]  /*31fc0*/  IMAD.MOV.U32 R12, RZ, RZ, R6 ;  /* 0x000000ffff0c7224 */ /* 0x000fe400078e0006 */
[----:B------:R-:W0:Y:S07]  /*31fd0*/  LDSM.16.MT88.4 R4, [R28+UR8+0x3c000] ;  /* 0x03c000081c04783b */ /* 0x000e2e0008004200 */
[----:B------:R1:W-:Y:S04]  /*31fe0*/  STL.64 [R1+0x160], R16 ;  /* 0x0001601001007387 */ /* 0x0003e80000100a00 */
[----:B------:R5:W-:Y:S01]  /*31ff0*/  STL.64 [R1+0x168], R18 ;  /* 0x0001681201007387 */ /* 0x000be20000100a00 */
[----:B-1----:R-:W-:Y:S01]  /*32000*/  IMAD.MOV.U32 R16, RZ, RZ, R15 ;  /* 0x000000ffff107224 */ /* 0x002fe200078e000f */
[----:B------:R-:W-:Y:S01]  /*32010*/  MOV R17, R14 ;  /* 0x0000000e00117202 */ /* 0x000fe20000000f00 */
[----:B-----5:R-:W-:-:S02]  /*32020*/  IMAD.MOV.U32 R18, RZ, RZ, R13 ;  /* 0x000000ffff127224 */ /* 0x020fc400078e000d */
[----:B------:R-:W-:-:S07]  /*32030*/  IMAD.MOV.U32 R19, RZ, RZ, R12 ;  /* 0x000000ffff137224 */ /* 0x000fce00078e000c */
[----:B--2---:R-:W-:Y:S01]  /*32040*/  HMMA.16816.F32 R12, R16, R2, R24 ;  /* 0x00000002100c723c */ /* 0x004fe20000001818 */
[----:B0-----:R-:W-:Y:S01]  /*32050*/  IMAD.MOV.U32 R24, RZ, RZ, R4 ;  /* 0x000000ffff187224 */ /* 0x001fe200078e0004 */
[----:B------:R-:W-:Y:S01]  /*32060*/  MOV R25, R6 ;  /* 0x0000000600197202 */ /* 0x000fe20000000f00 */
[----:B------:R-:W-:Y:S02]  /*32070*/  IMAD.MOV.U32 R26, RZ, RZ, R8 ;  /* 0x000000ffff1a7224 */ /* 0x000fe400078e0008 */
[----:B------:R-:W-:-:S07]  /*32080*/  IMAD.MOV.U32 R27, RZ, RZ, R10 ;  /* 0x000000ffff1b7224 */ /* 0x000fce00078e000a */
[----:B---3--:R-:W-:Y:S07]  /*32090*/  HMMA.16816.F32 R24, R24, R2, R20 ;  /* 0x000000021818723c */ /* 0x008fee0000001814 */
[----:B------:R0:W-:Y:S04]  /*320a0*/  STL.64 [R1+0x210], R12 ;  /* 0x0002100c01007387 */ /* 0x0001e80000100a00 */
[----:B------:R1:W-:Y:S04]  /*320b0*/  STL.64 [R1+0x218], R14 ;  /* 0x0002180e01007387 */ /* 0x0003e80000100a00 */
[----:B------:R-:W-:Y:S04]  /*320c0*/  STL [R1+0xc9c], R7 ;  /* 0x000c9c0701007387 */ /* 0x000fe80000100800 */
[----:B------:R2:W-:Y:S04]  /*320d0*/  STL [R1+0xc98], R5 ;  /* 0x000c980501007387 */ /* 0x0005e80000100800 */
[----:B------:R-:W-:Y:S04]  /*320e0*/  STL.64 [R1+0xca8], R26 ;  /* 0x000ca81a01007387 */ /* 0x000fe80000100a00 */
[----:B------:R3:W-:Y:S04]  /*320f0*/  STL.64 [R1+0xca0], R24 ;  /* 0x000ca01801007387 */ /* 0x0007e80000100a00 */
[----:B0-----:R-:W5:Y:S01]  /*32100*/  LDL.LU R12, [R1+0x30] ;  /* 0x00003000010c7983 */ /* 0x001f620000300800 */
[----:B----4-:R-:W-:-:S03]  /*32110*/  IMAD.MOV.U32 R13, RZ, RZ, R0 ;  /* 0x000000ffff0d7224 */ /* 0x010fc600078e0000 */
[----:B------:R-:W4:Y:S04]  /*32120*/  LDL.LU R0, [R1+0xd08] ;  /* 0x000d080001007983 */ /* 0x000f280000300800 */
[----:B-1----:R-:W2:Y:S01]  /*32130*/  LDL.LU R14, [R1+0x38] ;  /* 0x00003800010e7983 */ /* 0x002ea20000300800 */
[----:B------:R-:W-:-:S05]  /*32140*/  MOV R15, R29 ;  /* 0x0000001d000f7202 */ /* 0x000fca0000000f00 */
[----:B--2---:R-:W-:Y:S04]  /*32150*/  STL.64 [R1+0xcc8], R14 ;  /* 0x000cc80e01007387 */ /* 0x004fe80000100a00 */
[----:B-----5:R-:W-:Y:S04]  /*32160*/  STL.64 [R1+0xcc0], R12 ;  /* 0x000cc00c01007387 */ /* 0x020fe80000100a00 */
[----:B------:R-:W2:Y:S01]  /*32170*/  LDL.LU R4, [R1+0xc0] ;  /* 0x0000c00001047983 */ /* 0x000ea20000300800 */
[----:B----4-:R-:W-:-:S03]  /*32180*/  IMAD.MOV.U32 R6, RZ, RZ, R0 ;  /* 0x000000ffff067224 */ /* 0x010fc600078e0000 */
[----:B--2---:R-:W-:Y:S04]  /*32190*/  STL [R1+0xcd0], R4 ;  /* 0x000cd00401007387 */ /* 0x004fe80000100800 */
[----:B------:R-:W2:Y:S04]  /*321a0*/  LDL.LU R5, [R1+0xc4] ;  /* 0x0000c40001057983 */ /* 0x000ea80000300800 */
[----:B--2---:R-:W-:Y:S04]  /*321b0*/  STL [R1+0xcd4], R5 ;  /* 0x000cd40501007387 */ /* 0x004fe80000100800 */
[----:B------:R-:W2:Y:S04]  /*321c0*/  LDL.LU R0, [R1+0xd04] ;  /* 0x000d040001007983 */ /* 0x000ea80000300800 */
[----:B------:R-:W-:Y:S04]  /*321d0*/  STL [R1+0xcd8], R6 ;  /* 0x000cd80601007387 */ /* 0x000fe80000100800 */
[----:B------:R-:W4:Y:S04]  /*321e0*/  LDL.LU R7, [R1+0xcc] ;  /* 0x0000cc0001077983 */ /* 0x000f280000300800 */
[----:B----4-:R-:W-:Y:S04]  /*321f0*/  STL [R1+0xcdc], R7 ;  /* 0x000cdc0701007387 */ /* 0x010fe80000100800 */
[----:B---3--:R-:W3:Y:S04]  /*32200*/  LDL.LU R24, [R1+0x50] ;  /* 0x0000500001187983 */ /* 0x008ee80000300800 */
[----:B------:R-:W3:Y:S04]  /*32210*/  LDL.LU R25, [R1+0x54] ;  /* 0x0000540001197983 */ /* 0x000ee80000300800 */
[----:B------:R-:W4:Y:S01]  /*32220*/  LDL.LU R26, [R1+0x58] ;  /* 0x00005800011a7983 */ /* 0x000f220000300800 */
[----:B--2---:R-:W-:-:S03]  /*32230*/  IMAD.MOV.U32 R27, RZ, RZ, R0 ;  /* 0x000000ffff1b7224 */ /* 0x004fc600078e0000 */
[----:B------:R-:W0:Y:S04]  /*32240*/  LDSM.16.MT88.4 R4, [R28+UR8+0x3c080] ;  /* 0x03c080081c04783b */ /* 0x000e280008004200 */
[----:B------:R-:W2:Y:S04]  /*32250*/  LDL.LU R0, [R1+0xd00] ;  /* 0x000d000001007983 */ /* 0x000ea80000300800 */
[----:B----4-:R-:W-:Y:S04]  /*32260*/  STL.64 [R1+0xce8], R26 ;  /* 0x000ce81a01007387 */ /* 0x010fe80000100a00 */
[----:B---3--:R1:W-:Y:S04]  /*32270*/  STL.64 [R1+0xce0], R24 ;  /* 0x000ce01801007387 */ /* 0x0083e80000100a00 */
[----:B-1----:R-:W3:Y:S04]  /*32280*/  LDL.LU R24, [R1+0x2d0] ;  /* 0x0002d00001187983 */ /* 0x002ee80000300800 */
[----:B------:R-:W3:Y:S04]  /*32290*/  LDL.LU R25, [R1+0x2d4] ;  /* 0x0002d40001197983 */ /* 0x000ee80000300800 */
[----:B------:R-:W4:Y:S04]  /*322a0*/  LDL.LU R26, [R1+0x2d8] ;  /* 0x0002d800011a7983 */ /* 0x000f280000300800 */
[----:B------:R-:W4:Y:S01]  /*322b0*/  LDL.LU R27, [R1+0x2dc] ;  /* 0x0002dc00011b7983 */ /* 0x000f220000300800 */
[----:B--2---:R-:W-:Y:S01]  /*322c0*/  IMAD.MOV.U32 R15, RZ, RZ, R0 ;  /* 0x000000ffff0f7224 */ /* 0x004fe200078e0000 */
[----:B0-----:R-:W-:Y:S01]  /*322d0*/  MOV R16, R4 ;  /* 0x0000000400107202 */ /* 0x001fe20000000f00 */
[----:B------:R-:W-:-:S02]  /*322e0*/  IMAD.MOV.U32 R17, RZ, RZ, R6 ;  /* 0x000000ffff117224 */ /* 0x000fc400078e0006 */
[----:B------:R-:W-:Y:S02]  /*322f0*/  IMAD.MOV.U32 R20, RZ, RZ, R5 ;  /* 0x000000ffff147224 */ /* 0x000fe400078e0005 */
[----:B------:R-:W-:Y:S02]  /*32300*/  IMAD.MOV.U32 R0, RZ, RZ, R7 ;  /* 0x000000ffff007224 */ /* 0x000fe400078e0007 */
[----:B------:R-:W0:Y:S02]  /*32310*/  LDSM.16.MT88.4 R4, [R28+UR8+0x3e080] ;  /* 0x03e080081c04783b */ /* 0x000e240008004200 */
[----:B0-----:R-:W-:Y:S02]  /*32320*/  IMAD.MOV.U32 R22, RZ, RZ, R5 ;  /* 0x000000ffff167224 */ /* 0x001fe400078e0005 */
[----:B------:R-:W-:Y:S02]  /*32330*/  IMAD.MOV.U32 R29, RZ, RZ, R7 ;  /* 0x000000ffff1d7224 */ /* 0x000fe400078e0007 */
[----:B------:R-:W-:Y:S01]  /*32340*/  IMAD.MOV.U32 R19, RZ, RZ, R6 ;  /* 0x000000ffff137224 */ /* 0x000fe200078e0006 */
[----:B------:R-:W-:Y:S01]  /*32350*/  MOV R18, R4 ;  /* 0x0000000400127202 */ /* 0x000fe20000000f00 */
[----:B----4-:R-:W-:Y:S04]  /*32360*/  STL.64 [R1+0xcf8], R26 ;  /* 0x000cf81a01007387 */ /* 0x010fe80000100a00 */
[----:B---3--:R-:W-:Y:S04]  /*32370*/  STL.64 [R1+0xcf0], R24 ;  /* 0x000cf01801007387 */ /* 0x008fe80000100a00 */
[----:B------:R-:W0:Y:S04]  /*32380*/  LDSM.16.MT88.4 R24, [R28+UR8+0x3c100] ;  /* 0x03c100081c18783b */ /* 0x000e280008004200 */
[----:B------:R-:W2:Y:S04]  /*32390*/  LDL.LU R12, [R1+0x100] ;  /* 0x00010000010c7983 */ /* 0x000ea80000300800 */
[----:B------:R-:W2:Y:S04]  /*323a0*/  LDL.LU R13, [R1+0x104] ;  /* 0x00010400010d7983 */ /* 0x000ea80000300800 */
[----:B------:R-:W2:Y:S04]  /*323b0*/  LDL.LU R14, [R1+0x108] ;  /* 0x00010800010e7983 */ /* 0x000ea80000300800 */
[----:B------:R-:W3:Y:S04]  /*323c0*/  LDL.LU R10, [R1+0x2f8] ;  /* 0x0002f800010a7983 */ /* 0x000ee80000300800 */
[----:B------:R-:W4:Y:S04]  /*323d0*/  LDL.LU R8, [R1+0x2fc] ;  /* 0x0002fc0001087983 */ /* 0x000f280000300800 */
[----:B------:R-:W-:Y:S04]  /*323e0*/  STL [R1+0xc80], R22 ;  /* 0x000c801601007387 */ /* 0x000fe80000100800 */
[----:B------:R-:W-:Y:S04]  /*323f0*/  STL [R1+0xc7c], R29 ;  /* 0x000c7c1d01007387 */ /* 0x000fe80000100800 */
        /* <DEDUP_REMOVED lines=14> */
[----:B------:R-:W0:Y:S01]  /*324e0*/  LDSM.16.MT88.4 R24, [R28+UR8+0x3e180] ;  /* 0x03e180081c18783b */ /* 0x000e220008004200 */
[----:B------:R-:W-:Y:S06]  /*324f0*/  BAR.SYNC.DEFER_BLOCKING 0x0 ;  /* 0x0000000000007b1d */ /* 0x000fec0000010000 */
[----:B0-----:R-:W-:Y:S04]  /*32500*/  STL [R1+0x94], R25 ;  /* 0x0000941901007387 */ /* 0x001fe80000100800 */
[----:B------:R0:W-:Y:S01]  /*32510*/  STL [R1+0x9c], R27 ;  /* 0x00009c1b01007387 */ /* 0x0001e20000100800 */
[----:B------:R-:W-:-:S02]  /*32520*/  IMAD.MOV.U32 R23, RZ, RZ, R26 ;  /* 0x000000ffff177224 */ /* 0x000fc400078e001a */
[----:B------:R-:W-:Y:S01]  /*32530*/  IMAD.MOV.U32 R21, RZ, RZ, R24 ;  /* 0x000000ffff157224 */ /* 0x000fe200078e0018 */
[----:B0-----:R-:W5:Y:S04]  /*32540*/  LDL.LU.64 R26, [R1+0xcf8] ;  /* 0x000cf800011a7983 */ /* 0x001f680000300a00 */
[----:B------:R-:W5:Y:S02]  /*32550*/  LDL.LU.64 R24, [R1+0xcf0] ;  /* 0x000cf00001187983 */ /* 0x000f640000300a00 */
[----:B-----5:R-:W-:Y:S02]  /*32560*/  HMMA.16816.F32 R16, R16, R2, R24 ;  /* 0x000000021010723c */ /* 0x020fe40000001818 */
[----:B------:R-:W5:Y:S04]  /*32570*/  LDL.LU.64 R26, [R1+0xce8] ;  /* 0x000ce800011a7983 */ /* 0x000f680000300a00 */
[----:B------:R-:W5:-:S13]  /*32580*/  LDL.LU.64 R24, [R1+0xce0] ;  /* 0x000ce00001187983 */ /* 0x000f5a0000300a00 */
[----:B------:R-:W-:Y:S01]  /*32590*/  MOV R22, R16 ;  /* 0x0000001000167202 */ /* 0x000fe20000000f00 */
[----:B------:R-:W-:Y:S01]  /*325a0*/  IMAD.MOV.U32 R29, RZ, RZ, R18 ;  /* 0x000000ffff1d7224 */ /* 0x000fe200078e0012 */
[----:B------:R0:W-:Y:S01]  /*325b0*/  STL [R1+0x24], R17 ;  /* 0x0000241101007387 */ /* 0x0001e20000100800 */
[----:B------:R-:W-:Y:S02]  /*325c0*/  IMAD.MOV.U32 R28, RZ, RZ, R19 ;  /* 0x000000ffff1c7224 */ /* 0x000fe400078e0013 */
[----:B------:R-:W-:Y:S02]  /*325d0*/  IMAD.MOV.U32 R16, RZ, RZ, R7 ;  /* 0x000000ffff107224 */ /* 0x000fe400078e0007 */
[----:B------:R-:W-:Y:S02]  /*325e0*/  IMAD.MOV.U32 R18, RZ, RZ, R5 ;  /* 0x000000ffff127224 */ /* 0x000fe400078e0005 */
[----:B------:R-:W-:Y:S01]  /*325f0*/  IMAD.MOV.U32 R19, RZ, RZ, R4 ;  /* 0x000000ffff137224 */ /* 0x000fe200078e0004 */
[----:B------:R-:W3:Y:S01]  /*32600*/  LDL.LU R7, [R1+0xcdc] ;  /* 0x000cdc0001077983 */ /* 0x000ee20000300800 */
[----:B0-----:R-:W-:-:S03]  /*32610*/  MOV R17, R6 ;  /* 0x0000000600117202 */ /* 0x001fc60000000f00 */
[----:B------:R-:W3:Y:S04]  /*32620*/  LDL.LU R6, [R1+0xcd8] ;  /* 0x000cd80001067983 */ /* 0x000ee80000300800 */
[----:B------:R-:W3:Y:S04]  /*32630*/  LDL.LU R5, [R1+0xcd4] ;  /* 0x000cd40001057983 */ /* 0x000ee80000300800 */
[----:B------:R-:W3:Y:S01]  /*32640*/  LDL.LU R4, [R1+0xcd0] ;  /* 0x000cd00001047983 */ /* 0x000ee20000300800 */
[----:B--2---:R-:W-:Y:S03]  /*32650*/  HMMA.16816.F32 R16, R16, R2, R12 ;  /* 0x000000021010723c */ /* 0x004fe6000000180c */
[----:B------:R-:W2:Y:S04]  /*32660*/  LDL.LU.64 R14, [R1+0xcc8] ;  /* 0x000cc800010e7983 */ /* 0x000ea80000300a00 */
[----:B------:R-:W2:-:S12]  /*32670*/  LDL.LU.64 R12, [R1+0xcc0] ;  /* 0x000cc000010c7983 */ /* 0x000e980000300a00 */
[----:B------:R0:W-:Y:S04]  /*32680*/  STL.64 [R1+0xf0], R16 ;  /* 0x0000f01001007387 */ /* 0x0001e80000100a00 */
[----:B------:R1:W-:Y:S01]  /*32690*/  STL.64 [R1+0xf8], R18 ;  /* 0x0000f81201007387 */ /* 0x0003e20000100a00 */
[----:B0-----:R-:W-:Y:S01]  /*326a0*/  IMAD.MOV.U32 R16, RZ, RZ, R9 ;  /* 0x000000ffff107224 */ /* 0x001fe200078e0009 */
[----:B------:R-:W-:Y:S01]  /*326b0*/  MOV R17, R11 ;  /* 0x0000000b00117202 */ /* 0x000fe20000000f00 */
[----:B-1----:R-:W-:Y:S02]  /*326c0*/  IMAD.MOV.U32 R18, RZ, RZ, R21 ;  /* 0x000000ffff127224 */ /* 0x002fe400078e0015 */
[----:B------:R-:W-:Y:S01]  /*326d0*/  IMAD.MOV.U32 R19, RZ, RZ, R23 ;  /* 0x000000ffff137224 */ /* 0x000fe200078e0017 */
[----:B------:R-:W2:Y:S04]  /*326e0*/  LDL.LU R9, [R1+0xcbc] ;  /* 0x000cbc0001097983 */ /* 0x000ea80000300800 */
[----:B------:R-:W2:Y:S04]  /*326f0*/  LDL.LU R11, [R1+0xcb8] ;  /* 0x000cb800010b7983 */ /* 0x000ea80000300800 */
[----:B------:R-:W2:Y:S04]  /*32700*/  LDL.LU R21, [R1+0xcb4] ;  /* 0x000cb40001157983 */ /* 0x000ea80000300800 */
[----:B------:R-:W2:Y:S01]  /*32710*/  LDL.LU R23, [R1+0xcb0] ;  /* 0x000cb00001177983 */ /* 0x000ea20000300800 */
[----:B-----5:R-:W-:Y:S03]  /*32720*/  HMMA.16816.F32 R16, R16, R2, R24 ;  /* 0x000000021010723c */ /* 0x020fe60000001818 */
[----:B------:R-:W5:Y:S04]  /*32730*/  LDL.LU.64 R26, [R1+0xca8] ;  /* 0x000ca800011a7983 */ /* 0x000f680000300a00 */
[----:B------:R-:W5:-:S12]  /*32740*/  LDL.LU.64 R24, [R1+0xca0] ;  /* 0x000ca00001187983 */ /* 0x000f580000300a00 */
[----:B------:R0:W-:Y:S04]  /*32750*/  STL.64 [R1+0x50], R16 ;  /* 0x0000501001007387 */ /* 0x0001e80000100a00 */
[----:B------:R1:W-:Y:S04]  /*32760*/  STL.64 [R1+0x58], R18 ;  /* 0x0000581201007387 */ /* 0x0003e80000100a00 */
[----:B0-----:R-:W2:Y:S04]  /*32770*/  LDL R16, [R1+0x1d4] ;  /* 0x0001d40001107983 */ /* 0x001ea80000100800 */
[----:B------:R-:W2:Y:S04]  /*32780*/  LDL R17, [R1+0x1dc] ;  /* 0x0001dc0001117983 */ /* 0x000ea80000100800 */
[----:B-1----:R-:W2:Y:S04]  /*32790*/  LDL R18, [R1+0x1e4] ;  /* 0x0001e40001127983 */ /* 0x002ea80000100800 */
[----:B------:R-:W2:Y:S01]  /*327a0*/  LDL R19, [R1+0x1ec] ;  /* 0x0001ec0001137983 */ /* 0x000ea20000100800 */
[----:B---3--:R-:W-:-:S02]  /*327b0*/  F2FP.F16.E4M3.UNPACK_B R2, R10.H1 ;  /* 0x0000000aff02723e */ /* 0x008fc400030006ff */
[----:B----4-:R-:W-:-:S07]  /*327c0*/  F2FP.F16.E4M3.UNPACK_B R3, R8.H1 ;  /* 0x00000008ff03723e */ /* 0x010fce00030006ff */
[----:B--2---:R-:W-:Y:S01]  /*327d0*/  HMMA.16816.F32 R16, R16, R2, R4 ;  /* 0x000000021010723c */ /* 0x004fe20000001804 */
        /* <DEDUP_REMOVED lines=11> */
[----:B------:R-:W-:Y:S04]  /*32890*/  STL.64 [R1+0x30], R16 ;  /* 0x0000301001007387 */ /* 0x000fe80000100a00 */
[----:B------:R0:W-:Y:S04]  /*328a0*/  STL.64 [R1+0x38], R18 ;  /* 0x0000381201007387 */ /* 0x0001e80000100a00 */
[----:B0-----:R-:W4:Y:S04]  /*328b0*/  LDL.LU R18, [R1+0x4] ;  /* 0x0000040001127983 */ /* 0x001f280000300800 */
[----:B------:R-:W4:Y:S01]  /*328c0*/  LDL.LU R19, [R1+0xc] ;  /* 0x00000c0001137983 */ /* 0x000f220000300800 */
[----:B------:R-:W-:Y:S01]  /*328d0*/  IMAD.MOV.U32 R16, RZ, RZ, R21 ;  /* 0x000000ffff107224 */ /* 0x000fe200078e0015 */
[----:B------:R-:W-:Y:S01]  /*328e0*/  MOV R17, R23 ;  /* 0x0000001700117202 */ /* 0x000fe20000000f00 */
[----:B---3--:R-:W-:-:S02]  /*328f0*/  IMAD.MOV.U32 R4, RZ, RZ, R5 ;  /* 0x000000ffff047224 */ /* 0x008fc400078e0005 */
[----:B--2---:R-:W-:Y:S02]  /*32900*/  IMAD.MOV.U32 R5, RZ, RZ, R7 ;  /* 0x000000ffff057224 */ /* 0x004fe400078e0007 */
[----:B------:R-:W-:Y:S01]  /*32910*/  IMAD.MOV.U32 R6, RZ, RZ, R9 ;  /* 0x000000ffff067224 */ /* 0x000fe200078e0009 */
[----:B------:R-:W-:-:S07]  /*32920*/  MOV R7, R11 ;  /* 0x0000000b00077202 */ /* 0x000fce0000000f00 */
[-C--:B-----5:R-:W-:Y:S08]  /*32930*/  HMMA.16816.F32 R24, R4, R2.reuse, R24 ;  /* 0x000000020418723c */ /* 0x0a0ff00000001818 */
[----:B----4-:R-:W-:Y:S01]  /*32940*/  HMMA.16816.F32 R16, R16, R2, R12 ;  /* 0x000000021010723c */ /* 0x010fe2000000180c */
[----:B------:R-:W2:-:S15]  /*32950*/  LDL.LU R12, [R1+0x130] ;  /* 0x00013000010c7983 */ /* 0x000e9e0000300800 */
[----:B------:R-:W-:-:S03]  /*32960*/  NOP ;  /* 0x0000000000007918 */ /* 0x000fc60000000000 */
[----:B------:R0:W-:Y:S04]  /*32970*/  STL.64 [R1], R16 ;  /* 0x0000001001007387 */ /* 0x0001e80000100a00 */
        /* <DEDUP_REMOVED lines=9> */
[----:B------:R-:W4:Y:S04]  /*32a10*/  LDL.LU R5, [R1+0x64] ;  /* 0x0000640001057983 */ /* 0x000f280000300800 */
[----:B------:R-:W4:Y:S04]  /*32a20*/  LDL.LU R6, [R1+0x68] ;  /* 0x0000680001067983 */ /* 0x000f280000300800 */
[----:B------:R-:W4:Y:S04]  /*32a30*/  LDL.LU R7, [R1+0x6c] ;  /* 0x00006c0001077983 */ /* 0x000f280000300800 */
[----:B------:R-:W-:Y:S04]  /*32a40*/  STL.64 [R1+0xc38], R26 ;  /* 0x000c381a01007387 */ /* 0x000fe80000100a00 */
[----:B------:R-:W-:Y:S04]  /*32a50*/  STL.64 [R1+0xc30], R24 ;  /* 0x000c301801007387 */ /* 0x000fe80000100a00 */
[----:B0-----:R-:W2:Y:S04]  /*32a60*/  LDL.LU R16, [R1+0x204] ;  /* 0x0002040001107983 */ /* 0x001ea80000300800 */
[----:B------:R-:W2:Y:S04]  /*32a70*/  LDL.LU R17, [R1+0x20c] ;  /* 0x00020c0001117983 */ /* 0x000ea80000300800 */
[----:B-1----:R-:W2:Y:S04]  /*32a80*/  LDL.LU R18, [R1+0x1f4] ;  /* 0x0001f40001127983 */ /* 0x002ea80000300800 */
[----:B------:R-:W2:Y:S02]  /*32a90*/  LDL.LU R19, [R1+0x1fc] ;  /* 0x0001fc0001137983 */ /* 0x000ea40000300800 */
[----:B--2---:R-:W-:-:S15]  /*32aa0*/  HMMA.16816.F32 R16, R16, R2, R12 ;  /* 0x000000021010723c */ /* 0x004fde000000180c */
[----:B------:R-:W-:-:S04]  /*32ab0*/  NOP ;  /* 0x0000000000007918 */ /* 0x000fc80000000000 */
[----:B------:R-:W-:Y:S04]  /*32ac0*/  STL [R1+0xc4c], R16 ;  /* 0x000c4c1001007387 */ /* 0x000fe80000100800 */
[----:B------:R-:W-:Y:S04]  /*32ad0*/  STL [R1+0xc48], R17 ;  /* 0x000c481101007387 */ /* 0x000fe80000100800 */
[----:B------:R-:W-:Y:S04]  /*32ae0*/  STL [R1+0xc44], R18 ;  /* 0x000c441201007387 */ /* 0x000fe80000100800 */
[----:B------:R-:W-:Y:S04]  /*32af0*/  STL [R1+0xc40], R19 ;  /* 0x000c401301007387 */ /* 0x000fe80000100800 */
        /* <DEDUP_REMOVED lines=10> */
[----:B------:R-:W4:Y:S04]  /*32ba0*/  LDL R8, [R1+0xa4] ;  /* 0x0000a40001087983 */ /* 0x000f280000100800 */
[----:B------:R-:W4:Y:S04]  /*32bb0*/  LDL R9, [R1+0xac] ;  /* 0x0000ac0001097983 */ /* 0x000f280000100800 */
[----:B------:R-:W4:Y:S04]  /*32bc0*/  LDL.LU R10, [R1+0xe4] ;  /* 0x0000e400010a7983 */ /* 0x000f280000300800 */
[----:B------:R-:W4:Y:S02]  /*32bd0*/  LDL.LU R11, [R1+0xec] ;  /* 0x0000ec00010b7983 */ /* 0x000f240000300800 */
[----:B----4-:R-:W-:-:S15]  /*32be0*/  HMMA.16816.F32 R8, R8, R2, R4 ;  /* 0x000000020808723c */ /* 0x010fde0000001804 */
[----:B------:R-:W-:-:S04]  /*32bf0*/  NOP ;  /* 0x0000000000007918 */ /* 0x000fc80000000000 */
[----:B------:R-:W-:Y:S04]  /*32c00*/  STL.64 [R1+0xc68], R10 ;  /* 0x000c680a01007387 */ /* 0x000fe80000100a00 */
[----:B------:R0:W-:Y:S02]  /*32c10*/  STL.64 [R1+0xc60], R8 ;  /* 0x000c600801007387 */ /* 0x0001e40000100a00 */
[----:B0-----:R-:W-:Y:S02]  /*32c20*/  IMAD.MOV.U32 R8, RZ, RZ, R22 ;  /* 0x000000ffff087224 */ /* 0x001fe400078e0016 */
[----:B------:R-:W-:Y:S01]  /*32c30*/  IMAD.MOV.U32 R10, RZ, RZ, R29 ;  /* 0x000000ffff0a7224 */ /* 0x000fe200078e001d */
[----:B------:R-:W2:Y:S04]  /*32c40*/  LDL.LU R22, [R1+0xc80] ;  /* 0x000c800001167983 */ /* 0x000ea80000300800 */
[----:B------:R-:W3:Y:S04]  /*32c50*/  LDL.LU R9, [R1+0x24] ;  /* 0x0000240001097983 */ /* 0x000ee80000300800 */
[----:B------:R-:W4:Y:S01]  /*32c60*/  LDL.LU R29, [R1+0xc7c] ;  /* 0x000c7c00011d7983 */ /* 0x000f220000300800 */
[----:B------:R-:W-:-:S03]  /*32c70*/  IMAD.MOV.U32 R11, RZ, RZ, R28 ;  /* 0x000000ffff0b7224 */ /* 0x000fc600078e001c */
[----:B------:R-:W5:Y:S01]  /*32c80*/  LDL.LU R28, [R1+0xc78] ;  /* 0x000c7800011c7983 */ /* 0x000f620000300800 */
[----:B------:R-:W-:Y:S01]  /*32c90*/  MOV R4, R20 ;  /* 0x0000001400047202 */ /* 0x000fe20000000f00 */
[----:B------:R-:W-:Y:S01]  /*32ca0*/  IMAD.MOV.U32 R5, RZ, RZ, R0 ;  /* 0x000000ffff057224 */ /* 0x000fe200078e0000 */
[----:B------:R-:W0:Y:S01]  /*32cb0*/  S2R R20, SR_CTAID.X ;  /* 0x0000000000147919 */ /* 0x000e220000002500 */
[----:B------:R-:W1:Y:S01]  /*32cc0*/  S2R R0, SR_TID.X ;  /* 0x0000000000007919 */ /* 0x000e620000002100 */
[----:B------:R-:W0:Y:S02]  /*32cd0*/  S2R R27, SR_CTAID.X ;  /* 0x00000000001b7919 */ /* 0x000e240000002500 */
[----:B0-----:R-:W-:Y:S01]  /*32ce0*/  IMAD.SHL.U32 R13, R27, 0x100, RZ ;  /* 0x000001001b0d7824 */ /* 0x001fe200078e00ff */
[----:B-1----:R-:W-:-:S05]  /*32cf0*/  LOP3.LUT R16, R0, 0x3, RZ, 0xc0, !PT ;  /* 0x0000000300107812 */ /* 0x002fca00078ec0ff */
[----:B------:R-:W-:Y:S02]  /*32d00*/  IMAD.SHL.U32 R16, R16, 0x2, RZ ;  /* 0x0000000210107824 */ /* 0x000fe400078e00ff */
[----:B----4-:R-:W-:Y:S02]  /*32d10*/  IMAD.MOV.U32 R7, RZ, RZ, R29 ;  /* 0x000000ffff077224 */ /* 0x010fe400078e001d */
[----:B------:R-:W4:Y:S01]  /*32d20*/  LDL.LU R29, [R1+0xc74] ;  /* 0x000c7400011d7983 */ /* 0x000f220000300800 */
[----:B--2---:R-:W-:Y:S01]  /*32d30*/  IMAD.MOV.U32 R6, RZ, RZ, R22 ;  /* 0x000000ffff067224 */ /* 0x004fe200078e0016 */
[----:B------:R-:W-:Y:S02]  /*32d40*/  SHF.L.U32 R22, R20, 0x8, RZ ;  /* 0x0000000814167819 */ /* 0x000fe400000006ff */
[----:B------:R-:W-:-:S04]  /*32d50*/  LOP3.LUT R20, R0, 0x1c, RZ, 0xc0, !PT ;  /* 0x0000001c00147812 */ /* 0x000fc800078ec0ff */
[C---:B------:R-:W-:Y:S02]  /*32d60*/  LEA.HI R21, R20.reuse, 0xb8, RZ, 0x1e ;  /* 0x000000b814157811 */ /* 0x040fe400078ff0ff */
[----:B------:R-:W-:-:S04]  /*32d70*/  LEA.HI R20, R20, 0xb0, RZ, 0x1e ;  /* 0x000000b014147811 */ /* 0x000fc800078ff0ff */
[----:B------:R-:W-:Y:S02]  /*32d80*/  IADD3 R18, PT, PT, R13, R20, RZ ;  /* 0x000000140d127210 */ /* 0x000fe40007ffe0ff */
[----:B------:R-:W0:Y:S01]  /*32d90*/  S2R R20, SR_TID.X ;  /* 0x0000000000147919 */ /* 0x000e220000002100 */
[----:B------:R-:W-:-:S04]  /*32da0*/  LOP3.LUT R0, R0, 0x60, RZ, 0xc0, !PT ;  /* 0x0000006000007812 */ /* 0x000fc800078ec0ff */
[----:B------:R-:W-:Y:S01]  /*32db0*/  LEA.HI R0, R0, R16, RZ, 0x1e ;  /* 0x0000001000007211 */ /* 0x000fe200078ff0ff */
[----:B------:R-:W-:-:S03]  /*32dc0*/  IMAD.IADD R16, R22, 0x1, R21 ;  /* 0x0000000116107824 */ /* 0x000fc600078e0215 */
[----:B------:R-:W-:Y:S02]  /*32dd0*/  IADD3 R0, P1, PT, R0, UR6, RZ ;  /* 0x0000000600007c10 */ /* 0x000fe4000ff3e0ff */
[----:B0-----:R-:W-:-:S04]  /*32de0*/  LOP3.LUT R20, R20, 0x1c, RZ, 0xc0, !PT ;  /* 0x0000001c14147812 */ /* 0x001fc800078ec0ff */
[----:B------:R-:W-:-:S04]  /*32df0*/  LEA.HI R22, R20, 0xa8, RZ, 0x1e ;  /* 0x000000a814167811 */ /* 0x000fc800078ff0ff */
[----:B------:R-:W-:Y:S02]  /*32e00*/  IADD3 R14, PT, PT, R13, R22, RZ ;  /* 0x000000160d0e7210 */ /* 0x000fe40007ffe0ff */
[----:B------:R-:W0:Y:S01]  /*32e10*/  S2R R22, SR_TID.X ;  /* 0x0000000000167919 */ /* 0x000e220000002100 */
[----:B---3--:R-:W-:Y:S01]  /*32e20*/  HMMA.16816.F32 R4, R4, R2, R8 ;  /* 0x000000020404723c */ /* 0x008fe20000001808 */
[----:B-----5:R-:W-:Y:S02]  /*32e30*/  IMAD.MOV.U32 R11, RZ, RZ, R28 ;  /* 0x000000ffff0b7224 */ /* 0x020fe400078e001c */
[----:B------:R-:W-:Y:S01]  /*32e40*/  IMAD.X R28, RZ, RZ, UR7, P1 ;  /* 0x00000007ff1c7e24 */ /* 0x000fe200088e06ff */
[C---:B------:R-:W-:Y:S02]  /*32e50*/  ISETP.GT.U32.AND P0, PT, R0.reuse, R16, PT ;  /* 0x000000100000720c */ /* 0x040fe40003f04070 */
[----:B------:R-:W-:Y:S02]  /*32e60*/  ISETP.GT.U32.AND P1, PT, R0, R18, PT ;  /* 0x000000120000720c */ /* 0x000fe40003f24070 */
[----:B------:R-:W-:-:S02]  /*32e70*/  LEA.HI R20, R20, 0xa0, RZ, 0x1e ;  /* 0x000000a014147811 */ /* 0x000fc400078ff0ff */
[----:B------:R-:W-:Y:S02]  /*32e80*/  ISETP.GT.U32.AND P2, PT, R0, R14, PT ;  /* 0x0000000e0000720c */ /* 0x000fe40003f44070 */
[C---:B------:R-:W-:Y:S02]  /*32e90*/  ISETP.GT.U32.AND.EX P0, PT, R28.reuse, RZ, PT, P0 ;  /* 0x000000ff1c00720c */ /* 0x040fe40003f04100 */
[----:B------:R-:W-:Y:S01]  /*32ea0*/  ISETP.GT.U32.AND.EX P1, PT, R28, RZ, PT, P1 ;  /* 0x000000ff1c00720c */ /* 0x000fe20003f24110 */
[----:B------:R-:W2:Y:S01]  /*32eb0*/  LDL.LU R8, [R1+0x1a0] ;  /* 0x0001a00001087983 */ /* 0x000ea20000300800 */
[----:B------:R-:W-:Y:S01]  /*32ec0*/  IMAD.IADD R15, R13, 0x1, R20 ;  /* 0x000000010d0f7824 */ /* 0x000fe200078e0214 */
[----:B------:R-:W-:Y:S02]  /*32ed0*/  SEL R21, RZ, 0x1, !P0 ;  /* 0x00000001ff157807 */ /* 0x000fe40004000000 */
[----:B------:R-:W-:Y:S01]  /*32ee0*/  SEL R20, RZ, 0x1fffe, !P1 ;  /* 0x0001fffeff147807 */ /* 0x000fe20004800000 */
[----:B------:R-:W2:Y:S01]  /*32ef0*/  LDL.LU R9, [R1+0x1a4] ;  /* 0x0001a40001097983 */ /* 0x000ea20000300800 */
[----:B------:R-:W-:-:S03]  /*32f00*/  ISETP.GT.U32.AND P1, PT, R0, R15, PT ;  /* 0x0000000f0000720c */ /* 0x000fc60003f24070 */
[----:B------:R-:W-:Y:S01]  /*32f10*/  IMAD.IADD R20, R21, 0x1, R20 ;  /* 0x0000000115147824 */ /* 0x000fe200078e0214 */
[C---:B------:R-:W-:Y:S02]  /*32f20*/  ISETP.GT.U32.AND.EX P0, PT, R28.reuse, RZ, PT, P2 ;  /* 0x000000ff1c00720c */ /* 0x040fe40003f04120 */
[----:B------:R-:W-:Y:S02]  /*32f30*/  ISETP.GT.U32.AND.EX P1, PT, R28, RZ, PT, P1 ;  /* 0x000000ff1c00720c */ /* 0x000fe40003f24110 */
[----:B------:R-:W-:Y:S02]  /*32f40*/  LOP3.LUT R20, R20, 0x3, RZ, 0xc0, !PT ;  /* 0x0000000314147812 */ /* 0x000fe400078ec0ff */
[----:B------:R-:W-:Y:S02]  /*32f50*/  SEL R21, RZ, 0x7fff8, !P1 ;  /* 0x0007fff8ff157807 */ /* 0x000fe40004800000 */
[----:B0-----:R-:W-:-:S04]  /*32f60*/  LOP3.LUT R22, R22, 0x1c, RZ, 0xc0, !PT ;  /* 0x0000001c16167812 */ /* 0x001fc800078ec0ff */
[C---:B------:R-:W-:Y:S02]  /*32f70*/  LEA.HI R25, R22.reuse, 0x98, RZ, 0x1e ;  /* 0x0000009816197811 */ /* 0x040fe400078ff0ff */
[----:B------:R-:W-:Y:S02]  /*32f80*/  LEA.HI R26, R22, 0x90, RZ, 0x1e ;  /* 0x00000090161a7811 */ /* 0x000fe400078ff0ff */
[----:B------:R-:W-:-:S04]  /*32f90*/  SEL R22, RZ, 0x4, !P0 ;  /* 0x00000004ff167807 */ /* 0x000fc80004000000 */
[----:B------:R-:W-:Y:S01]  /*32fa0*/  IADD3 R17, PT, PT, R20, R21, R22 ;  /* 0x0000001514117210 */ /* 0x000fe20007ffe016 */
[----:B----4-:R-:W-:Y:S02]  /*32fb0*/  IMAD.MOV.U32 R10, RZ, RZ, R29 ;  /* 0x000000ffff0a7224 */ /* 0x010fe400078e001d */
[----:B------:R-:W3:Y:S04]  /*32fc0*/  LDL.LU R29, [R1+0xc70] ;  /* 0x000c7000011d7983 */ /* 0x000ee80000300800 */
[----:B------:R-:W2:Y:S04]  /*32fd0*/  LDL.LU R20, [R1+0x284] ;  /* 0x0002840001147983 */ /* 0x000ea80000300800 */
[----:B------:R-:W2:Y:S04]  /*32fe0*/  LDL.LU R21, [R1+0x28c] ;  /* 0x00028c0001157983 */ /* 0x000ea80000300800 */
[----:B------:R-:W2:Y:S01]  /*32ff0*/  LDL.LU R22, [R1+0x264] ;  /* 0x0002640001167983 */ /* 0x000ea20000300800 */
[----:B------:R-:W0:Y:S01]  /*33000*/  S2R R23, SR_CTAID.X ;  /* 0x0000000000177919 */ /* 0x000e220000002500 */
[----:B------:R-:W1:Y:S01]  /*33010*/  S2R R24, SR_TID.X ;  /* 0x0000000000187919 */ /* 0x000e620000002100 */
[----:B0-----:R-:W-:-:S04]  /*33020*/  IMAD.SHL.U32 R23, R23, 0x100, RZ ;  /* 0x0000010017177824 */ /* 0x001fc800078e00ff */
[C---:B------:R-:W-:Y:S02]  /*33030*/  IMAD.IADD R12, R23.reuse, 0x1, R26 ;  /* 0x00000001170c7824 */ /* 0x040fe400078e021a */
[----:B------:R-:W0:Y:S01]  /*33040*/  S2R R26, SR_TID.X ;  /* 0x00000000001a7919 */ /* 0x000e220000002100 */
[----:B------:R-:W-:Y:S02]  /*33050*/  IADD3 R16, PT, PT, R23, R25, RZ ;  /* 0x0000001917107210 */ /* 0x000fe40007ffe0ff */
[C---:B------:R-:W-:Y:S02]  /*33060*/  ISETP.GT.U32.AND P1, PT, R0.reuse, R12, PT ;  /* 0x0000000c0000720c */ /* 0x040fe40003f24070 */
[----:B------:R-:W-:Y:S02]  /*33070*/  ISETP.GT.U32.AND P0, PT, R0, R16, PT ;  /* 0x000000100000720c */ /* 0x000fe40003f04070 */
[C---:B------:R-:W-:Y:S02]  /*33080*/  ISETP.GT.U32.AND.EX P1, PT, R28.reuse, RZ, PT, P1 ;  /* 0x000000ff1c00720c */ /* 0x040fe40003f24110 */
[----:B------:R-:W-:-:S02]  /*33090*/  ISETP.GT.U32.AND.EX P0, PT, R28, RZ, PT, P0 ;  /* 0x000000ff1c00720c */ /* 0x000fc40003f04100 */
[----:B-1----:R-:W-:Y:S02]  /*330a0*/  LOP3.LUT R12, R24, 0x1c, RZ, 0xc0, !PT ;  /* 0x0000001c180c7812 */ /* 0x002fe400078ec0ff */
[----:B------:R-:W-:Y:S02]  /*330b0*/  SEL R16, RZ, 0x1, !P0 ;  /* 0x00000001ff107807 */ /* 0x000fe40004000000 */
[----:B------:R-:W-:Y:S02]  /*330c0*/  SHF.L.U32 R25, R27, 0x8, RZ ;  /* 0x000000081b197819 */ /* 0x000fe400000006ff */
[----:B------:R-:W-:-:S05]  /*330d0*/  LEA.HI R27, R12, 0xf8, RZ, 0x1e ;  /* 0x000000f80c1b7811 */ /* 0x000fca00078ff0ff */
[----:B------:R-:W-:Y:S01]  /*330e0*/  IMAD.IADD R27, R13, 0x1, R27 ;  /* 0x000000010d1b7824 */ /* 0x000fe200078e021b */
[----:B0-----:R-:W-:-:S04]  /*330f0*/  LOP3.LUT R26, R26, 0x1c, RZ, 0xc0, !PT ;  /* 0x0000001c1a1a7812 */ /* 0x001fc800078ec0ff */
[----:B------:R-:W-:Y:S02]  /*33100*/  LEA.HI R19, R26, 0x88, RZ, 0x1e ;  /* 0x000000881a137811 */ /* 0x000fe400078ff0ff */
[----:B------:R-:W-:-:S04]  /*33110*/  ISETP.GT.U32.AND P3, PT, R0, R27, PT ;  /* 0x0000001b0000720c */ /* 0x000fc80003f64070 */
[----:B------:R-:W-:Y:S01]  /*33120*/  ISETP.GT.U32.AND.EX P3, PT, R28, RZ, PT, P3 ;  /* 0x000000ff1c00720c */ /* 0x000fe20003f64130 */
[----:B------:R-:W-:Y:S01]  /*33130*/  IMAD.IADD R19, R25, 0x1, R19 ;  /* 0x0000000119137824 */ /* 0x000fe200078e0213 */
[----:B------:R-:W-:-:S04]  /*33140*/  LOP3.LUT R24, R24, 0x1c, RZ, 0xc0, !PT ;  /* 0x0000001c18187812 */ /* 0x000fc800078ec0ff */
[----:B------:R-:W-:Y:S02]  /*33150*/  LEA.HI R24, R24, 0xe0, RZ, 0x1e ;  /* 0x000000e018187811 */ /* 0x000fe400078ff0ff */
[----:B------:R-:W-:Y:S01]  /*33160*/  LEA.HI R12, R12, 0xc8, RZ, 0x1e ;  /* 0x000000c80c0c7811 */ /* 0x000fe200078ff0ff */
[----:B---3--:R-:W-:Y:S01]  /*33170*/  IMAD.MOV.U32 R23, RZ, RZ, R29 ;  /* 0x000000ffff177224 */ /* 0x008fe200078e001d */
[----:B------:R-:W-:-:S06]  /*33180*/  SEL R29, RZ, 0x1fffe, !P1 ;  /* 0x0001fffeff1d7807 */ /* 0x000fcc0004800000 */
[----:B--2---:R-:W-:Y:S01]  /*33190*/  HMMA.16816.F32 R20, R20, R2, R8 ;  /* 0x000000021414723c */ /* 0x004fe20000001808 */
[----:B------:R-:W-:Y:S01]  /*331a0*/  IMAD.IADD R29, R16, 0x1, R29 ;  /* 0x00000001101d7824 */ /* 0x000fe200078e021d */
[C---:B------:R-:W-:Y:S02]  /*331b0*/  LEA.HI R16, R26.reuse, 0x80, RZ, 0x1e ;  /* 0x000000801a107811 */ /* 0x040fe400078ff0ff */
[----:B------:R-:W-:Y:S01]  /*331c0*/  LEA.HI R26, R26, 0xf0, RZ, 0x1e ;  /* 0x000000f01a1a7811 */ /* 0x000fe200078ff0ff */
[----:B------:R-:W2:Y:S04]  /*331d0*/  LDL.LU.64 R10, [R1+0xc68] ;  /* 0x000c6800010a7983 */ /* 0x000ea80000300a00 */
[----:B------:R-:W3:Y:S01]  /*331e0*/  LDL.LU.64 R8, [R1+0xc60] ;  /* 0x000c600001087983 */ /* 0x000ee20000300a00 */
[----:B------:R-:W-:-:S04]  /*331f0*/  IADD3 R26, PT, PT, R13, R26, RZ ;  /* 0x0000001a0d1a7210 */ /* 0x000fc80007ffe0ff */
[----:B------:R-:W-:-:S04]  /*33200*/  ISETP.GT.U32.AND P2, PT, R0, R26, PT ;  /* 0x0000001a0000720c */ /* 0x000fc80003f44070 */
[----:B------:R-:W-:Y:S01]  /*33210*/  ISETP.GT.U32.AND.EX P2, PT, R28, RZ, PT, P2 ;  /* 0x000000ff1c00720c */ /* 0x000fe20003f44120 */
[----:B------:R-:W-:Y:S01]  /*33220*/  IMAD.IADD R16, R25, 0x1, R16 ;  /* 0x0000000119107824 */ /* 0x000fe200078e0210 */
[----:B------:R0:W-:Y:S04]  /*33230*/  STL.64 [R1+0x20], R20 ;  /* 0x0000201401007387 */ /* 0x0001e80000100a00 */
[----:B------:R1:W-:Y:S01]  /*33240*/  STL.64 [R1+0x28], R22 ;  /* 0x0000281601007387 */ /* 0x0003e20000100a00 */
[C---:B------:R-:W-:Y:S02]  /*33250*/  ISETP.GT.U32.AND P1, PT, R0.reuse, R19, PT ;  /* 0x000000130000720c */ /* 0x040fe40003f24070 */
[----:B------:R-:W-:Y:S01]  /*33260*/  ISETP.GT.U32.AND P0, PT, R0, R16, PT ;  /* 0x000000100000720c */ /* 0x000fe20003f04070 */
[----:B------:R-:W4:Y:S01]  /*33270*/  S2R R25, SR_TID.X ;  /* 0x0000000000197919 */ /* 0x000f220000002100 */
[----:B0-----:R-:W-:-:S02]  /*33280*/  SEL R20, RZ, 0x1fffe, !P2 ;  /* 0x0001fffeff147807 */ /* 0x001fc40005000000 */
[----:B-1----:R-:W-:-:S04]  /*33290*/  SEL R22, RZ, 0x1, !P3 ;  /* 0x00000001ff167807 */ /* 0x002fc80005800000 */
[----:B------:R-:W-:Y:S02]  /*332a0*/  IADD3 R20, PT, PT, R22, R20, RZ ;  /* 0x0000001416147210 */ /* 0x000fe40007ffe0ff */
[----:B------:R-:W0:Y:S01]  /*332b0*/  S2R R22, SR_TID.X ;  /* 0x0000000000167919 */ /* 0x000e220000002100 */
[C---:B------:R-:W-:Y:S02]  /*332c0*/  ISETP.GT.U32.AND.EX P1, PT, R28.reuse, RZ, PT, P1 ;  /* 0x000000ff1c00720c */ /* 0x040fe40003f24110 */
[----:B------:R-:W-:Y:S02]  /*332d0*/  ISETP.GT.U32.AND.EX P0, PT, R28, RZ, PT, P0 ;  /* 0x000000ff1c00720c */ /* 0x000fe40003f04100 */
[----:B------:R-:W-:Y:S02]  /*332e0*/  LOP3.LUT R21, R29, 0x3, RZ, 0xc0, !PT ;  /* 0x000000031d157812 */ /* 0x000fe400078ec0ff */
[----:B------:R-:W1:Y:S01]  /*332f0*/  S2R R29, SR_CTAID.X ;  /* 0x00000000001d7919 */ /* 0x000e620000002500 */
[----:B------:R-:W-:-:S02]  /*33300*/  SEL R19, RZ, 0x4, !P1 ;  /* 0x00000004ff137807 */ /* 0x000fc40004800000 */
[----:B------:R-:W-:-:S04]  /*33310*/  SEL R23, RZ, 0x7fff8, !P0 ;  /* 0x0007fff8ff177807 */ /* 0x000fc80004000000 */
[----:B------:R-:W-:Y:S02]  /*33320*/  IADD3 R19, PT, PT, R21, R23, R19 ;  /* 0x0000001715137210 */ /* 0x000fe40007ffe013 */
[----:B------:R-:W-:Y:S02]  /*33330*/  LOP3.LUT R21, R20, 0x3, RZ, 0xc0, !PT ;  /* 0x0000000314157812 */ /* 0x000fe400078ec0ff */
[----:B------:R-:W5:Y:S01]  /*33340*/  S2R R20, SR_TID.X ;  /* 0x0000000000147919 */ /* 0x000f620000002100 */
[----:B----4-:R-:W-:-:S04]  /*33350*/  LOP3.LUT R25, R25, 0x1c, RZ, 0xc0, !PT ;  /* 0x0000001c19197812 */ /* 0x010fc800078ec0ff */
[----:B------:R-:W-:Y:S02]  /*33360*/  LEA.HI R16, R25, 0xd8, RZ, 0x1e ;  /* 0x000000d819107811 */ /* 0x000fe400078ff0ff */
[----:B0-----:R-:W-:-:S04]  /*33370*/  LOP3.LUT R22, R22, 0x1c, RZ, 0xc0, !PT ;  /* 0x0000001c16167812 */ /* 0x001fc800078ec0ff */
[----:B------:R-:W-:Y:S01]  /*33380*/  LEA.HI R22, R22, 0xd0, RZ, 0x1e ;  /* 0x000000d016167811 */ /* 0x000fe200078ff0ff */
[----:B-1----:R-:W-:-:S04]  /*33390*/  IMAD.SHL.U32 R29, R29, 0x100, RZ ;  /* 0x000001001d1d7824 */ /* 0x002fc800078e00ff */
[----:B------:R-:W-:Y:S02]  /*333a0*/  IMAD.IADD R16, R29, 0x1, R16 ;  /* 0x000000011d107824 */ /* 0x000fe400078e0210 */
[----:B------:R-:W-:Y:S02]  /*333b0*/  IMAD.IADD R13, R13, 0x1, R22 ;  /* 0x000000010d0d7824 */ /* 0x000fe400078e0216 */
[----:B------:R-:W-:Y:S01]  /*333c0*/  IMAD.IADD R24, R29, 0x1, R24 ;  /* 0x000000011d187824 */ /* 0x000fe200078e0218 */
[C---:B------:R-:W-:Y:S02]  /*333d0*/  ISETP.GT.U32.AND P1, PT, R0.reuse, R16, PT ;  /* 0x000000100000720c */ /* 0x040fe40003f24070 */
[----:B------:R-:W-:Y:S02]  /*333e0*/  ISETP.GT.U32.AND P4, PT, R0, R13, PT ;  /* 0x0000000d0000720c */ /* 0x000fe40003f84070 */
[----:B-----5:R-:W-:Y:S02]  /*333f0*/  LOP3.LUT R20, R20, 0x1c, RZ, 0xc0, !PT ;  /* 0x0000001c14147812 */ /* 0x020fe400078ec0ff */
[----:B------:R-:W-:-:S02]  /*33400*/  ISETP.GT.U32.AND P2, PT, R0, R24, PT ;  /* 0x000000180000720c */ /* 0x000fc40003f44070 */
[C---:B------:R-:W-:Y:S02]  /*33410*/  ISETP.GT.U32.AND.EX P1, PT, R28.reuse, RZ, PT, P1 ;  /* 0x000000ff1c00720c */ /* 0x040fe40003f24110 */
[----:B------:R-:W-:Y:S02]  /*33420*/  ISETP.GT.U32.AND.EX P4, PT, R28, RZ, PT, P4 ;  /* 0x000000ff1c00720c */ /* 0x000fe40003f84140 */
[----:B------:R-:W-:Y:S02]  /*33430*/  LEA.HI R20, R20, 0xc0, RZ, 0x1e ;  /* 0x000000c014147811 */ /* 0x000fe400078ff0ff */
[----:B------:R-:W-:Y:S02]  /*33440*/  LEA.HI R25, R25, 0xe8, RZ, 0x1e ;  /* 0x000000e819197811 */ /* 0x000fe400078ff0ff */
[----:B------:R-:W-:Y:S02]  /*33450*/  ISETP.GT.U32.AND.EX P2, PT, R28, RZ, PT, P2 ;  /* 0x000000ff1c00720c */ /* 0x000fe40003f44120 */
[----:B------:R-:W-:-:S02]  /*33460*/  SEL R23, RZ, 0x1, !P1 ;  /* 0x00000001ff177807 */ /* 0x000fc40004800000 */
[----:B------:R-:W-:Y:S02]  /*33470*/  SEL R22, RZ, 0x1fffe, !P4 ;  /* 0x0001fffeff167807 */ /* 0x000fe40006000000 */
[C---:B------:R-:W-:Y:S01]  /*33480*/  IADD3 R20, PT, PT, R29.reuse, R20, RZ ;  /* 0x000000141d147210 */ /* 0x040fe20007ffe0ff */
[C---:B------:R-:W-:Y:S02]  /*33490*/  IMAD.IADD R25, R29.reuse, 0x1, R25 ;  /* 0x000000011d197824 */ /* 0x040fe400078e0219 */
[----:B------:R-:W-:Y:S01]  /*334a0*/  IMAD.IADD R12, R29, 0x1, R12 ;  /* 0x000000011d0c7824 */ /* 0x000fe200078e020c */
[----:B------:R-:W-:Y:S02]  /*334b0*/  SEL R29, RZ, 0x7fff8, !P2 ;  /* 0x0007fff8ff1d7807 */ /* 0x000fe40005000000 */
[C---:B------:R-:W-:Y:S01]  /*334c0*/  ISETP.GT.U32.AND P2, PT, R0.reuse, R20, PT ;  /* 0x000000140000720c */ /* 0x040fe20003f44070 */
[----:B------:R-:W-:Y:S02]  /*334d0*/  IMAD.IADD R20, R23, 0x1, R22 ;  /* 0x0000000117147824 */ /* 0x000fe400078e0216 */
[----:B------:R-:W0:Y:S01]  /*334e0*/  S2R R22, SR_TID.X ;  /* 0x0000000000167919 */ /* 0x000e220000002100 */
[----:B------:R-:W-:-:S02]  /*334f0*/  ISETP.GT.U32.AND P0, PT, R0, R25, PT ;  /* 0x000000190000720c */ /* 0x000fc40003f04070 */
[----:B0-----:R-:W-:Y:S02]  /*33500*/  LOP3.LUT R23, R22, 0x1c, RZ, 0xc0, !PT ;  /* 0x0000001c16177812 */ /* 0x001fe400078ec0ff */
[----:B------:R-:W0:Y:S01]  /*33510*/  S2R R22, SR_CTAID.X ;  /* 0x0000000000167919 */ /* 0x000e220000002500 */
[----:B------:R-:W-:Y:S02]  /*33520*/  ISETP.GT.U32.AND.EX P0, PT, R28, RZ, PT, P0 ;  /* 0x000000ff1c00720c */ /* 0x000fe40003f04100 */
[----:B------:R-:W-:Y:S02]  /*33530*/  LEA.HI R23, R23, 0xb8, RZ, 0x1e ;  /* 0x000000b817177811 */ /* 0x000fe400078ff0ff */
[----:B------:R-:W-:Y:S02]  /*33540*/  SEL R13, RZ, 0x4, !P0 ;  /* 0x00000004ff0d7807 */ /* 0x000fe40004000000 */
[----:B------:R-:W-:Y:S02]  /*33550*/  ISETP.GT.U32.AND P0, PT, R0, R12, PT ;  /* 0x0000000c0000720c */ /* 0x000fe40003f04070 */
[----:B------:R-:W-:-:S02]  /*33560*/  ISETP.GT.U32.AND.EX P2, PT, R28, RZ, PT, P2 ;  /* 0x000000ff1c00720c */ /* 0x000fc40003f44120 */
[----:B------:R-:W-:Y:S02]  /*33570*/  ISETP.GE.U32.AND P1, PT, R0, R18, PT ;  /* 0x000000120000720c */ /* 0x000fe40003f26070 */
[----:B------:R-:W-:Y:S02]  /*33580*/  IADD3 R29, PT, PT, R21, R29, R13 ;  /* 0x0000001d151d7210 */ /* 0x000fe40007ffe00d */
[----:B------:R-:W-:Y:S02]  /*33590*/  ISETP.GT.U32.AND.EX P0, PT, R28, RZ, PT, P0 ;  /* 0x000000ff1c00720c */ /* 0x000fe40003f04100 */
[----:B------:R-:W-:Y:S02]  /*335a0*/  SEL R21, RZ, 0x7fff8, !P2 ;  /* 0x0007fff8ff157807 */ /* 0x000fe40005000000 */
[----:B------:R-:W-:Y:S02]  /*335b0*/  LOP3.LUT R20, R20, 0x3, RZ, 0xc0, !PT ;  /* 0x0000000314147812 */ /* 0x000fe400078ec0ff */
[----:B------:R-:W-:Y:S01]  /*335c0*/  ISETP.GE.U32.AND.EX P1, PT, R28, RZ, PT, P1 ;  /* 0x000000ff1c00720c */ /* 0x000fe20003f26110 */
[----:B------:R-:W4:Y:S04]  /*335d0*/  LDL.LU R12, [R1+0xc5c] ;  /* 0x000c5c00010c7983 */ /* 0x000f280000300800 */
[----:B------:R-:W5:Y:S01]  /*335e0*/  LDL.LU R13, [R1+0xc58] ;  /* 0x000c5800010d7983 */ /* 0x000f620000300800 */
[----:B0-----:R-:W-:-:S04]  /*335f0*/  IMAD.SHL.U32 R22, R22, 0x100, RZ ;  /* 0x0000010016167824 */ /* 0x001fc800078e00ff */
[----:B------:R-:W-:-:S05]  /*33600*/  IMAD.IADD R22, R22, 0x1, R23 ;  /* 0x0000000116167824 */ /* 0x000fca00078e0217 */
[----:B------:R-:W-:Y:S02]  /*33610*/  ISETP.GE.U32.AND P4, PT, R0, R22, PT ;  /* 0x000000160000720c */ /* 0x000fe40003f86070 */
[----:B------:R-:W-:Y:S02]  /*33620*/  SEL R22, RZ, 0x4, !P0 ;  /* 0x00000004ff167807 */ /* 0x000fe40004000000 */
[----:B------:R-:W-:Y:S02]  /*33630*/  ISETP.GE.U32.AND.EX P0, PT, R28, RZ, PT, P4 ;  /* 0x000000ff1c00720c */ /* 0x000fe40003f06140 */
[----:B------:R-:W-:Y:S02]  /*33640*/  IADD3 R18, PT, PT, R20, R21, R22 ;  /* 0x0000001514127210 */ /* 0x000fe40007ffe016 */
[----:B------:R-:W-:Y:S01]  /*33650*/  SEL R20, RZ, 0x1fffe, P1 ;  /* 0x0001fffeff147807 */ /* 0x000fe20000800000 */
[----:B------:R-:W0:Y:S01]  /*33660*/  S2R R22, SR_TID.X ;  /* 0x0000000000167919 */ /* 0x000e220000002100 */
[----:B------:R-:W-:Y:S01]  /*33670*/  SEL R21, RZ, 0x1, P0 ;  /* 0x00000001ff157807 */ /* 0x000fe20000000000 */
[----:B------:R-:W1:Y:S04]  /*33680*/  S2R R23, SR_CTAID.X ;  /* 0x0000000000177919 */ /* 0x000e680000002500 */
[----:B------:R-:W-:-:S02]  /*33690*/  IMAD.IADD R20, R21, 0x1, R20 ;  /* 0x0000000115147824 */ /* 0x000fc400078e0214 */
[----:B------:R-:W1:Y:S01]  /*336a0*/  S2R R21, SR_TID.X ;  /* 0x0000000000157919 */ /* 0x000e620000002100 */
[C---:B------:R-:W-:Y:S02]  /*336b0*/  ISETP.GE.U32.AND P1, PT, R0.reuse, R14, PT ;  /* 0x0000000e0000720c */ /* 0x040fe40003f26070 */
[----:B------:R-:W-:Y:S02]  /*336c0*/  ISETP.GE.U32.AND P4, PT, R0, R15, PT ;  /* 0x0000000f0000720c */ /* 0x000fe40003f86070 */
[----:B------:R-:W-:Y:S01]  /*336d0*/  LOP3.LUT R20, R20, 0x3, RZ, 0xc0, !PT ;  /* 0x0000000314147812 */ /* 0x000fe200078ec0ff */
[----:B------:R-:W2:Y:S01]  /*336e0*/  LDL.LU R14, [R1+0xc54] ;  /* 0x000c5400010e7983 */ /* 0x000ea20000300800 */
[C---:B------:R-:W-:Y:S02]  /*336f0*/  ISETP.GE.U32.AND.EX P1, PT, R28.reuse, RZ, PT, P1 ;  /* 0x000000ff1c00720c */ /* 0x040fe40003f26110 */
[----:B------:R-:W-:Y:S01]  /*33700*/  ISETP.GE.U32.AND.EX P4, PT, R28, RZ, PT, P4 ;  /* 0x000000ff1c00720c */ /* 0x000fe20003f86140 */
[----:B------:R-:W2:Y:S01]  /*33710*/  LDL.LU R15, [R1+0xc50] ;  /* 0x000c5000010f7983 */ /* 0x000ea20000300800 */
[----:B0-----:R-:W-:-:S02]  /*33720*/  LOP3.LUT R22, R22, 0x1c, RZ, 0xc0, !PT ;  /* 0x0000001c16167812 */ /* 0x001fc400078ec0ff */
[----:B-1----:R-:W-:Y:S02]  /*33730*/  SHF.L.U32 R23, R23, 0x8, RZ ;  /* 0x0000000817177819 */ /* 0x002fe400000006ff */
[----:B------:R-:W-:Y:S02]  /*33740*/  LEA.HI R22, R22, 0x98, RZ, 0x1e ;  /* 0x0000009816167811 */ /* 0x000fe400078ff0ff */
[----:B------:R-:W-:-:S03]  /*33750*/  LOP3.LUT R21, R21, 0x1c, RZ, 0xc0, !PT ;  /* 0x0000001c15157812 */ /* 0x000fc600078ec0ff */
[----:B------:R-:W-:Y:S01]  /*33760*/  IMAD.IADD R22, R23, 0x1, R22 ;  /* 0x0000000117167824 */ /* 0x000fe200078e0216 */
[----:B------:R-:W-:-:S04]  /*33770*/  LEA.HI R21, R21, 0x90, RZ, 0x1e ;  /* 0x0000009015157811 */ /* 0x000fc800078ff0ff */
[----:B------:R-:W-:Y:S02]  /*33780*/  ISETP.GE.U32.AND P2, PT, R0, R22, PT ;  /* 0x000000160000720c */ /* 0x000fe40003f46070 */
[----:B------:R-:W-:Y:S01]  /*33790*/  SEL R22, RZ, 0x4, P1 ;  /* 0x00000004ff167807 */ /* 0x000fe20000800000 */
[----:B------:R-:W-:Y:S01]  /*337a0*/  IMAD.IADD R23, R23, 0x1, R21 ;  /* 0x0000000117177824 */ /* 0x000fe200078e0215 */
[----:B------:R-:W-:-:S04]  /*337b0*/  SEL R21, RZ, 0x7fff8, P4 ;  /* 0x0007fff8ff157807 */ /* 0x000fc80002000000 */
[----:B------:R-:W-:Y:S02]  /*337c0*/  IADD3 R20, PT, PT, R20, R21, R22 ;  /* 0x0000001514147210 */ /* 0x000fe40007ffe016 */
[----:B------:R-:W0:Y:S01]  /*337d0*/  S2R R22, SR_TID.X ;  /* 0x0000000000167919 */ /* 0x000e220000002100 */
[----:B------:R-:W-:Y:S02]  /*337e0*/  ISETP.GE.U32.AND P0, PT, R0, R23, PT ;  /* 0x000000170000720c */ /* 0x000fe40003f06070 */
[----:B------:R-:W1:Y:S01]  /*337f0*/  S2R R23, SR_CTAID.X ;  /* 0x0000000000177919 */ /* 0x000e620000002500 */
[C---:B------:R-:W-:Y:S02]  /*33800*/  ISETP.GE.U32.AND.EX P2, PT, R28.reuse, RZ, PT, P2 ;  /* 0x000000ff1c00720c */ /* 0x040fe40003f46120 */
[----:B------:R-:W-:Y:S01]  /*33810*/  ISETP.GE.U32.AND.EX P0, PT, R28, RZ, PT, P0 ;  /* 0x000000ff1c00720c */ /* 0x000fe20003f06100 */
[----:B------:R0:W-:Y:S03]  /*33820*/  STL [R1+0x4c], R20 ;  /* 0x00004c1401007387 */ /* 0x0001e60000100800 */
[----:B0-----:R-:W-:-:S02]  /*33830*/  SEL R20, RZ, 0x1fffe, P0 ;  /* 0x0001fffeff147807 */ /* 0x001fc40000000000 */
[----:B------:R-:W-:Y:S02]  /*33840*/  LOP3.LUT R21, R22, 0x1c, RZ, 0xc0, !PT ;  /* 0x0000001c16157812 */ /* 0x000fe400078ec0ff */
[----:B-1----:R-:W-:Y:S02]  /*33850*/  SHF.L.U32 R23, R23, 0x8, RZ ;  /* 0x0000000817177819 */ /* 0x002fe400000006ff */
[C---:B------:R-:W-:Y:S02]  /*33860*/  LEA.HI R22, R21.reuse, 0x88, RZ, 0x1e ;  /* 0x0000008815167811 */ /* 0x040fe400078ff0ff */
[----:B------:R-:W-:-:S03]  /*33870*/  LEA.HI R21, R21, 0x80, RZ, 0x1e ;  /* 0x0000008015157811 */ /* 0x000fc600078ff0ff */
[C---:B------:R-:W-:Y:S02]  /*33880*/  IMAD.IADD R22, R23.reuse, 0x1, R22 ;  /* 0x0000000117167824 */ /* 0x040fe400078e0216 */
[----:B------:R-:W-:Y:S01]  /*33890*/  IMAD.IADD R23, R23, 0x1, R21 ;  /* 0x0000000117177824 */ /* 0x000fe200078e0215 */
[----:B------:R-:W-:Y:S02]  /*338a0*/  SEL R21, RZ, 0x1, P2 ;  /* 0x00000001ff157807 */ /* 0x000fe40001000000 */
[C---:B------:R-:W-:Y:S02]  /*338b0*/  ISETP.GE.U32.AND P0, PT, R0.reuse, R22, PT ;  /* 0x000000160000720c */ /* 0x040fe40003f06070 */
[----:B------:R-:W-:Y:S01]  /*338c0*/  ISETP.GE.U32.AND P1, PT, R0, R23, PT ;  /* 0x000000170000720c */ /* 0x000fe20003f26070 */
[----:B------:R-:W-:Y:S01]  /*338d0*/  IMAD.IADD R20, R21, 0x1, R20 ;  /* 0x0000000115147824 */ /* 0x000fe200078e0214 */
[C---:B------:R-:W-:Y:S02]  /*338e0*/  ISETP.GE.U32.AND.EX P0, PT, R28.reuse, RZ, PT, P0 ;  /* 0x000000ff1c00720c */ /* 0x040fe40003f06100 */
[----:B------:R-:W-:-:S02]  /*338f0*/  ISETP.GE.U32.AND.EX P1, PT, R28, RZ, PT, P1 ;  /* 0x000000ff1c00720c */ /* 0x000fc40003f26110 */
[----:B------:R-:W-:Y:S02]  /*33900*/  LOP3.LUT R20, R20, 0x3, RZ, 0xc0, !PT ;  /* 0x0000000314147812 */ /* 0x000fe400078ec0ff */
[----:B------:R-:W-:Y:S02]  /*33910*/  SEL R22, RZ, 0x4, P0 ;  /* 0x00000004ff167807 */ /* 0x000fe40000000000 */
[----:B------:R-:W-:Y:S02]  /*33920*/  SEL R21, RZ, 0x7fff8, P1 ;  /* 0x0007fff8ff157807 */ /* 0x000fe40000800000 */
[C---:B------:R-:W-:Y:S02]  /*33930*/  ISETP.GE.U32.AND P0, PT, R0.reuse, R27, PT ;  /* 0x0000001b0000720c */ /* 0x040fe40003f06070 */
[----:B------:R-:W-:Y:S02]  /*33940*/  ISETP.GE.U32.AND P1, PT, R0, R26, PT ;  /* 0x0000001a0000720c */ /* 0x000fe40003f26070 */
[----:B------:R-:W-:-:S02]  /*33950*/  IADD3 R20, PT, PT, R20, R21, R22 ;  /* 0x0000001514147210 */ /* 0x000fc40007ffe016 */
[C---:B------:R-:W-:Y:S02]  /*33960*/  ISETP.GE.U32.AND.EX P0, PT, R28.reuse, RZ, PT, P0 ;  /* 0x000000ff1c00720c */ /* 0x040fe40003f06100 */
[----:B------:R-:W-:Y:S02]  /*33970*/  ISETP.GE.U32.AND.EX P1, PT, R28, RZ, PT, P1 ;  /* 0x000000ff1c00720c */ /* 0x000fe40003f26110 */
[C---:B------:R-:W-:Y:S02]  /*33980*/  ISETP.GE.U32.AND P2, PT, R0.reuse, R25, PT ;  /* 0x000000190000720c */ /* 0x040fe40003f46070 */
[----:B------:R-:W-:Y:S01]  /*33990*/  ISETP.GE.U32.AND P4, PT, R0, R24, PT ;  /* 0x000000180000720c */ /* 0x000fe20003f86070 */
[----:B------:R0:W-:Y:S01]  /*339a0*/  STL [R1+0x60], R20 ;  /* 0x0000601401007387 */ /* 0x0001e20000100800 */
[----:B------:R-:W-:-:S03]  /*339b0*/  SEL R21, RZ, 0x1, P0 ;  /* 0x00000001ff157807 */ /* 0x000fc60000000000 */
[----:B------:R-:W2:Y:S04]  /*339c0*/  LDL.LU R24, [R1+0x50] ;  /* 0x0000500001187983 */ /* 0x000ea80000300800 */
[----:B------:R-:W2:Y:S04]  /*339d0*/  LDL.LU R25, [R1+0x54] ;  /* 0x0000540001197983 */ /* 0x000ea80000300800 */
[----:B------:R-:W2:Y:S04]  /*339e0*/  LDL.LU R26, [R1+0x58] ;  /* 0x00005800011a7983 */ /* 0x000ea80000300800 */
[----:B------:R-:W2:Y:S01]  /*339f0*/  LDL.LU R27, [R1+0x5c] ;  /* 0x00005c00011b7983 */ /* 0x000ea20000300800 */
[----:B0-----:R-:W-:-:S02]  /*33a00*/  SEL R20, RZ, 0x1fffe, P1 ;  /* 0x0001fffeff147807 */ /* 0x001fc40000800000 */
[C---:B------:R-:W-:Y:S02]  /*33a10*/  ISETP.GE.U32.AND.EX P1, PT, R28.reuse, RZ, PT, P2 ;  /* 0x000000ff1c00720c */ /* 0x040fe40003f26120 */
[----:B------:R-:W-:Y:S02]  /*33a20*/  ISETP.GE.U32.AND.EX P2, PT, R28, RZ, PT, P4 ;  /* 0x000000ff1c00720c */ /* 0x000fe40003f46140 */
[----:B------:R-:W-:Y:S02]  /*33a30*/  IADD3 R20, PT, PT, R21, R20, RZ ;  /* 0x0000001415147210 */ /* 0x000fe40007ffe0ff */
[----:B------:R-:W-:Y:S02]  /*33a40*/  SEL R22, RZ, 0x4, P1 ;  /* 0x00000004ff167807 */ /* 0x000fe40000800000 */
[----:B------:R-:W-:Y:S02]  /*33a50*/  SEL R21, RZ, 0x7fff8, P2 ;  /* 0x0007fff8ff157807 */ /* 0x000fe40001000000 */
[----:B------:R-:W-:-:S04]  /*33a60*/  LOP3.LUT R20, R20, 0x3, RZ, 0xc0, !PT ;  /* 0x0000000314147812 */ /* 0x000fc800078ec0ff */
[----:B------:R-:W-:Y:S02]  /*33a70*/  IADD3 R20, PT, PT, R20, R21, R22 ;  /* 0x0000001514147210 */ /* 0x000fe40007ffe016 */
[----:B------:R-:W0:Y:S03]  /*33a80*/  S2R R22, SR_TID.X ;  /* 0x0000000000167919 */ /* 0x000e260000002100 */
[----:B------:R1:W-:Y:S01]  /*33a90*/  STL [R1+0x44], R20 ;  /* 0x0000441401007387 */ /* 0x0003e20000100800 */
[----:B0-----:R-:W-:Y:S02]  /*33aa0*/  LOP3.LUT R21, R22, 0x1c, RZ, 0xc0, !PT ;  /* 0x0000001c16157812 */ /* 0x001fe400078ec0ff */
[----:B------:R-:W0:Y:S02]  /*33ab0*/  S2R R22, SR_CTAID.X ;  /* 0x0000000000167919 */ /* 0x000e240000002500 */
[----:B-1----:R-:W-:Y:S01]  /*33ac0*/  LEA.HI R20, R21, 0xd0, RZ, 0x1e ;  /* 0x000000d015147811 */ /* 0x002fe200078ff0ff */
[----:B------:R-:W1:Y:S01]  /*33ad0*/  S2R R23, SR_CTAID.X ;  /* 0x0000000000177919 */ /* 0x000e620000002500 */
[----:B0-----:R-:W-:-:S02]  /*33ae0*/  IMAD.SHL.U32 R21, R22, 0x100, RZ ;  /* 0x0000010016157824 */ /* 0x001fc400078e00ff */
[----:B------:R-:W0:Y:S02]  /*33af0*/  S2R R22, SR_TID.X ;  /* 0x0000000000167919 */ /* 0x000e240000002100 */
[----:B------:R-:W-:Y:S02]  /*33b00*/  IMAD.IADD R20, R21, 0x1, R20 ;  /* 0x0000000115147824 */ /* 0x000fe400078e0214 */
[----:B-1----:R-:W-:Y:S01]  /*33b10*/  IMAD.SHL.U32 R23, R23, 0x100, RZ ;  /* 0x0000010017177824 */ /* 0x002fe200078e00ff */
[C---:B------:R-:W-:Y:S02]  /*33b20*/  ISETP.GE.U32.AND P2, PT, R0.reuse, R16, PT ;  /* 0x000000100000720c */ /* 0x040fe40003f46070 */
[----:B------:R-:W2:Y:S01]  /*33b30*/  LDL.LU R16, [R1+0xc4c] ;  /* 0x000c4c0001107983 */ /* 0x000ea20000300800 */
[----:B------:R-:W-:Y:S02]  /*33b40*/  ISETP.GE.U32.AND P4, PT, R0, R20, PT ;  /* 0x000000140000720c */ /* 0x000fe40003f86070 */
[----:B------:R-:W-:-:S02]  /*33b50*/  ISETP.GE.U32.AND.EX P2, PT, R28, RZ, PT, P2 ;  /* 0x000000ff1c00720c */ /* 0x000fc40003f46120 */
[----:B------:R-:W-:-:S04]  /*33b60*/  ISETP.GE.U32.AND.EX P4, PT, R28, RZ, PT, P4 ;  /* 0x000000ff1c00720c */ /* 0x000fc80003f86140 */
[----:B------:R-:W-:Y:S02]  /*33b70*/  SEL R20, RZ, 0x1fffe, P4 ;  /* 0x0001fffeff147807 */ /* 0x000fe40002000000 */
[----:B0-----:R-:W-:-:S04]  /*33b80*/  LOP3.LUT R21, R22, 0x1c, RZ, 0xc0, !PT ;  /* 0x0000001c16157812 */ /* 0x001fc800078ec0ff */
[C---:B------:R-:W-:Y:S02]  /*33b90*/  LEA.HI R22, R21.reuse, 0xc8, RZ, 0x1e ;  /* 0x000000c815167811 */ /* 0x040fe400078ff0ff */
[----:B------:R-:W-:Y:S02]  /*33ba0*/  LEA.HI R21, R21, 0xc0, RZ, 0x1e ;  /* 0x000000c015157811 */ /* 0x000fe400078ff0ff */
[----:B------:R-:W-:-:S03]  /*33bb0*/  IADD3 R22, PT, PT, R23, R22, RZ ;  /* 0x0000001617167210 */ /* 0x000fc60007ffe0ff */
[----:B------:R-:W-:Y:S01]  /*33bc0*/  IMAD.IADD R23, R23, 0x1, R21 ;  /* 0x0000000117177824 */ /* 0x000fe200078e0215 */
[----:B------:R-:W-:Y:S02]  /*33bd0*/  SEL R21, RZ, 0x1, P2 ;  /* 0x00000001ff157807 */ /* 0x000fe40001000000 */
[C---:B------:R-:W-:Y:S02]  /*33be0*/  ISETP.GE.U32.AND P1, PT, R0.reuse, R22, PT ;  /* 0x000000160000720c */ /* 0x040fe40003f26070 */
[----:B------:R-:W-:Y:S01]  /*33bf0*/  ISETP.GE.U32.AND P2, PT, R0, R23, PT ;  /* 0x000000170000720c */ /* 0x000fe20003f46070 */
[----:B------:R-:W-:Y:S01]  /*33c00*/  IMAD.IADD R20, R21, 0x1, R20 ;  /* 0x0000000115147824 */ /* 0x000fe200078e0214 */
[C---:B------:R-:W-:Y:S02]  /*33c10*/  ISETP.GE.U32.AND.EX P1, PT, R28.reuse, RZ, PT, P1 ;  /* 0x000000ff1c00720c */ /* 0x040fe40003f26110 */
[----:B------:R-:W-:Y:S02]  /*33c20*/  ISETP.GE.U32.AND.EX P2, PT, R28, RZ, PT, P2 ;  /* 0x000000ff1c00720c */ /* 0x000fe40003f46120 */
[----:B------:R-:W-:-:S02]  /*33c30*/  LOP3.LUT R20, R20, 0x3, RZ, 0xc0, !PT ;  /* 0x0000000314147812 */ /* 0x000fc400078ec0ff */
[----:B------:R-:W-:Y:S02]  /*33c40*/  SEL R22, RZ, 0x4, P1 ;  /* 0x00000004ff167807 */ /* 0x000fe40000800000 */
[----:B------:R-:W-:Y:S01]  /*33c50*/  SEL R21, RZ, 0x7fff8, P2 ;  /* 0x0007fff8ff157807 */ /* 0x000fe20001000000 */
[----:B------:R0:W-:Y:S03]  /*33c60*/  STL [R1+0xc28], R0 ;  /* 0x000c280001007387 */ /* 0x0001e60000100800 */
[----:B------:R-:W-:Y:S01]  /*33c70*/  IADD3 R20, PT, PT, R20, R21, R22 ;  /* 0x0000001514147210 */ /* 0x000fe20007ffe016 */
[----:B0-----:R-:W-:Y:S02]  /*33c80*/  IMAD.SHL.U32 R0, R17, 0x100, RZ ;  /* 0x0000010011007824 */ /* 0x001fe400078e00ff */
[----:B------:R-:W2:Y:S04]  /*33c90*/  LDL.LU R17, [R1+0xc48] ;  /* 0x000c480001117983 */ /* 0x000ea80000300800 */
[----:B------:R0:W-:Y:S04]  /*33ca0*/  STL [R1+0x48], R20 ;  /* 0x0000481401007387 */ /* 0x0001e80000100800 */
[----:B0-----:R-:W2:Y:S04]  /*33cb0*/  LDL.LU R20, [R1+0x74] ;  /* 0x0000740001147983 */ /* 0x001ea80000300800 */
[----:B------:R-:W2:Y:S04]  /*33cc0*/  LDL.LU R21, [R1+0x7c] ;  /* 0x00007c0001157983 */ /* 0x000ea80000300800 */
[----:B------:R-:W2:Y:S04]  /*33cd0*/  LDL.LU R22, [R1+0x94] ;  /* 0x0000940001167983 */ /* 0x000ea80000300800 */
[----:B------:R-:W2:Y:S01]  /*33ce0*/  LDL R23, [R1+0x9c] ;  /* 0x00009c0001177983 */ /* 0x000ea20000100800 */
[----:B------:R-:W-:-:S02]  /*33cf0*/  LOP3.LUT R29, R29, 0xf, RZ, 0xc0, !PT ;  /* 0x0000000f1d1d7812 */ /* 0x000fc400078ec0ff */
[----:B------:R-:W-:Y:S02]  /*33d00*/  LOP3.LUT R0, R0, 0xf00, RZ, 0xe2, !PT ;  /* 0x00000f0000007812 */ /* 0x000fe400078ee2ff */
[----:B------:R-:W-:-:S03]  /*33d10*/  LEA R29, R18, R29, 0x4 ;  /* 0x0000001d121d7211 */ /* 0x000fc600078e20ff */
[----:B------:R-:W-:Y:S01]  /*33d20*/  IMAD R0, R19, 0x1000, R0 ;  /* 0x0000100013007824 */ /* 0x000fe200078e0200 */
[----:B------:R-:W3:Y:S04]  /*33d30*/  LDL.LU R18, [R1+0xc44] ;  /* 0x000c440001127983 */ /* 0x000ee80000300800 */
[----:B------:R-:W-:Y:S04]  /*33d40*/  STL [R1+0xc20], R29 ;  /* 0x000c201d01007387 */ /* 0x000fe80000100800 */
[----:B------:R-:W3:Y:S04]  /*33d50*/  LDL.LU R19, [R1+0xc40] ;  /* 0x000c400001137983 */ /* 0x000ee80000300800 */
[----:B------:R0:W-:Y:S01]  /*33d60*/  STL [R1+0x40], R0 ;  /* 0x0000400001007387 */ /* 0x0001e20000100800 */
[----:B--2---:R-:W-:-:S15]  /*33d70*/  HMMA.16816.F32 R24, R20, R2, R24 ;  /* 0x000000021418723c */ /* 0x004fde0000001818 */
[----:B------:R-:W-:-:S04]  /*33d80*/  NOP ;  /* 0x0000000000007918 */ /* 0x000fc80000000000 */
[----:B------:R-:W-:Y:S01]  /*33d90*/  IMAD.MOV.U32 R20, RZ, RZ, R26 ;  /* 0x000000ffff147224 */ /* 0x000fe200078e001a */
[----:B------:R1:W-:Y:S01]  /*33da0*/  STL.64 [R1+0x10], R24 ;  /* 0x0000101801007387 */ /* 0x0003e20000100a00 */
[----:B0-----:R-:W-:-:S03]  /*33db0*/  IMAD.MOV.U32 R0, RZ, RZ, R27 ;  /* 0x000000ffff007224 */ /* 0x001fc600078e001b */
[----:B------:R-:W2:Y:S01]  /*33dc0*/  LDL.LU.64 R26, [R1+0xc38] ;  /* 0x000c3800011a7983 */ /* 0x000ea20000300a00 */
[----:B------:R-:W0:Y:S03]  /*33dd0*/  S2R R29, SR_CTAID.X ;  /* 0x00000000001d7919 */ /* 0x000e260000002500 */
[----:B-1----:R-:W5:Y:S04]  /*33de0*/  LDL.LU.64 R24, [R1+0xc30] ;  /* 0x000c300001187983 */ /* 0x002f680000300a00 */
[----:B------:R1:W-:Y:S02]  /*33df0*/  STL [R1+0xc24], R3 ;  /* 0x000c240301007387 */ /* 0x0003e40000100800 */
[----:B-1----:R-:W-:Y:S01]  /*33e00*/  MOV R3, R20 ;  /* 0x0000001400037202 */ /* 0x002fe20000000f00 */
[----:B------:R-:W-:Y:S01]  /*33e10*/  FMUL R20, R16, UR13 ;  /* 0x0000000d10147c20 */ /* 0x000fe20008400000 */
[----:B----4-:R-:W-:Y:S01]  /*33e20*/  FMUL R16, R12, UR13 ;  /* 0x0000000d0c107c20 */ /* 0x010fe20008400000 */
[----:B---3--:R-:W-:Y:S01]  /*33e30*/  FMUL R12, R8, UR13 ;  /* 0x0000000d080c7c20 */ /* 0x008fe20008400000 */
[----:B------:R-:W-:Y:S01]  /*33e40*/  FMUL R8, R4, UR13 ;  /* 0x0000000d04087c20 */ /* 0x000fe20008400000 */
[----:B0-----:R-:W-:-:S02]  /*33e50*/  IMAD.SHL.U32 R29, R29, 0x100, RZ ;  /* 0x000001001d1d7824 */ /* 0x001fc400078e00ff */
[----:B--2---:R-:W-:Y:S01]  /*33e60*/  FMUL R21, R26, UR13 ;  /* 0x0000000d1a157c20 */ /* 0x004fe20008400000 */
[----:B------:R-:W-:Y:S02]  /*33e70*/  IMAD.MOV.U32 R26, RZ, RZ, R0 ;  /* 0x000000ffff1a7224 */ /* 0x000fe400078e0000 */
[----:B------:R-:W0:Y:S02]  /*33e80*/  S2R R0, SR_TID.X ;  /* 0x0000000000007919 */ /* 0x000e240000002100 */
[----:B0-----:R-:W-:-:S04]  /*33e90*/  LOP3.LUT R0, R0, 0x1c, RZ, 0xc0, !PT ;  /* 0x0000001c00007812 */ /* 0x001fc800078ec0ff */
[C---:B------:R-:W-:Y:S02]  /*33ea0*/  LEA.HI R4, R0.reuse, 0x78, RZ, 0x1e ;  /* 0x0000007800047811 */ /* 0x040fe400078ff0ff */
[----:B------:R-:W-:-:S03]  /*33eb0*/  LEA.HI R0, R0, 0x70, RZ, 0x1e ;  /* 0x0000007000007811 */ /* 0x000fc600078ff0ff */
[C---:B------:R-:W-:Y:S01]  /*33ec0*/  IMAD.IADD R4, R29.reuse, 0x1, R4 ;  /* 0x000000011d047824 */ /* 0x040fe200078e0204 */
[----:B------:R-:W-:Y:S02]  /*33ed0*/  IADD3 R29, PT, PT, R29, R0, RZ ;  /* 0x000000001d1d7210 */ /* 0x000fe40007ffe0ff */
[----:B------:R-:W2:Y:S01]  /*33ee0*/  LDL.LU R0, [R1+0xc28] ;  /* 0x000c280001007983 */ /* 0x000ea20000300800 */
[----:B-----5:R-:W-:Y:S01]  /*33ef0*/  FMUL R23, R24, UR13 ;  /* 0x0000000d18177c20 */ /* 0x020fe20008400000 */
[----:B------:R-:W-:Y:S01]  /*33f00*/  FMUL R22, R17, UR13 ;  /* 0x0000000d11167c20 */ /* 0x000fe20008400000 */
[----:B------:R-:W-:Y:S01]  /*33f10*/  FMUL R17, R13, UR13 ;  /* 0x0000000d0d117c20 */ /* 0x000fe20008400000 */
[----:B------:R-:W0:Y:S01]  /*33f20*/  S2R R24, SR_TID.X ;  /* 0x0000000000187919 */ /* 0x000e220000002100 */
[----:B------:R-:W-:Y:S01]  /*33f30*/  FMUL R13, R9, UR13 ;  /* 0x0000000d090d7c20 */ /* 0x000fe20008400000 */
[----:B------:R-:W-:Y:S01]  /*33f40*/  FMUL R9, R5, UR13 ;  /* 0x0000000d05097c20 */ /* 0x000fe20008400000 */
[----:B------:R-:W-:-:S02]  /*33f50*/  FMUL R5, R3, UR13 ;  /* 0x0000000d03057c20 */ /* 0x000fc40008400000 */
[----:B------:R-:W1:Y:S01]  /*33f60*/  S2R R3, SR_CTAID.X ;  /* 0x0000000000037919 */ /* 0x000e620000002500 */
[----:B0-----:R-:W-:-:S04]  /*33f70*/  LOP3.LUT R24, R24, 0x1c, RZ, 0xc0, !PT ;  /* 0x0000001c18187812 */ /* 0x001fc800078ec0ff */
[----:B------:R-:W-:Y:S01]  /*33f80*/  LEA.HI R24, R24, 0x68, RZ, 0x1e ;  /* 0x0000006818187811 */ /* 0x000fe200078ff0ff */
[----:B-1----:R-:W-:-:S04]  /*33f90*/  IMAD.SHL.U32 R3, R3, 0x100, RZ ;  /* 0x0000010003037824 */ /* 0x002fc800078e00ff */
[----:B------:R-:W-:Y:S02]  /*33fa0*/  IMAD.IADD R24, R3, 0x1, R24 ;  /* 0x0000000103187824 */ /* 0x000fe400078e0218 */
[----:B------:R-:W0:Y:S01]  /*33fb0*/  S2R R3, SR_CTAID.X ;  /* 0x0000000000037919 */ /* 0x000e220000002500 */
[----:B------:R-:W-:Y:S01]  /*33fc0*/  FSEL R5, R5, -INF , !P3 ;  /* 0xff80000005057808 */ /* 0x000fe20005800000 */
[----:B0-----:R-:W-:-:S04]  /*33fd0*/  IMAD.SHL.U32 R3, R3, 0x100, RZ ;  /* 0x0000010003037824 */ /* 0x001fc800078e00ff */
[----:B------:R0:W-:Y:S01]  /*33fe0*/  STL [R1+0x230], R5 ;  /* 0x0002300501007387 */ /* 0x0001e20000100800 */
[----:B------:R-:W-:Y:S01]  /*33ff0*/  FMUL R6, R6, UR13 ;  /* 0x0000000d06067c20 */ /* 0x000fe20008400000 */
[----:B------:R-:W-:Y:S01]  /*34000*/  FMUL R10, R10, UR13 ;  /* 0x0000000d0a0a7c20 */ /* 0x000fe20008400000 */
[----:B------:R-:W-:Y:S01]  /*34010*/  FMUL R14, R14, UR13 ;  /* 0x0000000d0e0e7c20 */ /* 0x000fe20008400000 */
[----:B------:R-:W-:Y:S01]  /*34020*/  FMUL R18, R18, UR13 ;  /* 0x0000000d12127c20 */ /* 0x000fe20008400000 */
[C---:B--2---:R-:W-:Y:S02]  /*34030*/  ISETP.GT.U32.AND P2, PT, R0.reuse, R29, PT ;  /* 0x0000001d0000720c */ /* 0x044fe40003f44070 */
[----:B------:R-:W1:Y:S01]  /*34040*/  S2R R29, SR_TID.X ;  /* 0x00000000001d7919 */ /* 0x000e620000002100 */
[----:B------:R-:W-:Y:S01]  /*34050*/  ISETP.GT.U32.AND P1, PT, R0, R4, PT ;  /* 0x000000040000720c */ /* 0x000fe20003f24070 */
[----:B------:R-:W-:Y:S01]  /*34060*/  FMUL R4, R26, UR13 ;  /* 0x0000000d1a047c20 */ /* 0x000fe20008400000 */
[----:B------:R-:W-:Y:S01]  /*34070*/  ISETP.GT.U32.AND P4, PT, R0, R24, PT ;  /* 0x000000180000720c */ /* 0x000fe20003f84070 */
[----:B------:R-:W2:Y:S01]  /*34080*/  S2R R26, SR_TID.X ;  /* 0x00000000001a7919 */ /* 0x000ea20000002100 */
[----:B-1----:R-:W-:-:S04]  /*34090*/  LOP3.LUT R29, R29, 0x1c, RZ, 0xc0, !PT ;  /* 0x0000001c1d1d7812 */ /* 0x002fc800078ec0ff */
[----:B------:R-:W-:Y:S02]  /*340a0*/  LEA.HI R24, R29, 0x60, RZ, 0x1e ;  /* 0x000000601d187811 */ /* 0x000fe400078ff0ff */
[----:B------:R-:W1:Y:S02]  /*340b0*/  S2R R29, SR_CTAID.X ;  /* 0x00000000001d7919 */ /* 0x000e640000002500 */
[----:B------:R-:W-:-:S04]  /*340c0*/  IADD3 R3, PT, PT, R3, R24, RZ ;  /* 0x0000001803037210 */ /* 0x000fc80007ffe0ff */
[----:B------:R-:W-:Y:S02]  /*340d0*/  ISETP.GT.U32.AND P3, PT, R0, R3, PT ;  /* 0x000000030000720c */ /* 0x000fe40003f64070 */
[----:B------:R-:W3:Y:S01]  /*340e0*/  S2R R3, SR_TID.X ;  /* 0x0000000000037919 */ /* 0x000ee20000002100 */
[----:B------:R-:W4:Y:S01]  /*340f0*/  S2R R24, SR_CTAID.X ;  /* 0x0000000000187919 */ /* 0x000f220000002500 */
[----:B--2---:R-:W-:-:S04]  /*34100*/  LOP3.LUT R26, R26, 0x1c, RZ, 0xc0, !PT ;  /* 0x0000001c1a1a7812 */ /* 0x004fc800078ec0ff */
[----:B------:R-:W-:Y:S02]  /*34110*/  LEA.HI R26, R26, 0x58, RZ, 0x1e ;  /* 0x000000581a1a7811 */ /* 0x000fe400078ff0ff */
[----:B------:R-:W-:Y:S01]  /*34120*/  FSEL R4, R4, -INF , !P0 ;  /* 0xff80000004047808 */ /* 0x000fe20004000000 */
[----:B-1----:R-:W-:-:S04]  /*34130*/  IMAD.SHL.U32 R29, R29, 0x100, RZ ;  /* 0x000001001d1d7824 */ /* 0x002fc800078e00ff */
[----:B------:R-:W-:Y:S01]  /*34140*/  IMAD.IADD R26, R29, 0x1, R26 ;  /* 0x000000011d1a7824 */ /* 0x000fe200078e021a */
[----:B---3--:R-:W-:-:S04]  /*34150*/  LOP3.LUT R3, R3, 0x1c, RZ, 0xc0, !PT ;  /* 0x0000001c03037812 */ /* 0x008fc800078ec0ff */
[----:B------:R-:W-:Y:S01]  /*34160*/  ISETP.GT.U32.AND P0, PT, R0, R26, PT ;  /* 0x0000001a0000720c */ /* 0x000fe20003f04070 */
[C---:B----4-:R-:W-:Y:S01]  /*34170*/  IMAD.SHL.U32 R29, R24.reuse, 0x100, RZ ;  /* 0x00000100181d7824 */ /* 0x050fe200078e00ff */
[----:B------:R-:W-:Y:S02]  /*34180*/  SHF.L.U32 R26, R24, 0x8, RZ ;  /* 0x00000008181a7819 */ /* 0x000fe400000006ff */
[C---:B0-----:R-:W-:Y:S02]  /*34190*/  LEA.HI R5, R3.reuse, 0x50, RZ, 0x1e ;  /* 0x0000005003057811 */ /* 0x041fe400078ff0ff */
[----:B------:R-:W-:Y:S02]  /*341a0*/  LEA.HI R24, R3, 0x48, RZ, 0x1e ;  /* 0x0000004803187811 */ /* 0x000fe400078ff0ff */
[----:B------:R-:W0:Y:S01]  /*341b0*/  S2R R3, SR_TID.X ;  /* 0x0000000000037919 */ /* 0x000e220000002100 */
[----:B------:R-:W-:Y:S01]  /*341c0*/  ISETP.GT.U32.AND.EX P1, PT, R28, RZ, PT, P1 ;  /* 0x000000ff1c00720c */ /* 0x000fe20003f24110 */
[----:B------:R-:W-:-:S02]  /*341d0*/  IMAD.IADD R5, R26, 0x1, R5 ;  /* 0x000000011a057824 */ /* 0x000fc400078e0205 */
[----:B------:R-:W-:Y:S01]  /*341e0*/  IMAD.IADD R26, R29, 0x1, R24 ;  /* 0x000000011d1a7824 */ /* 0x000fe200078e0218 */
[----:B------:R1:W-:Y:S01]  /*341f0*/  STL [R1+0x238], R4 ;  /* 0x0002380401007387 */ /* 0x0003e20000100800 */
[----:B------:R-:W-:Y:S02]  /*34200*/  ISETP.GT.U32.AND.EX P2, PT, R28, RZ, PT, P2 ;  /* 0x000000ff1c00720c */ /* 0x000fe40003f44120 */
[----:B-1----:R-:W-:-:S05]  /*34210*/  FSEL R4, R6, -INF , !P1 ;  /* 0xff80000006047808 */ /* 0x002fca0004800000 */
[----:B------:R1:W-:Y:S01]  /*34220*/  STL [R1+0x228], R4 ;  /* 0x0002280401007387 */ /* 0x0003e20000100800 */
[C---:B0-----:R-:W-:Y:S02]  /*34230*/  LOP3.LUT R24, R3.reuse, 0x1c, RZ, 0xc0, !PT ;  /* 0x0000001c03187812 */ /* 0x041fe400078ec0ff */
[----:B------:R-:W-:-:S04]  /*34240*/  LOP3.LUT R3, R3, 0x1c, RZ, 0xc0, !PT ;  /* 0x0000001c03037812 */ /* 0x000fc800078ec0ff */
[----:B------:R-:W-:Y:S02]  /*34250*/  LEA.HI R3, R3, 0x38, RZ, 0x1e ;  /* 0x0000003803037811 */ /* 0x000fe400078ff0ff */
[----:B-1----:R-:W-:Y:S02]  /*34260*/  FSEL R4, R8, -INF , !P2 ;  /* 0xff80000008047808 */ /* 0x002fe40005000000 */
[----:B------:R-:W-:Y:S02]  /*34270*/  LEA.HI R24, R24, 0x40, RZ, 0x1e ;  /* 0x0000004018187811 */ /* 0x000fe400078ff0ff */
[C---:B------:R-:W-:Y:S02]  /*34280*/  IADD3 R8, PT, PT, R29.reuse, R3, RZ ;  /* 0x000000031d087210 */ /* 0x040fe40007ffe0ff */
[----:B------:R-:W0:Y:S01]  /*34290*/  S2R R3, SR_TID.X ;  /* 0x0000000000037919 */ /* 0x000e220000002100 */
[----:B------:R-:W-:Y:S02]  /*342a0*/  IMAD.IADD R24, R29, 0x1, R24 ;  /* 0x000000011d187824 */ /* 0x000fe400078e0218 */
[----:B------:R-:W1:Y:S01]  /*342b0*/  S2R R29, SR_CTAID.X ;  /* 0x00000000001d7919 */ /* 0x000e620000002500 */
[C---:B------:R-:W-:Y:S01]  /*342c0*/  ISETP.GT.U32.AND.EX P4, PT, R28.reuse, RZ, PT, P4 ;  /* 0x000000ff1c00720c */ /* 0x040fe20003f84140 */
[----:B------:R2:W-:Y:S01]  /*342d0*/  STL [R1+0x1ac], R4 ;  /* 0x0001ac0401007387 */ /* 0x0005e20000100800 */
[----:B------:R-:W-:-:S02]  /*342e0*/  ISETP.GT.U32.AND.EX P3, PT, R28, RZ, PT, P3 ;  /* 0x000000ff1c00720c */ /* 0x000fc40003f64130 */
[----:B------:R-:W-:Y:S02]  /*342f0*/  FSEL R6, R10, -INF , !P4 ;  /* 0xff8000000a067808 */ /* 0x000fe40006000000 */
[----:B------:R-:W-:Y:S02]  /*34300*/  ISETP.GT.U32.AND P1, PT, R0, R5, PT ;  /* 0x000000050000720c */ /* 0x000fe40003f24070 */
[C---:B------:R-:W-:Y:S01]  /*34310*/  ISETP.GT.U32.AND.EX P0, PT, R28.reuse, RZ, PT, P0 ;  /* 0x000000ff1c00720c */ /* 0x040fe20003f04100 */
[----:B--2---:R-:W2:Y:S04]  /*34320*/  LDL.LU R4, [R1+0x8] ;  /* 0x0000080001047983 */ /* 0x004ea80000300800 */
[----:B------:R-:W3:Y:S04]  /*34330*/  LDL.LU R5, [R1] ;  /* 0x0000000001057983 */ /* 0x000ee80000300800 */
[----:B------:R4:W-:Y:S01]  /*34340*/  STL [R1+0x1a8], R6 ;  /* 0x0001a80601007387 */ /* 0x0009e20000100800 */
[----:B------:R-:W-:-:S02]  /*34350*/  ISETP.GT.U32.AND.EX P1, PT, R28, RZ, PT, P1 ;  /* 0x000000ff1c00720c */ /* 0x000fc40003f24110 */
[----:B------:R-:W-:Y:S02]  /*34360*/  FSEL R14, R14, -INF , !P0 ;  /* 0xff8000000e0e7808 */ /* 0x000fe40004000000 */
[----:B----4-:R-:W-:Y:S02]  /*34370*/  FSEL R6, R12, -INF , !P3 ;  /* 0xff8000000c067808 */ /* 0x010fe40005800000 */
[----:B0-----:R-:W-:-:S03]  /*34380*/  LOP3.LUT R3, R3, 0x1c, RZ, 0xc0, !PT ;  /* 0x0000001c03037812 */ /* 0x001fc600078ec0ff */
[----:B------:R0:W-:Y:S01]  /*34390*/  STL [R1+0x1a4], R6 ;  /* 0x0001a40601007387 */ /* 0x0001e20000100800 */
[----:B-1----:R-:W-:Y:S01]  /*343a0*/  IMAD.SHL.U32 R12, R29, 0x100, RZ ;  /* 0x000001001d0c7824 */ /* 0x002fe200078e00ff */
[C---:B------:R-:W-:Y:S02]  /*343b0*/  LEA.HI R10, R3.reuse, 0x30, RZ, 0x1e ;  /* 0x00000030030a7811 */ /* 0x040fe400078ff0ff */
[----:B------:R-:W-:Y:S01]  /*343c0*/  FSEL R16, R16, -INF , !P1 ;  /* 0xff80000010107808 */ /* 0x000fe20004800000 */
[----:B------:R1:W-:Y:S01]  /*343d0*/  STL [R1+0x188], R14 ;  /* 0x0001880e01007387 */ /* 0x0003e20000100800 */
[----:B0-----:R-:W-:Y:S02]  /*343e0*/  LEA.HI R6, R3, 0x28, RZ, 0x1e ;  /* 0x0000002803067811 */ /* 0x001fe400078ff0ff */
[----:B------:R-:W0:Y:S01]  /*343f0*/  S2R R3, SR_TID.X ;  /* 0x0000000000037919 */ /* 0x000e220000002100 */
[C---:B-1----:R-:W-:Y:S02]  /*34400*/  IMAD.IADD R14, R12.reuse, 0x1, R10 ;  /* 0x000000010c0e7824 */ /* 0x042fe400078e020a */
[----:B------:R-:W-:-:S02]  /*34410*/  IMAD.IADD R10, R12, 0x1, R6 ;  /* 0x000000010c0a7824 */ /* 0x000fc400078e0206 */
[----:B------:R-:W4:Y:S04]  /*34420*/  LDL.LU R6, [R1+0x30] ;  /* 0x0000300001067983 */ /* 0x000f280000300800 */
[----:B------:R1:W-:Y:S02]  /*34430*/  STL [R1+0x178], R16 ;  /* 0x0001781001007387 */ /* 0x0003e40000100800 */
[----:B-1----:R-:W-:Y:S02]  /*34440*/  SHF.L.U32 R16, R29, 0x8, RZ ;  /* 0x000000081d107819 */ /* 0x002fe400000006ff */
[----:B------:R-:W1:Y:S01]  /*34450*/  S2R R29, SR_TID.X ;  /* 0x00000000001d7919 */ /* 0x000e620000002100 */
[C---:B------:R-:W-:Y:S02]  /*34460*/  ISETP.GT.U32.AND P2, PT, R0.reuse, R26, PT ;  /* 0x0000001a0000720c */ /* 0x040fe40003f44070 */
[----:B------:R-:W-:-:S02]  /*34470*/  ISETP.GT.U32.AND P4, PT, R0, R24, PT ;  /* 0x000000180000720c */ /* 0x000fc40003f84070 */
[C---:B------:R-:W-:Y:S02]  /*34480*/  ISETP.GT.U32.AND.EX P2, PT, R28.reuse, RZ, PT, P2 ;  /* 0x000000ff1c00720c */ /* 0x040fe40003f44120 */
[----:B------:R-:W-:Y:S02]  /*34490*/  ISETP.GT.U32.AND.EX P4, PT, R28, RZ, PT, P4 ;  /* 0x000000ff1c00720c */ /* 0x000fe40003f84140 */
[----:B0-----:R-:W-:Y:S02]  /*344a0*/  LOP3.LUT R3, R3, 0x1c, RZ, 0xc0, !PT ;  /* 0x0000001c03037812 */ /* 0x001fe400078ec0ff */
[----:B------:R-:W-:Y:S02]  /*344b0*/  FSEL R18, R18, -INF , !P2 ;  /* 0xff80000012127808 */ /* 0x000fe40005000000 */
[----:B------:R-:W-:Y:S02]  /*344c0*/  LEA.HI R3, R3, 0x20, RZ, 0x1e ;  /* 0x0000002003037811 */ /* 0x000fe400078ff0ff */
[----:B------:R-:W-:-:S03]  /*344d0*/  FSEL R20, R20, -INF , !P4 ;  /* 0xff80000014147808 */ /* 0x000fc60006000000 */
[----:B------:R-:W-:Y:S02]  /*344e0*/  IMAD.IADD R16, R16, 0x1, R3 ;  /* 0x0000000110107824 */ /* 0x000fe400078e0203 */
[----:B------:R-:W5:Y:S04]  /*344f0*/  LDL.LU R3, [R1+0xc24] ;  /* 0x000c240001037983 */ /* 0x000f680000300800 */
[----:B------:R0:W-:Y:S01]  /*34500*/  STL [R1+0x12c], R18 ;  /* 0x00012c1201007387 */ /* 0x0001e20000100800 */
[----:B-1----:R-:W-:-:S04]  /*34510*/  LOP3.LUT R29, R29, 0x1c, RZ, 0xc0, !PT ;  /* 0x0000001c1d1d7812 */ /* 0x002fc800078ec0ff */
[----:B0-----:R-:W-:Y:S02]  /*34520*/  LEA.HI R18, R29, 0x18, RZ, 0x1e ;  /* 0x000000181d127811 */ /* 0x001fe400078ff0ff */
[----:B------:R-:W0:Y:S01]  /*34530*/  S2R R29, SR_TID.X ;  /* 0x00000000001d7919 */ /* 0x000e220000002100 */
[----:B------:R1:W-:Y:S02]  /*34540*/  STL [R1+0x128], R20 ;  /* 0x0001281401007387 */ /* 0x0003e40000100800 */
[----:B-1----:R-:W-:Y:S02]  /*34550*/  IMAD.IADD R20, R12, 0x1, R18 ;  /* 0x000000010c147824 */ /* 0x002fe400078e0212 */
[----:B------:R-:W1:Y:S01]  /*34560*/  S2R R18, SR_CTAID.X ;  /* 0x0000000000127919 */ /* 0x000e620000002500 */
[C---:B------:R-:W-:Y:S02]  /*34570*/  ISETP.GT.U32.AND P3, PT, R0.reuse, R8, PT ;  /* 0x000000080000720c */ /* 0x040fe40003f64070 */
[----:B------:R-:W-:-:S02]  /*34580*/  ISETP.GT.U32.AND P4, PT, R0, R20, PT ;  /* 0x000000140000720c */ /* 0x000fc40003f84070 */
[----:B------:R-:W-:-:S04]  /*34590*/  ISETP.GT.U32.AND.EX P3, PT, R28, RZ, PT, P3 ;  /* 0x000000ff1c00720c */ /* 0x000fc80003f64130 */
[----:B------:R-:W-:Y:S02]  /*345a0*/  FSEL R21, R21, -INF , !P3 ;  /* 0xff80000015157808 */ /* 0x000fe40005800000 */
[----:B0-----:R-:W-:-:S04]  /*345b0*/  LOP3.LUT R29, R29, 0x1c, RZ, 0xc0, !PT ;  /* 0x0000001c1d1d7812 */ /* 0x001fc800078ec0ff */
[----:B------:R-:W-:Y:S01]  /*345c0*/  LEA.HI R29, R29, 0x10, RZ, 0x1e ;  /* 0x000000101d1d7811 */ /* 0x000fe200078ff0ff */
[----:B-1----:R-:W-:-:S04]  /*345d0*/  IMAD.SHL.U32 R20, R18, 0x100, RZ ;  /* 0x0000010012147824 */ /* 0x002fc800078e00ff */
[----:B------:R-:W-:Y:S02]  /*345e0*/  IMAD.IADD R20, R20, 0x1, R29 ;  /* 0x0000000114147824 */ /* 0x000fe400078e021d */
[----:B------:R-:W4:Y:S04]  /*345f0*/  LDL.LU R29, [R1+0xc20] ;  /* 0x000c2000011d7983 */ /* 0x000f280000300800 */
[----:B------:R0:W-:Y:S04]  /*34600*/  STL [R1+0x124], R21 ;  /* 0x0001241501007387 */ /* 0x0001e80000100800 */
[----:B0-----:R-:W4:Y:S01]  /*34610*/  LDL.LU R21, [R1+0x38] ;  /* 0x0000380001157983 */ /* 0x001f220000300800 */
[----:B------:R-:W-:-:S02]  /*34620*/  ISETP.GT.U32.AND P0, PT, R0, R14, PT ;  /* 0x0000000e0000720c */ /* 0x000fc40003f04070 */
[----:B------:R-:W-:Y:S02]  /*34630*/  ISETP.GT.U32.AND P1, PT, R0, R10, PT ;  /* 0x0000000a0000720c */ /* 0x000fe40003f24070 */
[C---:B------:R-:W-:Y:S02]  /*34640*/  ISETP.GT.U32.AND.EX P0, PT, R28.reuse, RZ, PT, P0 ;  /* 0x000000ff1c00720c */ /* 0x040fe40003f04100 */
[----:B------:R-:W-:Y:S02]  /*34650*/  ISETP.GT.U32.AND.EX P1, PT, R28, RZ, PT, P1 ;  /* 0x000000ff1c00720c */ /* 0x000fe40003f24110 */
[----:B------:R-:W-:Y:S02]  /*34660*/  FSEL R23, R23, -INF , !P0 ;  /* 0xff80000017177808 */ /* 0x000fe40004000000 */
[----:B------:R-:W-:-:S03]  /*34670*/  ISETP.GT.U32.AND P3, PT, R0, R20, PT ;  /* 0x000000140000720c */ /* 0x000fc60003f64070 */
[----:B------:R-:W-:Y:S01]  /*34680*/  STL [R1+0x118], R23 ;  /* 0x0001181701007387 */ /* 0x000fe20000100800 */
[----:B------:R-:W0:Y:S01]  /*34690*/  S2R R20, SR_TID.X ;  /* 0x0000000000147919 */ /* 0x000e220000002100 */
[----:B------:R-:W-:Y:S02]  /*346a0*/  ISETP.GT.U32.AND P2, PT, R0, R16, PT ;  /* 0x000000100000720c */ /* 0x000fe40003f44070 */
[C---:B------:R-:W-:Y:S02]  /*346b0*/  ISETP.GT.U32.AND.EX P4, PT, R28.reuse, RZ, PT, P4 ;  /* 0x000000ff1c00720c */ /* 0x040fe40003f84140 */
[----:B------:R-:W-:Y:S02]  /*346c0*/  ISETP.GT.U32.AND.EX P2, PT, R28, RZ, PT, P2 ;  /* 0x000000ff1c00720c */ /* 0x000fe40003f44120 */
[----:B0-----:R-:W-:Y:S01]  /*346d0*/  LOP3.LUT R20, R20, 0x1c, RZ, 0xc0, !PT ;  /* 0x0000001c14147812 */ /* 0x001fe200078ec0ff */
[----:B--2---:R-:W-:-:S05]  /*346e0*/  FMUL R4, R4, UR13 ;  /* 0x0000000d04047c20 */ /* 0x004fca0008400000 */
[----:B------:R-:W-:-:S05]  /*346f0*/  FSEL R4, R4, -INF , !P1 ;  /* 0xff80000004047808 */ /* 0x000fca0004800000 */
[----:B------:R0:W-:Y:S02]  /*34700*/  STL [R1+0x108], R4 ;  /* 0x0001080401007387 */ /* 0x0001e40000100800 */
[----:B0-----:R-:W0:Y:S01]  /*34710*/  S2R R4, SR_CTAID.X ;  /* 0x0000000000047919 */ /* 0x001e220000002500 */
[----:B---3--:R-:W-:-:S05]  /*34720*/  FMUL R5, R5, UR13 ;  /* 0x0000000d05057c20 */ /* 0x008fca0008400000 */
[----:B------:R-:W-:-:S05]  /*34730*/  FSEL R5, R5, -INF , !P2 ;  /* 0xff80000005057808 */ /* 0x000fca0005000000 */
[----:B------:R1:W-:Y:S04]  /*34740*/  STL [R1+0xe8], R5 ;  /* 0x0000e80501007387 */ /* 0x0003e80000100800 */
[----:B-1----:R-:W2:Y:S01]  /*34750*/  LDL.LU R5, [R1+0xc8] ;  /* 0x0000c80001057983 */ /* 0x002ea20000300800 */
[----:B0-----:R-:W-:-:S05]  /*34760*/  IMAD.SHL.U32 R4, R4, 0x100, RZ ;  /* 0x0000010004047824 */ /* 0x001fca00078e00ff */
[----:B------:R-:W-:-:S04]  /*34770*/  LEA.HI R4, R20, R4, RZ, 0x1e ;  /* 0x0000000414047211 */ /* 0x000fc800078ff0ff */
[----:B------:R-:W-:Y:S01]  /*34780*/  ISETP.GT.U32.AND P1, PT, R0, R4, PT ;  /* 0x000000040000720c */ /* 0x000fe20003f24070 */
[----:B----4-:R-:W-:-:S05]  /*34790*/  FMUL R4, R21, UR13 ;  /* 0x0000000d15047c20 */ /* 0x010fca0008400000 */
[----:B------:R-:W-:-:S05]  /*347a0*/  FSEL R4, R4, -INF , !P4 ;  /* 0xff80000004047808 */ /* 0x000fca0006000000 */
[----:B------:R0:W-:Y:S04]  /*347b0*/  STL [R1+0xe0], R4 ;  /* 0x0000e00401007387 */ /* 0x0001e80000100800 */
[----:B0-----:R-:W3:Y:S01]  /*347c0*/  LDL.LU R4, [R1+0xc0] ;  /* 0x0000c00001047983 */ /* 0x001ee20000300800 */
[----:B------:R-:W0:Y:S01]  /*347d0*/  S2R R23, SR_TID.X ;  /* 0x0000000000177919 */ /* 0x000e220000002100 */
[----:B------:R-:W1:Y:S01]  /*347e0*/  S2R R20, SR_CTAID.X ;  /* 0x0000000000147919 */ /* 0x000e620000002500 */
[----:B------:R-:W4:Y:S01]  /*347f0*/  S2R R21, SR_TID.X ;  /* 0x0000000000157919 */ /* 0x000f220000002100 */
[----:B------:R-:W4:Y:S01]  /*34800*/  S2R R12, SR_TID.X ;  /* 0x00000000000c7919 */ /* 0x000f220000002100 */
[----:B------:R-:W4:Y:S01]  /*34810*/  S2R R16, SR_CTAID.X ;  /* 0x0000000000107919 */ /* 0x000f220000002500 */
[----:B0-----:R-:W-:-:S02]  /*34820*/  LOP3.LUT R23, R23, 0x1c, RZ, 0xc0, !PT ;  /* 0x0000001c17177812 */ /* 0x001fc400078ec0ff */
[----:B-1----:R-:W-:Y:S02]  /*34830*/  SHF.L.U32 R20, R20, 0x8, RZ ;  /* 0x0000000814147819 */ /* 0x002fe400000006ff */
[----:B------:R-:W-:Y:S02]  /*34840*/  LEA.HI R23, R23, 0x78, RZ, 0x1e ;  /* 0x0000007817177811 */ /* 0x000fe400078ff0ff */
[----:B----4-:R-:W-:-:S03]  /*34850*/  LOP3.LUT R21, R21, 0x1c, RZ, 0xc0, !PT ;  /* 0x0000001c15157812 */ /* 0x010fc600078ec0ff */
[----:B------:R-:W-:Y:S02]  /*34860*/  IMAD.IADD R23, R20, 0x1, R23 ;  /* 0x0000000114177824 */ /* 0x000fe400078e0217 */
[----:B------:R-:W0:Y:S03]  /*34870*/  S2R R20, SR_CTAID.X ;  /* 0x0000000000147919 */ /* 0x000e260000002500 */
[----:B------:R-:W-:Y:S02]  /*34880*/  ISETP.GE.U32.AND P2, PT, R0, R23, PT ;  /* 0x000000170000720c */ /* 0x000fe40003f46070 */
[----:B------:R-:W-:Y:S02]  /*34890*/  LEA.HI R23, R21, 0x70, RZ, 0x1e ;  /* 0x0000007015177811 */ /* 0x000fe400078ff0ff */
[----:B------:R-:W1:Y:S01]  /*348a0*/  S2R R21, SR_TID.X ;  /* 0x0000000000157919 */ /* 0x000e620000002100 */
[----:B------:R-:W-:-:S02]  /*348b0*/  LOP3.LUT R12, R12, 0x1c, RZ, 0xc0, !PT ;  /* 0x0000001c0c0c7812 */ /* 0x000fc400078ec0ff */
[----:B------:R-:W-:Y:S02]  /*348c0*/  SHF.L.U32 R18, R16, 0x8, RZ ;  /* 0x0000000810127819 */ /* 0x000fe400000006ff */
[----:B------:R-:W-:-:S05]  /*348d0*/  LEA.HI R12, R12, 0x8, RZ, 0x1e ;  /* 0x000000080c0c7811 */ /* 0x000fca00078ff0ff */
[----:B------:R-:W-:Y:S02]  /*348e0*/  IMAD.IADD R12, R18, 0x1, R12 ;  /* 0x00000001120c7824 */ /* 0x000fe400078e020c */
[----:B0-----:R-:W-:-:S04]  /*348f0*/  IMAD.SHL.U32 R20, R20, 0x100, RZ ;  /* 0x0000010014147824 */ /* 0x001fc800078e00ff */
[----:B------:R-:W-:Y:S02]  /*34900*/  IMAD.IADD R23, R20, 0x1, R23 ;  /* 0x0000000114177824 */ /* 0x000fe400078e0217 */
[----:B------:R-:W0:Y:S01]  /*34910*/  S2R R20, SR_CTAID.X ;  /* 0x0000000000147919 */ /* 0x000e220000002500 */
[----:B-1----:R-:W-:Y:S02]  /*34920*/  LOP3.LUT R21, R21, 0x1c, RZ, 0xc0, !PT ;  /* 0x0000001c15157812 */ /* 0x002fe400078ec0ff */
[C---:B------:R-:W-:Y:S02]  /*34930*/  ISETP.GE.U32.AND P4, PT, R0.reuse, R23, PT ;  /* 0x000000170000720c */ /* 0x040fe40003f86070 */
[----:B------:R-:W-:Y:S02]  /*34940*/  LEA.HI R23, R21, 0x68, RZ, 0x1e ;  /* 0x0000006815177811 */ /* 0x000fe400078ff0ff */
[----:B------:R-:W1:Y:S01]  /*34950*/  S2R R21, SR_TID.X ;  /* 0x0000000000157919 */ /* 0x000e620000002100 */
[----:B------:R-:W-:Y:S01]  /*34960*/  ISETP.GT.U32.AND P0, PT, R0, R12, PT ;  /* 0x0000000c0000720c */ /* 0x000fe20003f04070 */
[----:B------:R-:W-:Y:S01]  /*34970*/  FMUL R6, R6, UR13 ;  /* 0x0000000d06067c20 */ /* 0x000fe20008400000 */
[----:B------:R-:W-:-:S02]  /*34980*/  ISETP.GT.U32.AND.EX P3, PT, R28, RZ, PT, P3 ;  /* 0x000000ff1c00720c */ /* 0x000fc40003f64130 */
[C---:B------:R-:W-:Y:S02]  /*34990*/  ISETP.GT.U32.AND.EX P1, PT, R28.reuse, RZ, PT, P1 ;  /* 0x000000ff1c00720c */ /* 0x040fe40003f24110 */
[----:B------:R-:W-:Y:S02]  /*349a0*/  ISETP.GT.U32.AND.EX P0, PT, R28, RZ, PT, P0 ;  /* 0x000000ff1c00720c */ /* 0x000fe40003f04100 */
[----:B------:R-:W-:Y:S01]  /*349b0*/  FSEL R6, R6, -INF , !P3 ;  /* 0xff80000006067808 */ /* 0x000fe20005800000 */
[----:B------:R-:W-:Y:S01]  /*349c0*/  FMUL R7, R7, UR13 ;  /* 0x0000000d07077c20 */ /* 0x000fe20008400000 */
[----:B------:R-:W-:-:S03]  /*349d0*/  ISETP.GE.U32.AND.EX P2, PT, R28, RZ, PT, P2 ;  /* 0x000000ff1c00720c */ /* 0x000fc60003f46120 */
[----:B------:R-:W-:Y:S01]  /*349e0*/  STL [R1+0xd8], R6 ;  /* 0x0000d80601007387 */ /* 0x000fe20000100800 */
[----:B------:R-:W-:Y:S02]  /*349f0*/  ISETP.GE.U32.AND.EX P4, PT, R28, RZ, PT, P4 ;  /* 0x000000ff1c00720c */ /* 0x000fe40003f86140 */
[----:B0-----:R-:W-:-:S05]  /*34a00*/  SHF.L.U32 R20, R20, 0x8, RZ ;  /* 0x0000000814147819 */ /* 0x001fca00000006ff */
[----:B------:R-:W-:Y:S01]  /*34a10*/  IMAD.IADD R20, R20, 0x1, R23 ;  /* 0x0000000114147824 */ /* 0x000fe200078e0217 */
[----:B-1----:R-:W-:-:S04]  /*34a20*/  LOP3.LUT R23, R21, 0x1c, RZ, 0xc0, !PT ;  /* 0x0000001c15177812 */ /* 0x002fc800078ec0ff */
[----:B------:R-:W-:Y:S01]  /*34a30*/  ISETP.GE.U32.AND P3, PT, R0, R20, PT ;  /* 0x000000140000720c */ /* 0x000fe20003f66070 */
[----:B------:R-:W-:Y:S01]  /*34a40*/  IMAD.SHL.U32 R20, R16, 0x100, RZ ;  /* 0x0000010010147824 */ /* 0x000fe200078e00ff */
[----:B------:R-:W-:Y:S01]  /*34a50*/  LEA.HI R23, R23, 0x60, RZ, 0x1e ;  /* 0x0000006017177811 */ /* 0x000fe200078ff0ff */
[----:B------:R-:W-:Y:S01]  /*34a60*/  FMUL R11, R11, UR13 ;  /* 0x0000000d0b0b7c20 */ /* 0x000fe20008400000 */
[----:B------:R-:W-:Y:S02]  /*34a70*/  LOP3.LUT R21, R21, 0x1c, RZ, 0xc0, !PT ;  /* 0x0000001c15157812 */ /* 0x000fe400078ec0ff */
[----:B------:R-:W-:Y:S02]  /*34a80*/  IADD3 R23, PT, PT, R20, R23, RZ ;  /* 0x0000001714177210 */ /* 0x000fe40007ffe0ff */
[----:B------:R-:W-:Y:S02]  /*34a90*/  ISETP.GE.U32.AND.EX P3, PT, R28, RZ, PT, P3 ;  /* 0x000000ff1c00720c */ /* 0x000fe40003f66130 */
[----:B------:R-:W-:Y:S01]  /*34aa0*/  LEA.HI R20, R21, 0x58, RZ, 0x1e ;  /* 0x0000005815147811 */ /* 0x000fe200078ff0ff */
[----:B--2---:R-:W-:-:S05]  /*34ab0*/  FMUL R5, R5, UR13 ;  /* 0x0000000d05057c20 */ /* 0x004fca0008400000 */
[----:B------:R-:W-:-:S05]  /*34ac0*/  FSEL R5, R5, -INF , !P0 ;  /* 0xff80000005057808 */ /* 0x000fca0004000000 */
[----:B------:R-:W-:Y:S01]  /*34ad0*/  STL [R1+0xa8], R5 ;  /* 0x0000a80501007387 */ /* 0x000fe20000100800 */
[----:B------:R-:W-:Y:S01]  /*34ae0*/  ISETP.GE.U32.AND P0, PT, R0, R23, PT ;  /* 0x000000170000720c */ /* 0x000fe20003f06070 */
[----:B------:R-:W-:Y:S01]  /*34af0*/  IMAD.SHL.U32 R16, R16, 0x100, RZ ;  /* 0x0000010010107824 */ /* 0x000fe200078e00ff */
[----:B------:R-:W-:Y:S02]  /*34b00*/  LEA.HI R21, R21, 0x50, RZ, 0x1e ;  /* 0x0000005015157811 */ /* 0x000fe400078ff0ff */
[----:B------:R-:W-:Y:S01]  /*34b10*/  ISETP.GE.U32.AND.EX P0, PT, R28, RZ, PT, P0 ;  /* 0x000000ff1c00720c */ /* 0x000fe20003f06100 */
[C---:B------:R-:W-:Y:S02]  /*34b20*/  IMAD.IADD R20, R16.reuse, 0x1, R20 ;  /* 0x0000000110147824 */ /* 0x040fe400078e0214 */
[----:B------:R-:W-:Y:S02]  /*34b30*/  IMAD.IADD R16, R16, 0x1, R21 ;  /* 0x0000000110107824 */ /* 0x000fe400078e0215 */
[----:B---3--:R-:W-:-:S05]  /*34b40*/  FMUL R4, R4, UR13 ;  /* 0x0000000d04047c20 */ /* 0x008fca0008400000 */
[----:B------:R-:W-:-:S05]  /*34b50*/  FSEL R4, R4, -INF , !P1 ;  /* 0xff80000004047808 */ /* 0x000fca0004800000 */
[----:B------:R0:W-:Y:S02]  /*34b60*/  STL [R1+0x98], R4 ;  /* 0x0000980401007387 */ /* 0x0001e40000100800 */
[----:B0-----:R-:W-:-:S05]  /*34b70*/  FSEL R4, R7, -INF , !P2 ;  /* 0xff80000007047808 */ /* 0x001fca0005000000 */
[----:B------:R0:W-:Y:S02]  /*34b80*/  STL [R1+0x220], R4 ;  /* 0x0002200401007387 */ /* 0x0001e40000100800 */
[----:B0-----:R-:W-:Y:S02]  /*34b90*/  FSEL R4, R9, -INF , !P4 ;  /* 0xff80000009047808 */ /* 0x001fe40006000000 */
[----:B------:R-:W-:Y:S02]  /*34ba0*/  ISETP.GE.U32.AND P4, PT, R0, R26, PT ;  /* 0x0000001a0000720c */ /* 0x000fe40003f86070 */
[----:B------:R-:W2:Y:S04]  /*34bb0*/  LDL.LU R26, [R1+0x4c] ;  /* 0x00004c00011a7983 */ /* 0x000ea80000300800 */
[----:B------:R0:W-:Y:S02]  /*34bc0*/  STL [R1+0x1a0], R4 ;  /* 0x0001a00401007387 */ /* 0x0001e40000100800 */
[----:B0-----:R-:W-:-:S02]  /*34bd0*/  FSEL R4, R11, -INF , !P3 ;  /* 0xff8000000b047808 */ /* 0x001fc40005800000 */
[C---:B------:R-:W-:Y:S02]  /*34be0*/  ISETP.GE.U32.AND P3, PT, R0.reuse, R24, PT ;  /* 0x000000180000720c */ /* 0x040fe40003f66070 */
[----:B------:R-:W3:Y:S04]  /*34bf0*/  LDL.LU R24, [R1+0x44] ;  /* 0x0000440001187983 */ /* 0x000ee80000300800 */
[----:B------:R0:W-:Y:S01]  /*34c00*/  STL [R1+0x180], R4 ;  /* 0x0001800401007387 */ /* 0x0001e20000100800 */
[----:B------:R-:W-:Y:S02]  /*34c10*/  ISETP.GE.U32.AND P2, PT, R0, R16, PT ;  /* 0x000000100000720c */ /* 0x000fe40003f46070 */
[----:B0-----:R-:W-:-:S05]  /*34c20*/  FSEL R4, R13, -INF , !P0 ;  /* 0xff8000000d047808 */ /* 0x001fca0004000000 */
[----:B------:R0:W-:Y:S04]  /*34c30*/  STL [R1+0x170], R4 ;  /* 0x0001700401007387 */ /* 0x0001e80000100800 */
[----:B------:R-:W4:Y:S01]  /*34c40*/  LDL.LU R16, [R1+0xc] ;  /* 0x00000c0001107983 */ /* 0x000f220000300800 */
[C---:B------:R-:W-:Y:S02]  /*34c50*/  ISETP.GE.U32.AND P0, PT, R0.reuse, R8, PT ;  /* 0x000000080000720c */ /* 0x040fe40003f06070 */
[----:B------:R-:W1:Y:S01]  /*34c60*/  S2R R8, SR_TID.X ;  /* 0x0000000000087919 */ /* 0x000e620000002100 */
[----:B------:R-:W-:Y:S01]  /*34c70*/  ISETP.GE.U32.AND P1, PT, R0, R20, PT ;  /* 0x000000140000720c */ /* 0x000fe20003f26070 */
[----:B------:R-:W5:Y:S01]  /*34c80*/  S2R R21, SR_TID.X ;  /* 0x0000000000157919 */ /* 0x000f620000002100 */
[----:B------:R-:W-:-:S02]  /*34c90*/  FMUL R15, R15, UR13 ;  /* 0x0000000d0f0f7c20 */ /* 0x000fc40008400000 */
[C---:B------:R-:W-:Y:S02]  /*34ca0*/  ISETP.GE.U32.AND.EX P1, PT, R28.reuse, RZ, PT, P1 ;  /* 0x000000ff1c00720c */ /* 0x040fe40003f26110 */
[----:B------:R-:W-:Y:S02]  /*34cb0*/  ISETP.GE.U32.AND.EX P2, PT, R28, RZ, PT, P2 ;  /* 0x000000ff1c00720c */ /* 0x000fe40003f46120 */
[----:B0-----:R-:W-:Y:S02]  /*34cc0*/  FSEL R4, R15, -INF , !P1 ;  /* 0xff8000000f047808 */ /* 0x001fe40004800000 */
[----:B-1----:R-:W-:-:S04]  /*34cd0*/  LOP3.LUT R8, R8, 0x1c, RZ, 0xc0, !PT ;  /* 0x0000001c08087812 */ /* 0x002fc800078ec0ff */
[----:B------:R-:W-:-:S05]  /*34ce0*/  LEA.HI R20, R8, 0x20, RZ, 0x1e ;  /* 0x0000002008147811 */ /* 0x000fca00078ff0ff */
[----:B------:R-:W-:Y:S02]  /*34cf0*/  IMAD.IADD R23, R18, 0x1, R20 ;  /* 0x0000000112177824 */ /* 0x000fe400078e0214 */
[----:B------:R-:W0:Y:S01]  /*34d00*/  S2R R20, SR_CTAID.X ;  /* 0x0000000000147919 */ /* 0x000e220000002500 */
[----:B------:R1:W-:Y:S01]  /*34d10*/  STL [R1+0x134], R4 ;  /* 0x0001340401007387 */ /* 0x0003e20000100800 */
[----:B------:R-:W-:Y:S01]  /*34d20*/  FMUL R19, R19, UR13 ;  /* 0x0000000d13137c20 */ /* 0x000fe20008400000 */
[----:B------:R-:W-:Y:S02]  /*34d30*/  ISETP.GE.U32.AND.EX P4, PT, R28, RZ, PT, P4 ;  /* 0x000000ff1c00720c */ /* 0x000fe40003f86140 */
[C---:B------:R-:W-:Y:S02]  /*34d40*/  ISETP.GE.U32.AND P1, PT, R0.reuse, R14, PT ;  /* 0x0000000e0000720c */ /* 0x040fe40003f26070 */
[----:B-1----:R-:W-:Y:S02]  /*34d50*/  FSEL R4, R17, -INF , !P2 ;  /* 0xff80000011047808 */ /* 0x002fe40005000000 */
[----:B------:R-:W-:-:S02]  /*34d60*/  ISETP.GE.U32.AND P2, PT, R0, R10, PT ;  /* 0x0000000a0000720c */ /* 0x000fc40003f46070 */
[----:B------:R-:W-:Y:S01]  /*34d70*/  ISETP.GE.U32.AND.EX P3, PT, R28, RZ, PT, P3 ;  /* 0x000000ff1c00720c */ /* 0x000fe20003f66130 */
[----:B------:R1:W-:Y:S04]  /*34d80*/  STL [R1+0x130], R4 ;  /* 0x0001300401007387 */ /* 0x0003e80000100800 */
[----:B------:R-:W4:Y:S04]  /*34d90*/  LDL.LU R14, [R1+0x48] ;  /* 0x00004800010e7983 */ /* 0x000f280000300800 */
[----:B------:R-:W4:Y:S04]  /*34da0*/  LDL.LU R10, [R1+0x60] ;  /* 0x00006000010a7983 */ /* 0x000f280000300800 */
[----:B------:R-:W4:Y:S01]  /*34db0*/  LDL.LU R8, [R1+0x4] ;  /* 0x0000040001087983 */ /* 0x000f220000300800 */
[----:B-----5:R-:W-:-:S02]  /*34dc0*/  LOP3.LUT R5, R21, 0x1c, RZ, 0xc0, !PT ;  /* 0x0000001c15057812 */ /* 0x020fc400078ec0ff */
[----:B-1----:R-:W-:Y:S02]  /*34dd0*/  FSEL R4, R19, -INF , !P4 ;  /* 0xff80000013047808 */ /* 0x002fe40006000000 */
[----:B------:R-:W-:Y:S02]  /*34de0*/  ISETP.GE.U32.AND P4, PT, R0, R23, PT ;  /* 0x000000170000720c */ /* 0x000fe40003f86070 */
[----:B------:R-:W-:Y:S01]  /*34df0*/  LEA.HI R23, R5, 0x18, RZ, 0x1e ;  /* 0x0000001805177811 */ /* 0x000fe200078ff0ff */
[----:B------:R1:W-:Y:S01]  /*34e00*/  STL [R1+0x120], R4 ;  /* 0x0001200401007387 */ /* 0x0003e20000100800 */
[----:B0-----:R-:W-:-:S03]  /*34e10*/  SHF.L.U32 R6, R20, 0x8, RZ ;  /* 0x0000000814067819 */ /* 0x001fc600000006ff */
[----:B------:R-:W5:Y:S04]  /*34e20*/  LDL.LU R18, [R1+0x40] ;  /* 0x0000400001127983 */ /* 0x000f680000300800 */
[----:B------:R-:W5:Y:S01]  /*34e30*/  LDL.LU R20, [R1+0x190] ;  /* 0x0001900001147983 */ /* 0x000f620000300800 */
[----:B-1----:R-:W-:Y:S01]  /*34e40*/  FSEL R4, R22, -INF , !P3 ;  /* 0xff80000016047808 */ /* 0x002fe20005800000 */
[----:B------:R-:W-:-:S04]  /*34e50*/  FMUL R27, R27, UR13 ;  /* 0x0000000d1b1b7c20 */ /* 0x000fc80008400000 */
[----:B------:R0:W-:Y:S01]  /*34e60*/  STL [R1+0x10c], R4 ;  /* 0x00010c0401007387 */ /* 0x0001e20000100800 */
[C---:B------:R-:W-:Y:S01]  /*34e70*/  ISETP.GE.U32.AND.EX P0, PT, R28.reuse, RZ, PT, P0 ;  /* 0x000000ff1c00720c */ /* 0x040fe20003f06100 */
[----:B------:R-:W-:Y:S02]  /*34e80*/  FMUL R25, R25, UR13 ;  /* 0x0000000d19197c20 */ /* 0x000fe40008400000 */
[----:B------:R-:W5:Y:S01]  /*34e90*/  LDL.LU R21, [R1+0x194] ;  /* 0x0001940001157983 */ /* 0x000f620000300800 */
[----:B------:R-:W-:-:S03]  /*34ea0*/  ISETP.GE.U32.AND.EX P1, PT, R28, RZ, PT, P1 ;  /* 0x000000ff1c00720c */ /* 0x000fc60003f26110 */
[----:B------:R-:W5:Y:S01]  /*34eb0*/  LDL.LU R22, [R1+0x198] ;  /* 0x0001980001167983 */ /* 0x000f620000300800 */
[----:B0-----:R-:W-:Y:S01]  /*34ec0*/  LEA.HI R4, R5, 0x10, RZ, 0x1e ;  /* 0x0000001005047811 */ /* 0x001fe200078ff0ff */
[----:B------:R-:W-:Y:S02]  /*34ed0*/  IMAD.IADD R5, R6, 0x1, R23 ;  /* 0x0000000106057824 */ /* 0x000fe400078e0217 */
[----:B------:R-:W5:Y:S03]  /*34ee0*/  LDL.LU R23, [R1+0x19c] ;  /* 0x00019c0001177983 */ /* 0x000f660000300800 */
[----:B------:R-:W-:Y:S02]  /*34ef0*/  ISETP.GE.U32.AND P3, PT, R0, R5, PT ;  /* 0x000000050000720c */ /* 0x000fe40003f66070 */
[----:B------:R-:W-:Y:S01]  /*34f00*/  FSEL R5, R27, -INF , !P0 ;  /* 0xff8000001b057808 */ /* 0x000fe20004000000 */
[----:B------:R-:W-:-:S04]  /*34f10*/  IMAD.IADD R6, R6, 0x1, R4 ;  /* 0x0000000106067824 */ /* 0x000fc800078e0204 */
[----:B------:R0:W-:Y:S02]  /*34f20*/  STL [R1+0x100], R5 ;  /* 0x0001000501007387 */ /* 0x0001e40000100800 */
[----:B0-----:R-:W-:Y:S02]  /*34f30*/  FSEL R5, R25, -INF , !P1 ;  /* 0xff80000019057808 */ /* 0x001fe40004800000 */
[----:B------:R-:W-:Y:S02]  /*34f40*/  ISETP.GE.U32.AND P1, PT, R0, R12, PT ;  /* 0x0000000c0000720c */ /* 0x000fe40003f26070 */
[----:B------:R-:W0:Y:S01]  /*34f50*/  S2R R12, SR_TID.X ;  /* 0x00000000000c7919 */ /* 0x000e220000002100 */
[----:B------:R3:W-:Y:S01]  /*34f60*/  STL [R1+0xe4], R5 ;  /* 0x0000e40501007387 */ /* 0x0007e20000100800 */
[----:B0-----:R-:W-:Y:S01]  /*34f70*/  LOP3.LUT R9, R12, 0x1c, RZ, 0xc0, !PT ;  /* 0x0000001c0c097812 */ /* 0x001fe200078ec0ff */
[----:B--2---:R-:W-:Y:S02]  /*34f80*/  IMAD.SHL.U32 R4, R26, 0x100, RZ ;  /* 0x000001001a047824 */ /* 0x004fe400078e00ff */
[----:B------:R-:W0:Y:S01]  /*34f90*/  S2R R26, SR_CTAID.X ;  /* 0x00000000001a7919 */ /* 0x000e220000002500 */
[----:B---3--:R-:W-:-:S02]  /*34fa0*/  LOP3.LUT R5, R24, 0xf, RZ, 0xc0, !PT ;  /* 0x0000000f18057812 */ /* 0x008fc400078ec0ff */
[----:B------:R-:W2:Y:S04]  /*34fb0*/  LDL.LU R24, [R1+0x1b4] ;  /* 0x0001b40001187983 */ /* 0x000ea80000300800 */
[----:B------:R-:W2:Y:S01]  /*34fc0*/  LDL.LU R25, [R1+0x1bc] ;  /* 0x0001bc0001197983 */ /* 0x000ea20000300800 */
[----:B----4-:R-:W-:-:S03]  /*34fd0*/  FMUL R7, R16, UR13 ;  /* 0x0000000d10077c20 */ /* 0x010fc60008400000 */
[----:B------:R-:W3:Y:S01]  /*34fe0*/  LDL.LU R16, [R1+0x34] ;  /* 0x0000340001107983 */ /* 0x000ee20000300800 */
[----:B0-----:R-:W-:-:S03]  /*34ff0*/  SHF.L.U32 R11, R26, 0x8, RZ ;  /* 0x000000081a0b7819 */ /* 0x001fc600000006ff */
[----:B------:R-:W4:Y:S04]  /*35000*/  LDL.LU R12, [R1+0x3c] ;  /* 0x00003c00010c7983 */ /* 0x000f280000300800 */
[----:B------:R-:W2:Y:S04]  /*35010*/  LDL.LU R26, [R1+0x1c4] ;  /* 0x0001c400011a7983 */ /* 0x000ea80000300800 */
[----:B------:R-:W2:Y:S01]  /*35020*/  LDL R27, [R1+0x1cc] ;  /* 0x0001cc00011b7983 */ /* 0x000ea20000100800 */
[----:B------:R-:W-:Y:S02]  /*35030*/  ISETP.GE.U32.AND P0, PT, R0, R6, PT ;  /* 0x000000060000720c */ /* 0x000fe40003f06070 */
[----:B------:R-:W-:-:S02]  /*35040*/  ISETP.GE.U32.AND.EX P2, PT, R28, RZ, PT, P2 ;  /* 0x000000ff1c00720c */ /* 0x000fc40003f46120 */
[----:B------:R-:W-:Y:S02]  /*35050*/  LOP3.LUT R6, R4, 0xf00, RZ, 0xe2, !PT ;  /* 0x00000f0004067812 */ /* 0x000fe400078ee2ff */
[----:B------:R-:W-:Y:S02]  /*35060*/  LEA.HI R9, R9, R11, RZ, 0x1e ;  /* 0x0000000b09097211 */ /* 0x000fe400078ff0ff */
[----:B------:R-:W-:Y:S02]  /*35070*/  LOP3.LUT R4, R29, 0xff, RZ, 0xc0, !PT ;  /* 0x000000ff1d047812 */ /* 0x000fe400078ec0ff */
[----:B------:R-:W-:Y:S02]  /*35080*/  FSEL R7, R7, -INF , !P2 ;  /* 0xff80000007077808 */ /* 0x000fe40005000000 */
[----:B------:R-:W-:Y:S02]  /*35090*/  ISETP.GE.U32.AND P2, PT, R0, R9, PT ;  /* 0x000000090000720c */ /* 0x000fe40003f46070 */
[C---:B------:R-:W-:Y:S01]  /*350a0*/  ISETP.GE.U32.AND.EX P4, PT, R28.reuse, RZ, PT, P4 ;  /* 0x000000ff1c00720c */ /* 0x040fe20003f86140 */
[----:B------:R0:W-:Y:S01]  /*350b0*/  STL [R1+0xc8], R7 ;  /* 0x0000c80701007387 */ /* 0x0001e20000100800 */
[----:B------:R-:W-:-:S02]  /*350c0*/  ISETP.GE.U32.AND.EX P3, PT, R28, RZ, PT, P3 ;  /* 0x000000ff1c00720c */ /* 0x000fc40003f66130 */
[C---:B------:R-:W-:Y:S02]  /*350d0*/  ISETP.GE.U32.AND.EX P0, PT, R28.reuse, RZ, PT, P0 ;  /* 0x000000ff1c00720c */ /* 0x040fe40003f06100 */
[C---:B------:R-:W-:Y:S02]  /*350e0*/  ISETP.GE.U32.AND.EX P1, PT, R28.reuse, RZ, PT, P1 ;  /* 0x000000ff1c00720c */ /* 0x040fe40003f26110 */
[----:B------:R-:W-:Y:S01]  /*350f0*/  ISETP.GE.U32.AND.EX P2, PT, R28, RZ, PT, P2 ;  /* 0x000000ff1c00720c */ /* 0x000fe20003f46120 */
[----:B------:R-:W-:Y:S02]  /*35100*/  IMAD R0, R14, 0x10, R5 ;  /* 0x000000100e007824 */ /* 0x000fe400078e0205 */
[----:B------:R-:W-:Y:S02]  /*35110*/  IMAD R10, R10, 0x1000, R6 ;  /* 0x000010000a0a7824 */ /* 0x000fe400078e0206 */
[----:B------:R-:W-:Y:S01]  /*35120*/  FMUL R11, R8, UR13 ;  /* 0x0000000d080b7c20 */ /* 0x000fe20008400000 */
[----:B------:R-:W3:Y:S01]  /*35130*/  LDL.LU R14, [R1+0xc4] ;  /* 0x0000c400010e7983 */ /* 0x000ee20000300800 */
[----:B------:R-:W-:Y:S01]  /*35140*/  LOP3.LUT R9, R0, 0xff, RZ, 0xc0, !PT ;  /* 0x000000ff00097812 */ /* 0x000fe200078ec0ff */
[----:B-----5:R-:W-:-:S05]  /*35150*/  IMAD.IADD R4, R18, 0x1, R4 ;  /* 0x0000000112047824 */ /* 0x020fca00078e0204 */
[----:B------:R-:W-:Y:S02]  /*35160*/  LOP3.LUT R0, R4, 0xffff, RZ, 0xc0, !PT ;  /* 0x0000ffff04007812 */ /* 0x000fe400078ec0ff */
[----:B------:R-:W-:Y:S02]  /*35170*/  IADD3 R28, PT, PT, R10, R9, RZ ;  /* 0x000000090a1c7210 */ /* 0x000fe40007ffe0ff */
[----:B------:R-:W-:Y:S02]  /*35180*/  FSEL R9, R11, -INF , !P4 ;  /* 0xff8000000b097808 */ /* 0x000fe40006000000 */
[----:B------:R-:W-:-:S04]  /*35190*/  SHF.R.U32.HI R8, RZ, 0xf, R0 ;  /* 0x0000000fff087819 */ /* 0x000fc80000011600 */
[----:B------:R-:W-:Y:S01]  /*351a0*/  LOP3.LUT P4, RZ, R8, 0x1, RZ, 0xc0, !PT ;  /* 0x0000000108ff7812 */ /* 0x000fe2000788c0ff */
[----:B--2---:R-:W-:Y:S01]  /*351b0*/  HMMA.16816.F32 R24, R24, R2, R20 ;  /* 0x000000021818723c */ /* 0x004fe20000001814 */
[----:B------:R-:W2:Y:S04]  /*351c0*/  LDL.LU R20, [R1+0xcc] ;  /* 0x0000cc0001147983 */ /* 0x000ea80000300800 */
[----:B------:R-:W5:Y:S04]  /*351d0*/  LDL.LU R4, [R1+0x174] ;  /* 0x0001740001047983 */ /* 0x000f680000300800 */
[----:B------:R-:W5:Y:S04]  /*351e0*/  LDL.LU R5, [R1+0x17c] ;  /* 0x00017c0001057983 */ /* 0x000f680000300800 */
[----:B------:R-:W5:Y:S04]  /*351f0*/  LDL.LU R6, [R1+0x184] ;  /* 0x0001840001067983 */ /* 0x000f680000300800 */
[----:B0-----:R-:W5:Y:S04]  /*35200*/  LDL.LU R7, [R1+0x18c] ;  /* 0x00018c0001077983 */ /* 0x001f680000300800 */
[----:B------:R-:W2:Y:S04]  /*35210*/  LDL.LU R21, [R1+0x20] ;  /* 0x0000200001157983 */ /* 0x000ea80000300800 */
[----:B------:R-:W2:Y:S04]  /*35220*/  LDL.LU R18, [R1+0x28] ;  /* 0x0000280001127983 */ /* 0x000ea80000300800 */
[----:B------:R-:W5:Y:S04]  /*35230*/  LDL R8, [R1+0x160] ;  /* 0x0001600001087983 */ /* 0x000f680000100800 */
[----:B------:R0:W-:Y:S04]  /*35240*/  STL [R1+0xb0], R9 ;  /* 0x0000b00901007387 */ /* 0x0001e80000100800 */
[----:B0-----:R-:W5:Y:S04]  /*35250*/  LDL R9, [R1+0x164] ;  /* 0x0001640001097983 */ /* 0x001f680000100800 */
[----:B------:R-:W5:Y:S04]  /*35260*/  LDL.LU R10, [R1+0x168] ;  /* 0x00016800010a7983 */ /* 0x000f680000300800 */
[----:B------:R-:W5:Y:S01]  /*35270*/  LDL.LU R11, [R1+0x16c] ;  /* 0x00016c00010b7983 */ /* 0x000f620000300800 */
[----:B----4-:R-:W-:Y:S01]  /*35280*/  FMUL R15, R12, UR13 ;  /* 0x0000000d0c0f7c20 */ /* 0x010fe20008400000 */
[----:B---3--:R-:W-:Y:S01]  /*35290*/  FMUL R16, R16, UR13 ;  /* 0x0000000d10107c20 */ /* 0x008fe20008400000 */
[----:B------:R-:W-:-:S03]  /*352a0*/  SHF.R.U32.HI R12, RZ, 0xe, R0 ;  /* 0x0000000eff0c7819 */ /* 0x000fc60000011600 */
[----:B------:R-:W-:Y:S02]  /*352b0*/  FSEL R15, R15, -INF , !P3 ;  /* 0xff8000000f0f7808 */ /* 0x000fe40005800000 */
[--C-:B------:R-:W-:Y:S02]  /*352c0*/  SHF.R.U32.HI R13, RZ, 0xd, R0.reuse ;  /* 0x0000000dff0d7819 */ /* 0x100fe40000011600 */
[----:B------:R-:W-:Y:S02]  /*352d0*/  LOP3.LUT P3, RZ, R12, 0x1, RZ, 0xc0, !PT ;  /* 0x000000010cff7812 */ /* 0x000fe4000786c0ff */
[----:B------:R-:W-:Y:S01]  /*352e0*/  SHF.R.U32.HI R12, RZ, 0xc, R0 ;  /* 0x0000000cff0c7819 */ /* 0x000fe20000011600 */
[----:B------:R-:W-:Y:S01]  /*352f0*/  FMUL R14, R14, UR13 ;  /* 0x0000000d0e0e7c20 */ /* 0x000fe20008400000 */
[----:B-----5:R-:W-:Y:S01]  /*35300*/  HMMA.16816.F32 R4, R4, R2, R8 ;  /* 0x000000020404723c */ /* 0x020fe20000001808 */
[----:B------:R-:W3:Y:S04]  /*35310*/  LDL.LU R8, [R1+0x114] ;  /* 0x0001140001087983 */ /* 0x000ee80000300800 */
[----:B------:R-:W3:Y:S04]  /*35320*/  LDL.LU R9, [R1+0x11c] ;  /* 0x00011c0001097983 */ /* 0x000ee80000300800 */
[----:B------:R-:W3:Y:S04]  /*35330*/  LDL.LU R10, [R1+0x144] ;  /* 0x00014400010a7983 */ /* 0x000ee80000300800 */
[----:B------:R-:W3:Y:S04]  /*35340*/  LDL.LU R11, [R1+0x14c] ;  /* 0x00014c00010b7983 */ /* 0x000ee80000300800 */
[----:B------:R0:W-:Y:S02]  /*35350*/  STL [R1+0x94], R15 ;  /* 0x0000940f01007387 */ /* 0x0001e40000100800 */
[----:B0-----:R-:W-:-:S02]  /*35360*/  FSEL R15, R16, -INF , !P0 ;  /* 0xff800000100f7808 */ /* 0x001fc40004000000 */
[----:B------:R-:W-:Y:S02]  /*35370*/  LOP3.LUT P0, RZ, R13, 0x1, RZ, 0xc0, !PT ;  /* 0x000000010dff7812 */ /* 0x000fe4000780c0ff */
[----:B------:R-:W-:Y:S02]  /*35380*/  FSEL R13, R14, -INF , !P2 ;  /* 0xff8000000e0d7808 */ /* 0x000fe40005000000 */
[----:B------:R-:W-:Y:S01]  /*35390*/  LOP3.LUT P2, RZ, R12, 0x1, RZ, 0xc0, !PT ;  /* 0x000000010cff7812 */ /* 0x000fe2000784c0ff */
[----:B------:R-:W-:Y:S04]  /*353a0*/  STL [R1+0x80], R15 ;  /* 0x0000800f01007387 */ /* 0x000fe80000100800 */
[----:B------:R-:W3:Y:S04]  /*353b0*/  LDL.LU R12, [R1+0xf0] ;  /* 0x0000f000010c7983 */ /* 0x000ee80000300800 */
[----:B------:R0:W-:Y:S04]  /*353c0*/  STL [R1+0x7c], R13 ;  /* 0x00007c0d01007387 */ /* 0x0001e80000100800 */
[----:B0-----:R-:W3:Y:S04]  /*353d0*/  LDL.LU R13, [R1+0xf4] ;  /* 0x0000f400010d7983 */ /* 0x001ee80000300800 */
[----:B------:R-:W3:Y:S04]  /*353e0*/  LDL.LU R14, [R1+0xf8] ;  /* 0x0000f800010e7983 */ /* 0x000ee80000300800 */
[----:B------:R-:W3:Y:S01]  /*353f0*/  LDL.LU R15, [R1+0xfc] ;  /* 0x0000fc00010f7983 */ /* 0x000ee20000300800 */
[----:B--2---:R-:W-:Y:S01]  /*35400*/  FMUL R20, R20, UR13 ;  /* 0x0000000d14147c20 */ /* 0x004fe20008400000 */
[----:B------:R-:W-:-:S04]  /*35410*/  FMUL R19, R21, UR13 ;  /* 0x0000000d15137c20 */ /* 0x000fc80008400000 */
[----:B------:R-:W-:Y:S01]  /*35420*/  FSEL R21, R20, -INF , !P1 ;  /* 0xff80000014157808 */ /* 0x000fe20004800000 */
[----:B---3--:R-:W-:Y:S01]  /*35430*/  HMMA.16816.F32 R8, R8, R2, R12 ;  /* 0x000000020808723c */ /* 0x008fe2000000180c */
[----:B------:R-:W2:Y:S04]  /*35440*/  LDL.LU R12, [R1+0x2b4] ;  /* 0x0002b400010c7983 */ /* 0x000ea80000300800 */
[----:B------:R-:W2:Y:S04]  /*35450*/  LDL.LU R13, [R1+0x2bc] ;  /* 0x0002bc00010d7983 */ /* 0x000ea80000300800 */
[----:B------:R-:W2:Y:S04]  /*35460*/  LDL.LU R14, [R1+0x2a4] ;  /* 0x0002a400010e7983 */ /* 0x000ea80000300800 */
[----:B------:R-:W2:Y:S04]  /*35470*/  LDL.LU R15, [R1+0x2ac] ;  /* 0x0002ac00010f7983 */ /* 0x000ea80000300800 */
[----:B------:R-:W2:Y:S04]  /*35480*/  LDL.LU R20, [R1+0x290] ;  /* 0x0002900001147983 */ /* 0x000ea80000300800 */
[----:B------:R0:W-:Y:S04]  /*35490*/  STL [R1+0x78], R21 ;  /* 0x0000781501007387 */ /* 0x0001e80000100800 */
[----:B0-----:R-:W2:Y:S04]  /*354a0*/  LDL.LU R21, [R1+0x294] ;  /* 0x0002940001157983 */ /* 0x001ea80000300800 */
[----:B------:R-:W2:Y:S04]  /*354b0*/  LDL.LU R22, [R1+0x298] ;  /* 0x0002980001167983 */ /* 0x000ea80000300800 */
[----:B------:R-:W2:Y:S01]  /*354c0*/  LDL.LU R23, [R1+0x29c] ;  /* 0x00029c0001177983 */ /* 0x000ea20000300800 */
[----:B------:R-:W-:Y:S01]  /*354d0*/  SHF.R.U32.HI R17, RZ, 0xa, R0 ;  /* 0x0000000aff117819 */ /* 0x000fe20000011600 */
[----:B------:R-:W-:Y:S01]  /*354e0*/  FMUL R18, R18, UR13 ;  /* 0x0000000d12127c20 */ /* 0x000fe20008400000 */
[----:B------:R-:W-:-:S02]  /*354f0*/  FSEL R19, R19, -INF , !P4 ;  /* 0xff80000013137808 */ /* 0x000fc40006000000 */
[----:B------:R-:W-:Y:S02]  /*35500*/  LOP3.LUT P4, RZ, R17, 0x1, RZ, 0xc0, !PT ;  /* 0x0000000111ff7812 */ /* 0x000fe4000788c0ff */
[--C-:B------:R-:W-:Y:S02]  /*35510*/  SHF.R.U32.HI R16, RZ, 0xb, R0.reuse ;  /* 0x0000000bff107819 */ /* 0x100fe40000011600 */
[----:B------:R-:W-:Y:S01]  /*35520*/  FSEL R17, R18, -INF , !P3 ;  /* 0xff80000012117808 */ /* 0x000fe20005800000 */
[----:B------:R-:W-:Y:S01]  /*35530*/  STL [R1+0xf8], R19 ;  /* 0x0000f81301007387 */ /* 0x000fe20000100800 */
[----:B------:R-:W-:Y:S01]  /*35540*/  FMUL R24, R24, UR13 ;  /* 0x0000000d18187c20 */ /* 0x000fe20008400000 */
[----:B------:R-:W-:Y:S02]  /*35550*/  LOP3.LUT P1, RZ, R16, 0x1, RZ, 0xc0, !PT ;  /* 0x0000000110ff7812 */ /* 0x000fe4000782c0ff */
[----:B------:R-:W-:Y:S01]  /*35560*/  SHF.R.U32.HI R16, RZ, 0x9, R0 ;  /* 0x00000009ff107819 */ /* 0x000fe20000011600 */
[----:B------:R-:W-:Y:S01]  /*35570*/  STL [R1+0x110], R17 ;  /* 0x0001101101007387 */ /* 0x000fe20000100800 */
[----:B------:R-:W-:-:S02]  /*35580*/  FSEL R24, R24, -INF , !P0 ;  /* 0xff80000018187808 */ /* 0x000fc40004000000 */
[----:B------:R-:W-:Y:S01]  /*35590*/  LOP3.LUT P3, RZ, R16, 0x1, RZ, 0xc0, !PT ;  /* 0x0000000110ff7812 */ /* 0x000fe2000786c0ff */
[----:B--2---:R-:W-:Y:S01]  /*355a0*/  HMMA.16816.F32 R12, R12, R2, R20 ;  /* 0x000000020c0c723c */ /* 0x004fe20000001814 */
[----:B------:R-:W-:Y:S01]  /*355b0*/  FMUL R23, R26, UR13 ;  /* 0x0000000d1a177c20 */ /* 0x000fe20008400000 */
[--C-:B------:R-:W-:Y:S01]  /*355c0*/  SHF.R.U32.HI R21, RZ, 0x8, R0.reuse ;  /* 0x00000008ff157819 */ /* 0x100fe20000011600 */
[----:B------:R-:W-:Y:S01]  /*355d0*/  FMUL R22, R4, UR13 ;  /* 0x0000000d04167c20 */ /* 0x000fe20008400000 */
[----:B------:R-:W-:Y:S02]  /*355e0*/  SHF.R.U32.HI R20, RZ, 0x7, R0 ;  /* 0x00000007ff147819 */ /* 0x000fe40000011600 */
[----:B------:R-:W-:Y:S02]  /*355f0*/  FSEL R23, R23, -INF , !P2 ;  /* 0xff80000017177808 */ /* 0x000fe40005000000 */
[----:B------:R-:W-:Y:S02]  /*35600*/  LOP3.LUT P0, RZ, R21, 0x1, RZ, 0xc0, !PT ;  /* 0x0000000115ff7812 */ /* 0x000fe4000780c0ff */
[----:B------:R-:W-:-:S09]  /*35610*/  FSEL R21, R22, -INF , !P1 ;  /* 0xff80000016157808 */ /* 0x000fd20004800000 */
[----:B------:R-:W-:Y:S04]  /*35620*/  STL.64 [R1+0xc18], R14 ;  /* 0x000c180e01007387 */ /* 0x000fe80000100a00 */
[----:B------:R0:W-:Y:S01]  /*35630*/  STL.64 [R1+0xc10], R12 ;  /* 0x000c100c01007387 */ /* 0x0001e20000100a00 */
[----:B------:R-:W-:-:S03]  /*35640*/  LOP3.LUT P2, RZ, R20, 0x1, RZ, 0xc0, !PT ;  /* 0x0000000114ff7812 */ /* 0x000fc6000784c0ff */
        /* <DEDUP_REMOVED lines=8> */
[----:B------:R-:W-:Y:S04]  /*356d0*/  STL [R1+0xec], R24 ;  /* 0x0000ec1801007387 */ /* 0x000fe80000100800 */
[----:B------:R-:W-:Y:S04]  /*356e0*/  STL [R1+0x14c], R23 ;  /* 0x00014c1701007387 */ /* 0x000fe80000100800 */
[----:B------:R-:W3:Y:S04]  /*356f0*/  LDL.LU R20, [R1+0x240] ;  /* 0x0002400001147983 */ /* 0x000ee80000300800 */
[----:B------:R0:W-:Y:S04]  /*35700*/  STL [R1+0x150], R21 ;  /* 0x0001501501007387 */ /* 0x0001e80000100800 */
[----:B0-----:R-:W3:Y:S04]  /*35710*/  LDL.LU R21, [R1+0x244] ;  /* 0x0002440001157983 */ /* 0x001ee80000300800 */
[----:B------:R-:W3:Y:S04]  /*35720*/  LDL.LU R22, [R1+0x248] ;  /* 0x0002480001167983 */ /* 0x000ee80000300800 */
[----:B------:R-:W3:Y:S02]  /*35730*/  LDL.LU R23, [R1+0x24c] ;  /* 0x00024c0001177983 */ /* 0x000ee40000300800 */
[----:B---3--:R-:W-:-:S15]  /*35740*/  HMMA.16816.F32 R16, R16, R2, R20 ;  /* 0x000000021010723c */ /* 0x008fde0000001814 */
[----:B------:R-:W-:-:S04]  /*35750*/  NOP ;  /* 0x0000000000007918 */ /* 0x000fc80000000000 */
[----:B------:R0:W-:Y:S04]  /*35760*/  STL [R1+0xbec], R17 ;  /* 0x000bec1101007387 */ /* 0x0001e80000100800 */
[----:B------:R-:W-:Y:S04]  /*35770*/  STL [R1+0xbe8], R19 ;  /* 0x000be81301007387 */ /* 0x000fe80000100800 */
[----:B------:R-:W2:Y:S04]  /*35780*/  LDL.LU R20, [R1+0x224] ;  /* 0x0002240001147983 */ /* 0x000ea80000300800 */
[----:B------:R-:W2:Y:S04]  /*35790*/  LDL.LU R21, [R1+0x22c] ;  /* 0x00022c0001157983 */ /* 0x000ea80000300800 */
[----:B------:R-:W2:Y:S04]  /*357a0*/  LDL.LU R22, [R1+0x234] ;  /* 0x0002340001167983 */ /* 0x000ea80000300800 */
[----:B------:R-:W2:Y:S01]  /*357b0*/  LDL.LU R23, [R1+0x23c] ;  /* 0x00023c0001177983 */ /* 0x000ea20000300800 */
[----:B------:R-:W-:Y:S01]  /*357c0*/  FMUL R6, R6, UR13 ;  /* 0x0000000d06067c20 */ /* 0x000fe20008400000 */
[----:B------:R-:W-:-:S04]  /*357d0*/  FMUL R8, R8, UR13 ;  /* 0x0000000d08087c20 */ /* 0x000fc80008400000 */
[----:B0-----:R-:W-:Y:S02]  /*357e0*/  FSEL R17, R6, -INF , !P4 ;  /* 0xff80000006117808 */ /* 0x001fe40006000000 */
[----:B------:R-:W-:-:S03]  /*357f0*/  FSEL R8, R8, -INF , !P3 ;  /* 0xff80000008087808 */ /* 0x000fc60005800000 */
[----:B------:R-:W-:Y:S04]  /*35800*/  STL [R1+0x13c], R17 ;  /* 0x00013c1101007387 */ /* 0x000fe80000100800 */
[----:B------:R0:W-:Y:S01]  /*35810*/  STL [R1+0x140], R8 ;  /* 0x0001400801007387 */ /* 0x0001e20000100800 */
[----:B------:R-:W-:Y:S01]  /*35820*/  SHF.R.U32.HI R4, RZ, 0x6, R0 ;  /* 0x00000006ff047819 */ /* 0x000fe20000011600 */
[----:B--2---:R-:W-:Y:S02]  /*35830*/  HMMA.16816.F32 R20, R20, R2, R12 ;  /* 0x000000021414723c */ /* 0x004fe4000000180c */
[----:B------:R-:W2:Y:S04]  /*35840*/  LDL.LU.64 R14, [R1+0xc18] ;  /* 0x000c1800010e7983 */ /* 0x000ea80000300a00 */
[----:B------:R-:W3:Y:S04]  /*35850*/  LDL.LU.64 R12, [R1+0xc10] ;  /* 0x000c1000010c7983 */ /* 0x000ee80000300a00 */
[----:B------:R-:W4:Y:S04]  /*35860*/  LDL.LU R24, [R1+0x10] ;  /* 0x0000100001187983 */ /* 0x000f280000300800 */
[----:B------:R-:W5:Y:S04]  /*35870*/  LDL.LU R26, [R1+0x24] ;  /* 0x00002400011a7983 */ /* 0x000f680000300800 */
[----:B------:R-:W4:Y:S01]  /*35880*/  LDL.LU R29, [R1+0x2c] ;  /* 0x00002c00011d7983 */ /* 0x000f220000300800 */
[----:B------:R-:W-:-:S02]  /*35890*/  LOP3.LUT P1, RZ, R4, 0x1, RZ, 0xc0, !PT ;  /* 0x0000000104ff7812 */ /* 0x000fc4000782c0ff */
[----:B------:R-:W-:Y:S01]  /*358a0*/  SHF.R.U32.HI R4, RZ, 0x5, R0 ;  /* 0x00000005ff047819 */ /* 0x000fe20000011600 */
[----:B------:R-:W-:-:S03]  /*358b0*/  FMUL R10, R10, UR13 ;  /* 0x0000000d0a0a7c20 */ /* 0x000fc60008400000 */
[----:B------:R-:W-:Y:S02]  /*358c0*/  LOP3.LUT P4, RZ, R4, 0x1, RZ, 0xc0, !PT ;  /* 0x0000000104ff7812 */ /* 0x000fe4000788c0ff */
[--C-:B------:R-:W-:Y:S02]  /*358d0*/  SHF.R.U32.HI R4, RZ, 0x3, R0.reuse ;  /* 0x00000003ff047819 */ /* 0x100fe40000011600 */
[----:B------:R-:W-:Y:S02]  /*358e0*/  FSEL R3, R10, -INF , !P0 ;  /* 0xff8000000a037808 */ /* 0x000fe40004000000 */
[--C-:B------:R-:W-:Y:S02]  /*358f0*/  SHF.R.U32.HI R6, RZ, 0x4, R0.reuse ;  /* 0x00000004ff067819 */ /* 0x100fe40000011600 */
[----:B------:R-:W-:Y:S02]  /*35900*/  LOP3.LUT P0, RZ, R4, 0x1, RZ, 0xc0, !PT ;  /* 0x0000000104ff7812 */ /* 0x000fe4000780c0ff */
[----:B------:R-:W-:Y:S01]  /*35910*/  LOP3.LUT P3, RZ, R6, 0x1, RZ, 0xc0, !PT ;  /* 0x0000000106ff7812 */ /* 0x000fe2000786c0ff */
[----:B------:R-:W-:Y:S04]  /*35920*/  STL [R1+0xbf4], R21 ;  /* 0x000bf41501007387 */ /* 0x000fe80000100800 */
[----:B------:R-:W-:Y:S04]  /*35930*/  STL [R1+0xbf0], R23 ;  /* 0x000bf01701007387 */ /* 0x000fe80000100800 */
[----:B------:R1:W-:Y:S01]  /*35940*/  STL [R1+0x11c], R3 ;  /* 0x00011c0301007387 */ /* 0x0003e20000100800 */
[----:B------:R-:W-:Y:S01]  /*35950*/  LOP3.LUT R2, R28, 0xffff, RZ, 0xc0, !PT ;  /* 0x0000ffff1c027812 */ /* 0x000fe200078ec0ff */
[----:B0-----:R-:W-:Y:S01]  /*35960*/  FMUL R8, R16, UR13 ;  /* 0x0000000d10087c20 */ /* 0x001fe20008400000 */
[----:B-1----:R-:W-:-:S02]  /*35970*/  SHF.R.U32.HI R3, RZ, 0x2, R0 ;  /* 0x00000002ff037819 */ /* 0x002fc40000011600 */
[----:B------:R-:W-:Y:S01]  /*35980*/  SHF.R.U32.HI R0, RZ, 0x1, R0 ;  /* 0x00000001ff007819 */ /* 0x000fe20000011600 */
[----:B---3--:R-:W-:Y:S01]  /*35990*/  FMUL R4, R12, UR13 ;  /* 0x0000000d0c047c20 */ /* 0x008fe20008400000 */
[----:B--2---:R-:W-:-:S04]  /*359a0*/  FMUL R6, R14, UR13 ;  /* 0x0000000d0e067c20 */ /* 0x004fc80008400000 */
[----:B------:R-:W-:-:S05]  /*359b0*/  FSEL R4, R4, -INF , !P2 ;  /* 0xff80000004047808 */ /* 0x000fca0005000000 */
[----:B------:R0:W-:Y:S01]  /*359c0*/  STL [R1+0x114], R4 ;  /* 0x0001140401007387 */ /* 0x0001e20000100800 */
[----:B------:R-:W-:Y:S02]  /*359d0*/  LOP3.LUT P2, RZ, R3, 0x1, RZ, 0xc0, !PT ;  /* 0x0000000103ff7812 */ /* 0x000fe4000784c0ff */
[----:B------:R-:W-:Y:S02]  /*359e0*/  SHF.R.U32.HI R3, RZ, 0xf, R2 ;  /* 0x0000000fff037819 */ /* 0x000fe40000011602 */
[----:B0-----:R-:W-:Y:S02]  /*359f0*/  FSEL R4, R6, -INF , !P1 ;  /* 0xff80000006047808 */ /* 0x001fe40004800000 */
[----:B------:R-:W-:Y:S02]  /*35a00*/  LOP3.LUT P1, RZ, R0, 0x1, RZ, 0xc0, !PT ;  /* 0x0000000100ff7812 */ /* 0x000fe4000782c0ff */
[----:B------:R-:W-:Y:S01]  /*35a10*/  FSEL R0, R8, -INF , !P4 ;  /* 0xff80000008007808 */ /* 0x000fe20006000000 */
[----:B------:R0:W-:Y:S01]  /*35a20*/  STL [R1+0x138], R4 ;  /* 0x0001380401007387 */ /* 0x0001e20000100800 */
[----:B------:R-:W-:Y:S01]  /*35a30*/  FMUL R6, R20, UR13 ;  /* 0x0000000d14067c20 */ /* 0x000fe20008400000 */
[----:B------:R-:W-:-:S02]  /*35a40*/  LOP3.LUT P4, RZ, R3, 0x1, RZ, 0xc0, !PT ;  /* 0x0000000103ff7812 */ /* 0x000fc4000788c0ff */
[----:B------:R-:W-:Y:S01]  /*35a50*/  SHF.R.U32.HI R3, RZ, 0xd, R2 ;  /* 0x0000000dff037819 */ /* 0x000fe20000011602 */
[----:B------:R-:W-:Y:S01]  /*35a60*/  FMUL R8, R22, UR13 ;  /* 0x0000000d16087c20 */ /* 0x000fe20008400000 */
[----:B0-----:R-:W-:Y:S01]  /*35a70*/  FMUL R4, R18, UR13 ;  /* 0x0000000d12047c20 */ /* 0x001fe20008400000 */
[----:B------:R-:W-:Y:S02]  /*35a80*/  FSEL R6, R6, -INF , !P0 ;  /* 0xff80000006067808 */ /* 0x000fe40004000000 */
[----:B------:R-:W-:Y:S02]  /*35a90*/  LOP3.LUT P0, RZ, R3, 0x1, RZ, 0xc0, !PT ;  /* 0x0000000103ff7812 */ /* 0x000fe4000780c0ff */
[----:B------:R-:W-:Y:S01]  /*35aa0*/  FSEL R4, R4, -INF , !P3 ;  /* 0xff80000004047808 */ /* 0x000fe20005800000 */
[----:B------:R0:W-:Y:S01]  /*35ab0*/  STL [R1+0x144], R0 ;  /* 0x0001440001007387 */ /* 0x0001e20000100800 */
[----:B----4-:R-:W-:-:S03]  /*35ac0*/  FMUL R3, R24, UR13 ;  /* 0x0000000d18037c20 */ /* 0x010fc60008400000 */
[----:B------:R1:W-:Y:S04]  /*35ad0*/  STL [R1+0x148], R4 ;  /* 0x0001480401007387 */ /* 0x0003e80000100800 */
[----:B------:R2:W-:Y:S01]  /*35ae0*/  STL [R1+0x154], R6 ;  /* 0x0001540601007387 */ /* 0x0005e20000100800 */
[----:B------:R-:W-:Y:S02]  /*35af0*/  FSEL R3, R3, -INF , !P1 ;  /* 0xff80000003037808 */ /* 0x000fe40004800000 */
[----:B0-----:R-:W-:Y:S02]  /*35b00*/  SHF.R.U32.HI R0, RZ, 0xe, R2 ;  /* 0x0000000eff007819 */ /* 0x001fe40000011602 */
[----:B-1----:R-:W-:Y:S01]  /*35b10*/  FSEL R4, R8, -INF , !P2 ;  /* 0xff80000008047808 */ /* 0x002fe20005000000 */
[----:B-----5:R-:W-:Y:S01]  /*35b20*/  FMUL R8, R26, UR13 ;  /* 0x0000000d1a087c20 */ /* 0x020fe20008400000 */
[----:B--2---:R-:W-:Y:S01]  /*35b30*/  FMUL R6, R29, UR13 ;  /* 0x0000000d1d067c20 */ /* 0x004fe20008400000 */
[----:B------:R-:W-:-:S02]  /*35b40*/  LOP3.LUT P3, RZ, R0, 0x1, RZ, 0xc0, !PT ;  /* 0x0000000100ff7812 */ /* 0x000fc4000786c0ff */
[----:B------:R0:W-:Y:S01]  /*35b50*/  STL [R1+0x158], R4 ;  /* 0x0001580401007387 */ /* 0x0001e20000100800 */
[----:B------:R-:W-:-:S03]  /*35b60*/  SHF.R.U32.HI R0, RZ, 0xc, R2 ;  /* 0x0000000cff007819 */ /* 0x000fc60000011602 */
[----:B------:R1:W-:Y:S01]  /*35b70*/  STL [R1+0x15c], R3 ;  /* 0x00015c0301007387 */ /* 0x0003e20000100800 */
[----:B------:R-:W-:Y:S02]  /*35b80*/  FSEL R8, R8, -INF , P4 ;  /* 0xff80000008087808 */ /* 0x000fe40002000000 */
[----:B0-----:R-:W-:Y:S02]  /*35b90*/  SHF.R.U32.HI R4, RZ, 0xa, R2 ;  /* 0x0000000aff047819 */ /* 0x001fe40000011602 */
[----:B-1----:R-:W-:Y:S01]  /*35ba0*/  FSEL R3, R6, -INF , P3 ;  /* 0xff80000006037808 */ /* 0x002fe20001800000 */
[----:B------:R-:W-:Y:S01]  /*35bb0*/  FMUL R6, R25, UR13 ;  /* 0x0000000d19067c20 */ /* 0x000fe20008400000 */
[----:B------:R-:W-:Y:S01]  /*35bc0*/  LOP3.LUT P4, RZ, R4, 0x1, RZ, 0xc0, !PT ;  /* 0x0000000104ff7812 */ /* 0x000fe2000788c0ff */
[----:B------:R-:W-:Y:S01]  /*35bd0*/  FMUL R4, R27, UR13 ;  /* 0x0000000d1b047c20 */ /* 0x000fe20008400000 */
[----:B------:R-:W-:Y:S02]  /*35be0*/  LOP3.LUT P2, RZ, R0, 0x1, RZ, 0xc0, !PT ;  /* 0x0000000100ff7812 */ /* 0x000fe4000784c0ff */
[----:B------:R-:W-:-:S02]  /*35bf0*/  FSEL R6, R6, -INF , P0 ;  /* 0xff80000006067808 */ /* 0x000fc40000000000 */
[----:B------:R-:W-:Y:S01]  /*35c00*/  FSEL R4, R4, -INF , P2 ;  /* 0xff80000004047808 */ /* 0x000fe20001000000 */
[----:B------:R-:W-:Y:S04]  /*35c10*/  STL [R1+0x84], R8 ;  /* 0x0000840801007387 */ /* 0x000fe80000100800 */
[----:B------:R0:W-:Y:S04]  /*35c20*/  STL [R1+0x88], R3 ;  /* 0x0000880301007387 */ /* 0x0001e80000100800 */
[----:B------:R-:W-:Y:S04]  /*35c30*/  STL [R1+0x90], R6 ;  /* 0x0000900601007387 */ /* 0x000fe80000100800 */
[----:B------:R-:W-:Y:S04]  /*35c40*/  STL [R1+0xb8], R4 ;  /* 0x0000b80401007387 */ /* 0x000fe80000100800 */
[----:B------:R-:W2:Y:S01]  /*35c50*/  LDL R14, [R1+0x124] ;  /* 0x00012400010e7983 */ /* 0x000ea20000100800 */
[----:B------:R-:W-:Y:S01]  /*35c60*/  SHF.R.U32.HI R0, RZ, 0xb, R2 ;  /* 0x0000000bff007819 */ /* 0x000fe20000011602 */
[----:B------:R-:W-:-:S03]  /*35c70*/  FMUL R5, R5, UR13 ;  /* 0x0000000d05057c20 */ /* 0x000fc60008400000 */
[----:B------:R-:W-:Y:S02]  /*35c80*/  LOP3.LUT P1, RZ, R0, 0x1, RZ, 0xc0, !PT ;  /* 0x0000000100ff7812 */ /* 0x000fe4000782c0ff */
[----:B0-----:R-:W-:-:S04]  /*35c90*/  SHF.R.U32.HI R3, RZ, 0x7, R2 ;  /* 0x00000007ff037819 */ /* 0x001fc80000011602 */
[----:B------:R-:W-:Y:S02]  /*35ca0*/  LOP3.LUT P2, RZ, R3, 0x1, RZ, 0xc0, !PT ;  /* 0x0000000103ff7812 */ /* 0x000fe4000784c0ff */
[----:B------:R-:W-:Y:S01]  /*35cb0*/  FSEL R3, R5, -INF , P1 ;  /* 0xff80000005037808 */ /* 0x000fe20000800000 */
[----:B--2---:R0:W-:Y:S04]  /*35cc0*/  STL [R1+0xbf8], R14 ;  /* 0x000bf80e01007387 */ /* 0x0041e80000100800 */
[----:B------:R-:W-:Y:S04]  /*35cd0*/  STL [R1+0xc0], R3 ;  /* 0x0000c00301007387 */ /* 0x000fe80000100800 */
[----:B0-----:R-:W2:Y:S04]  /*35ce0*/  LDL R14, [R1+0xb0] ;  /* 0x0000b000010e7983 */ /* 0x001ea80000100800 */
[----:B--2---:R0:W-:Y:S04]  /*35cf0*/  STL [R1+0xbfc], R14 ;  /* 0x000bfc0e01007387 */ /* 0x0041e80000100800 */
[----:B0-----:R-:W2:Y:S04]  /*35d00*/  LDL R14, [R1+0x94] ;  /* 0x00009400010e7983 */ /* 0x001ea80000100800 */
[----:B--2---:R0:W-:Y:S04]  /*35d10*/  STL [R1+0xc00], R14 ;  /* 0x000c000e01007387 */ /* 0x0041e80000100800 */
[----:B0-----:R-:W2:Y:S01]  /*35d20*/  LDL R14, [R1+0x80] ;  /* 0x00008000010e7983 */ /* 0x001ea20000100800 */
[----:B------:R-:W-:-:S03]  /*35d30*/  FMUL R3, R7, UR13 ;  /* 0x0000000d07037c20 */ /* 0x000fc60008400000 */
[----:B--2---:R0:W-:Y:S04]  /*35d40*/  STL [R1+0xc04], R14 ;  /* 0x000c040e01007387 */ /* 0x0041e80000100800 */
[----:B0-----:R-:W2:Y:S01]  /*35d50*/  LDL R14, [R1+0x78] ;  /* 0x00007800010e7983 */ /* 0x001ea20000100800 */
[----:B------:R-:W-:Y:S02]  /*35d60*/  FSEL R17, R3, -INF , P4 ;  /* 0xff80000003117808 */ /* 0x000fe40002000000 */
[----:B------:R-:W-:-:S04]  /*35d70*/  SHF.R.U32.HI R0, RZ, 0x9, R2 ;  /* 0x00000009ff007819 */ /* 0x000fc80000011602 */
[----:B------:R-:W-:Y:S02]  /*35d80*/  LOP3.LUT P3, RZ, R0, 0x1, RZ, 0xc0, !PT ;  /* 0x0000000100ff7812 */ /* 0x000fe4000786c0ff */
[--C-:B------:R-:W-:Y:S01]  /*35d90*/  SHF.R.U32.HI R0, RZ, 0x8, R2.reuse ;  /* 0x00000008ff007819 */ /* 0x100fe20000011602 */
[----:B------:R-:W-:Y:S01]  /*35da0*/  FMUL R4, R9, UR13 ;  /* 0x0000000d09047c20 */ /* 0x000fe20008400000 */
[----:B------:R-:W-:Y:S02]  /*35db0*/  FMUL R5, R11, UR13 ;  /* 0x0000000d0b057c20 */ /* 0x000fe40008400000 */
[----:B------:R-:W-:Y:S02]  /*35dc0*/  LOP3.LUT P0, RZ, R0, 0x1, RZ, 0xc0, !PT ;  /* 0x0000000100ff7812 */ /* 0x000fe4000780c0ff */
[----:B------:R-:W-:Y:S01]  /*35dd0*/  SHF.R.U32.HI R0, RZ, 0x6, R2 ;  /* 0x00000006ff007819 */ /* 0x000fe20000011602 */
[----:B--2---:R0:W-:Y:S04]  /*35de0*/  STL [R1+0xc08], R14 ;  /* 0x000c080e01007387 */ /* 0x0041e80000100800 */
[----:B------:R-:W2:Y:S04]  /*35df0*/  LDL R3, [R1+0x98] ;  /* 0x0000980001037983 */ /* 0x000ea80000100800 */
[----:B------:R-:W3:Y:S04]  /*35e00*/  LDL R27, [R1+0x128] ;  /* 0x00012800011b7983 */ /* 0x000ee80000100800 */
[----:B------:R-:W4:Y:S04]  /*35e10*/  LDL R25, [R1+0x120] ;  /* 0x0001200001197983 */ /* 0x000f280000100800 */
[----:B------:R-:W4:Y:S04]  /*35e20*/  LDL R12, [R1+0x12c] ;  /* 0x00012c00010c7983 */ /* 0x000f280000100800 */
[----:B------:R-:W5:Y:S04]  /*35e30*/  LDL R8, [R1+0x130] ;  /* 0x0001300001087983 */ /* 0x000f680000100800 */
[----:B------:R-:W5:Y:S04]  /*35e40*/  LDL R22, [R1+0x178] ;  /* 0x0001780001167983 */ /* 0x000f680000100800 */
[----:B------:R-:W2:Y:S04]  /*35e50*/  LDL R20, [R1+0x134] ;  /* 0x0001340001147983 */ /* 0x000ea80000100800 */
[----:B0-----:R-:W2:Y:S04]  /*35e60*/  LDL R14, [R1+0x7c] ;  /* 0x00007c00010e7983 */ /* 0x001ea80000100800 */
[----:B------:R-:W3:Y:S04]  /*35e70*/  LDL R10, [R1+0x188] ;  /* 0x00018800010a7983 */ /* 0x000ee80000100800 */
        /* <DEDUP_REMOVED lines=9> */
[----:B------:R0:W-:Y:S01]  /*35f10*/  STL [R1+0xcc], R17 ;  /* 0x0000cc1101007387 */ /* 0x0001e20000100800 */
[----:B------:R-:W-:-:S02]  /*35f20*/  LOP3.LUT P1, RZ, R0, 0x1, RZ, 0xc0, !PT ;  /* 0x0000000100ff7812 */ /* 0x000fc4000782c0ff */
[--C-:B------:R-:W-:Y:S02]  /*35f30*/  SHF.R.U32.HI R0, RZ, 0x5, R2.reuse ;  /* 0x00000005ff007819 */ /* 0x100fe40000011602 */
[----:B------:R-:W-:Y:S02]  /*35f40*/  SHF.R.U32.HI R6, RZ, 0x4, R2 ;  /* 0x00000004ff067819 */ /* 0x000fe40000011602 */
[----:B0-----:R-:W-:Y:S02]  /*35f50*/  FSEL R17, R4, -INF , P3 ;  /* 0xff80000004117808 */ /* 0x001fe40001800000 */
[----:B------:R-:W3:Y:S04]  /*35f60*/  LDL R4, [R1+0xe0] ;  /* 0x0000e00001047983 */ /* 0x000ee80000100800 */
[----:B------:R0:W-:Y:S01]  /*35f70*/  STL [R1+0xd4], R17 ;  /* 0x0000d41101007387 */ /* 0x0001e20000100800 */
[----:B------:R-:W-:-:S02]  /*35f80*/  LOP3.LUT P4, RZ, R0, 0x1, RZ, 0xc0, !PT ;  /* 0x0000000100ff7812 */ /* 0x000fc4000788c0ff */
[----:B------:R-:W-:Y:S02]  /*35f90*/  SHF.R.U32.HI R0, RZ, 0x3, R2 ;  /* 0x00000003ff007819 */ /* 0x000fe40000011602 */
[----:B------:R-:W-:Y:S02]  /*35fa0*/  LOP3.LUT P3, RZ, R6, 0x1, RZ, 0xc0, !PT ;  /* 0x0000000106ff7812 */ /* 0x000fe4000786c0ff */
[----:B------:R-:W3:Y:S01]  /*35fb0*/  LDL R6, [R1+0xe8] ;  /* 0x0000e80001067983 */ /* 0x000ee20000100800 */
[----:B0-----:R-:W-:-:S03]  /*35fc0*/  FSEL R17, R5, -INF , P0 ;  /* 0xff80000005117808 */ /* 0x001fc60000000000 */
[----:B------:R-:W3:Y:S04]  /*35fd0*/  LDL R5, [R1+0x108] ;  /* 0x0001080001057983 */ /* 0x000ee80000100800 */
[----:B------:R0:W-:Y:S01]  /*35fe0*/  STL [R1+0xdc], R17 ;  /* 0x0000dc1101007387 */ /* 0x0001e20000100800 */
[----:B------:R-:W-:Y:S01]  /*35ff0*/  LOP3.LUT P0, RZ, R0, 0x1, RZ, 0xc0, !PT ;  /* 0x0000000100ff7812 */ /* 0x000fe2000780c0ff */
[----:B------:R-:W-:Y:S01]  /*36000*/  FMUL R21, R13, UR13 ;  /* 0x0000000d0d157c20 */ /* 0x000fe20008400000 */
[--C-:B------:R-:W-:Y:S02]  /*36010*/  SHF.R.U32.HI R23, RZ, 0x2, R2.reuse ;  /* 0x00000002ff177819 */ /* 0x100fe40000011602 */
[----:B------:R-:W-:Y:S01]  /*36020*/  SHF.R.U32.HI R19, RZ, 0x1, R2 ;  /* 0x00000001ff137819 */ /* 0x000fe20000011602 */
[----:B------:R-:W3:Y:S04]  /*36030*/  LDL R0, [R1+0xd8] ;  /* 0x0000d80001007983 */ /* 0x000ee80000100800 */
[----:B------:R-:W3:Y:S04]  /*36040*/  LDL R13, [R1+0xe4] ;  /* 0x0000e400010d7983 */ /* 0x000ee80000100800 */
[----:B------:R-:W3:Y:S01]  /*36050*/  LDL R2, [R1+0xa8] ;  /* 0x0000a80001027983 */ /* 0x000ee20000100800 */
[----:B0-----:R-:W-:-:S03]  /*36060*/  FMUL R17, R15, UR13 ;  /* 0x0000000d0f117c20 */ /* 0x001fc60008400000 */
[----:B------:R-:W3:Y:S01]  /*36070*/  LDL R15, [R1+0xc8] ;  /* 0x0000c800010f7983 */ /* 0x000ee20000100800 */
[----:B--2---:R-:W-:-:S03]  /*36080*/  FMNMX R3, R3, R14, !PT ;  /* 0x0000000e03037209 */ /* 0x004fc60007800000 */
[----:B------:R-:W3:Y:S02]  /*36090*/  LDL.LU R14, [R1+0xc08] ;  /* 0x000c0800010e7983 */ /* 0x000ee40000300800 */
[----:B---3--:R-:W-:Y:S02]  /*360a0*/  FMNMX R2, R2, R14, !PT ;  /* 0x0000000e02027209 */ /* 0x008fe40007800000 */
[----:B------:R-:W2:Y:S02]  /*360b0*/  LDL.LU R14, [R1+0xc04] ;  /* 0x000c0400010e7983 */ /* 0x000ea40000300800 */
[----:B--2---:R-:W-:Y:S02]  /*360c0*/  FMNMX R0, R0, R14, !PT ;  /* 0x0000000e00007209 */ /* 0x004fe40007800000 */
[----:B------:R-:W2:Y:S02]  /*360d0*/  LDL.LU R14, [R1+0xc00] ;  /* 0x000c0000010e7983 */ /* 0x000ea40000300800 */
[----:B--2---:R-:W-:-:S02]  /*360e0*/  FMNMX R4, R4, R14, !PT ;  /* 0x0000000e04047209 */ /* 0x004fc40007800000 */
[----:B------:R-:W2:Y:S02]  /*360f0*/  LDL.LU R14, [R1+0xbfc] ;  /* 0x000bfc00010e7983 */ /* 0x000ea40000300800 */
[----:B--2---:R-:W-:Y:S02]  /*36100*/  FMNMX R6, R6, R14, !PT ;  /* 0x0000000e06067209 */ /* 0x004fe40007800000 */
[----:B------:R-:W2:Y:S04]  /*36110*/  LDL.LU R14, [R1+0xbf8] ;  /* 0x000bf800010e7983 */ /* 0x000ea80000300800 */
[----:B------:R-:W-:Y:S01]  /*36120*/  STL [R1+0xbe4], R2 ;  /* 0x000be40201007387 */ /* 0x000fe20000100800 */
[----:B------:R-:W-:Y:S02]  /*36130*/  FSEL R21, R21, -INF , P2 ;  /* 0xff80000015157808 */ /* 0x000fe40001000000 */
[----:B------:R-:W-:-:S02]  /*36140*/  FSEL R17, R17, -INF , P1 ;  /* 0xff80000011117808 */ /* 0x000fc40000800000 */
[----:B------:R-:W-:Y:S02]  /*36150*/  LOP3.LUT P2, RZ, R23, 0x1, RZ, 0xc0, !PT ;  /* 0x0000000117ff7812 */ /* 0x000fe4000784c0ff */
[----:B------:R-:W-:Y:S02]  /*36160*/  LOP3.LUT P1, RZ, R19, 0x1, RZ, 0xc0, !PT ;  /* 0x0000000113ff7812 */ /* 0x000fe4000782c0ff */
[----:B--2---:R-:W-:Y:S02]  /*36170*/  FMNMX R14, R14, R9, !PT ;  /* 0x000000090e0e7209 */ /* 0x004fe40007800000 */
[----:B------:R-:W-:Y:S02]  /*36180*/  FMNMX R9, R16, R18, !PT ;  /* 0x0000001210097209 */ /* 0x000fe40007800000 */
[----:B------:R-:W0:Y:S04]  /*36190*/  SHFL.BFLY PT, R18, R3, 0x2, 0x1f ;  /* 0x0c401f0003127f89 */ /* 0x000e2800000e0000 */
[----:B------:R1:W2:Y:S04]  /*361a0*/  SHFL.BFLY PT, R16, R2, 0x2, 0x1f ;  /* 0x0c401f0002107f89 */ /* 0x0002a800000e0000 */
[----:B0-----:R-:W-:Y:S04]  /*361b0*/  STL [R1+0x10], R18 ;  /* 0x0000101201007387 */ /* 0x001fe80000100800 */
[----:B-1----:R-:W3:Y:S04]  /*361c0*/  LDL.LU R2, [R1+0x10] ;  /* 0x0000100001027983 */ /* 0x002ee80000300800 */
[----:B--2---:R-:W-:Y:S04]  /*361d0*/  STL [R1+0xc], R16 ;  /* 0x00000c1001007387 */ /* 0x004fe80000100800 */
[----:B------:R-:W0:Y:S04]  /*361e0*/  SHFL.BFLY PT, R16, R0, 0x2, 0x1f ;  /* 0x0c401f0000107f89 */ /* 0x000e2800000e0000 */
[----:B------:R1:W-:Y:S04]  /*361f0*/  STL [R1+0xbe0], R0 ;  /* 0x000be00001007387 */ /* 0x0003e80000100800 */
[----:B------:R-:W-:Y:S04]  /*36200*/  SHFL.BFLY PT, R18, R6, 0x2, 0x1f ;  /* 0x0c401f0006127f89 */ /* 0x000fe800000e0000 */
[----:B-1----:R-:W2:Y:S04]  /*36210*/  LDL.LU R0, [R1+0xc] ;  /* 0x00000c0001007983 */ /* 0x002ea80000300800 */
[----:B0-----:R-:W-:Y:S04]  /*36220*/  STL [R1+0x8], R16 ;  /* 0x0000081001007387 */ /* 0x001fe80000100800 */
[----:B------:R-:W0:Y:S04]  /*36230*/  SHFL.BFLY PT, R16, R4, 0x2, 0x1f ;  /* 0x0c401f0004107f89 */ /* 0x000e2800000e0000 */
[----:B0-----:R-:W-:Y:S04]  /*36240*/  STL [R1+0x4], R16 ;  /* 0x0000041001007387 */ /* 0x001fe80000100800 */
[----:B------:R-:W-:Y:S04]  /*36250*/  STL [R1], R18 ;  /* 0x0000001201007387 */ /* 0x000fe80000100800 */
[----:B------:R0:W-:Y:S04]  /*36260*/  STL [R1+0xf0], R21 ;  /* 0x0000f01501007387 */ /* 0x0001e80000100800 */
[----:B0-----:R-:W2:Y:S04]  /*36270*/  LDL.LU R21, [R1+0xbf4] ;  /* 0x000bf40001157983 */ /* 0x001ea80000300800 */
[----:B------:R-:W2:Y:S04]  /*36280*/  LDL.LU R23, [R1+0xbf0] ;  /* 0x000bf00001177983 */ /* 0x000ea80000300800 */
[----:B------:R0:W-:Y:S04]  /*36290*/  STL [R1+0xf4], R17 ;  /* 0x0000f41101007387 */ /* 0x0001e80000100800 */
[----:B0-----:R-:W2:Y:S04]  /*362a0*/  LDL.LU R17, [R1+0xbec] ;  /* 0x000bec0001117983 */ /* 0x001ea80000300800 */
[----:B------:R-:W4:Y:S01]  /*362b0*/  LDL.LU R19, [R1+0xbe8] ;  /* 0x000be80001137983 */ /* 0x000f220000300800 */
[----:B---3--:R-:W-:Y:S01]  /*362c0*/  FMNMX R3, R3, R2, !PT ;  /* 0x0000000203037209 */ /* 0x008fe20007800000 */
[----:B--2---:R-:W-:Y:S01]  /*362d0*/  FMUL R17, R17, UR13 ;  /* 0x0000000d11117c20 */ /* 0x004fe20008400000 */
[----:B----4-:R-:W-:-:S04]  /*362e0*/  FMUL R19, R19, UR13 ;  /* 0x0000000d13137c20 */ /* 0x010fc80008400000 */
[----:B------:R0:W-:Y:S04]  /*362f0*/  STL [R1+0x1c], R17 ;  /* 0x00001c1101007387 */ /* 0x0001e80000100800 */
[----:B0-----:R-:W2:Y:S04]  /*36300*/  LDL.LU R17, [R1+0x14] ;  /* 0x0000140001117983 */ /* 0x001ea80000300800 */
[----:B------:R0:W-:Y:S02]  /*36310*/  STL [R1+0x18], R19 ;  /* 0x0000181301007387 */ /* 0x0001e40000100800 */
[----:B0-----:R-:W-:-:S02]  /*36320*/  FMUL R19, R23, UR13 ;  /* 0x0000000d17137c20 */ /* 0x001fc40008400000 */
[----:B------:R-:W3:Y:S04]  /*36330*/  LDL.LU R23, [R1] ;  /* 0x0000000001177983 */ /* 0x000ee80000300800 */
[----:B------:R-:W4:Y:S04]  /*36340*/  LDL.LU R2, [R1+0xbe4] ;  /* 0x000be40001027983 */ /* 0x000f280000300800 */
[----:B------:R0:W-:Y:S04]  /*36350*/  STL [R1+0x30], R3 ;  /* 0x0000300301007387 */ /* 0x0001e80000100800 */
[----:B0-----:R-:W2:Y:S01]  /*36360*/  LDL.LU R3, [R1+0x4] ;  /* 0x0000040001037983 */ /* 0x001ea20000300800 */
[----:B------:R-:W-:-:S02]  /*36370*/  FMNMX R5, R5, R15, !PT ;  /* 0x0000000f05057209 */ /* 0x000fc40007800000 */
[----:B------:R-:W-:Y:S02]  /*36380*/  FMNMX R15, R11, R13, !PT ;  /* 0x0000000d0b0f7209 */ /* 0x000fe40007800000 */
[----:B------:R-:W-:Y:S02]  /*36390*/  FMNMX R13, R27, R7, !PT ;  /* 0x000000071b0d7209 */ /* 0x000fe40007800000 */
[----:B----4-:R-:W-:Y:S02]  /*363a0*/  FMNMX R2, R2, R0, !PT ;  /* 0x0000000002027209 */ /* 0x010fe40007800000 */
[----:B------:R-:W4:Y:S04]  /*363b0*/  LDL.LU R0, [R1+0xbe0] ;  /* 0x000be00001007983 */ /* 0x000f280000300800 */
[----:B------:R0:W-:Y:S04]  /*363c0*/  STL [R1+0x28], R2 ;  /* 0x0000280201007387 */ /* 0x0001e80000100800 */
[----:B0-----:R-:W4:Y:S01]  /*363d0*/  LDL.LU R2, [R1+0x8] ;  /* 0x0000080001027983 */ /* 0x001f220000300800 */
[----:B------:R-:W-:-:S03]  /*363e0*/  FMNMX R7, R29, R26, !PT ;  /* 0x0000001a1d077209 */ /* 0x000fc60007800000 */
[----:B------:R-:W0:Y:S04]  /*363f0*/  SHFL.BFLY PT, R29, R5, 0x2, 0x1f ;  /* 0x0c401f00051d7f89 */ /* 0x000e2800000e0000 */
[----:B------:R-:W1:Y:S04]  /*36400*/  SHFL.BFLY PT, R16, R15, 0x2, 0x1f ;  /* 0x0c401f000f107f89 */ /* 0x000e6800000e0000 */
[----:B------:R-:W0:Y:S01]  /*36410*/  SHFL.BFLY PT, R18, R14, 0x2, 0x1f ;  /* 0x0c401f000e127f89 */ /* 0x000e2200000e0000 */
[----:B------:R-:W-:-:S03]  /*36420*/  FMNMX R10, R10, R20, !PT ;  /* 0x000000140a0a7209 */ /* 0x000fc60007800000 */
[----:B------:R-:W0:Y:S01]  /*36430*/  SHFL.BFLY PT, R20, R13, 0x2, 0x1f ;  /* 0x0c401f000d147f89 */ /* 0x000e2200000e0000 */
[----:B----4-:R-:W-:Y:S02]  /*36440*/  FMNMX R2, R0, R2, !PT ;  /* 0x0000000200027209 */ /* 0x010fe40007800000 */
[----:B--2---:R-:W-:Y:S02]  /*36450*/  FMNMX R0, R4, R3, !PT ;  /* 0x0000000304007209 */ /* 0x004fe40007800000 */
[----:B---3--:R-:W-:Y:S01]  /*36460*/  FMNMX R3, R6, R23, !PT ;  /* 0x0000001706037209 */ /* 0x008fe20007800000 */
[----:B------:R0:W-:Y:S04]  /*36470*/  STL [R1+0x24], R2 ;  /* 0x0000240201007387 */ /* 0x0001e80000100800 */
[----:B------:R1:W-:Y:S04]  /*36480*/  STL [R1+0x20], R0 ;  /* 0x0000200001007387 */ /* 0x0003e80000100800 */
[----:B------:R-:W-:Y:S01]  /*36490*/  STL [R1+0x5c], R3 ;  /* 0x00005c0301007387 */ /* 0x000fe20000100800 */
[----:B0-----:R-:W-:-:S02]  /*364a0*/  FMNMX R2, R5, R29, !PT ;  /* 0x0000001d05027209 */ /* 0x001fc40007800000 */
[----:B-1----:R-:W-:-:S03]  /*364b0*/  FMNMX R0, R15, R16, !PT ;  /* 0x000000100f007209 */ /* 0x002fc60007800000 */
[----:B------:R-:W-:Y:S04]  /*364c0*/  STL [R1+0x58], R2 ;  /* 0x0000580201007387 */ /* 0x000fe80000100800 */
[----:B------:R0:W-:Y:S04]  /*364d0*/  STL [R1+0x54], R0 ;  /* 0x0000540001007387 */ /* 0x0001e80000100800 */
[----:B0-----:R-:W2:Y:S01]  /*364e0*/  LDL R0, [R1+0x158] ;  /* 0x0001580001007983 */ /* 0x001ea20000100800 */
[----:B------:R-:W-:Y:S02]  /*364f0*/  FMNMX R3, R14, R18, !PT ;  /* 0x000000120e037209 */ /* 0x000fe40007800000 */
[----:B------:R-:W-:-:S03]  /*36500*/  FMNMX R2, R13, R20, !PT ;  /* 0x000000140d027209 */ /* 0x000fc60007800000 */
[----:B------:R-:W-:Y:S04]  /*36510*/  STL [R1+0x50], R3 ;  /* 0x0000500301007387 */ /* 0x000fe80000100800 */
[----:B--2---:R-:W-:Y:S04]  /*36520*/  STL [R1+0xbcc], R0 ;  /* 0x000bcc0001007387 */ /* 0x004fe80000100800 */
[----:B------:R-:W-:Y:S04]  /*36530*/  STL [R1+0x4c], R2 ;  /* 0x00004c0201007387 */ /* 0x000fe80000100800 */
[----:B------:R-:W2:Y:S04]  /*36540*/  LDL R20, [R1+0x15c] ;  /* 0x00015c0001147983 */ /* 0x000ea80000100800 */
[----:B--2---:R-:W-:Y:S04]  /*36550*/  STL [R1+0xbd0], R20 ;  /* 0x000bd01401007387 */ /* 0x004fe80000100800 */
[----:B------:R-:W2:Y:S04]  /*36560*/  LDL R29, [R1+0x238] ;  /* 0x00023800011d7983 */ /* 0x000ea80000100800 */
[----:B--2---:R-:W-:Y:S04]  /*36570*/  STL [R1+0xbd4], R29 ;  /* 0x000bd41d01007387 */ /* 0x004fe80000100800 */
[----:B------:R-:W2:Y:S01]  /*36580*/  LDL R23, [R1+0x230] ;  /* 0x0002300001177983 */ /* 0x000ea20000100800 */
[----:B------:R-:W-:-:S02]  /*36590*/  FMNMX R12, R12, R25, !PT ;  /* 0x000000190c0c7209 */ /* 0x000fc40007800000 */
[----:B-----5:R-:W-:Y:S02]  /*365a0*/  FMNMX R11, R22, R8, !PT ;  /* 0x00000008160b7209 */ /* 0x020fe40007800000 */
[----:B------:R-:W-:Y:S01]  /*365b0*/  FMNMX R8, R24, R28, !PT ;  /* 0x0000001c18087209 */ /* 0x000fe20007800000 */
[----:B------:R-:W0:Y:S04]  /*365c0*/  SHFL.BFLY PT, R22, R12, 0x2, 0x1f ;  /* 0x0c401f000c167f89 */ /* 0x000e2800000e0000 */
[----:B------:R-:W1:Y:S04]  /*365d0*/  SHFL.BFLY PT, R24, R11, 0x2, 0x1f ;  /* 0x0c401f000b187f89 */ /* 0x000e6800000e0000 */
[----:B------:R-:W3:Y:S04]  /*365e0*/  SHFL.BFLY PT, R25, R10, 0x2, 0x1f ;  /* 0x0c401f000a197f89 */ /* 0x000ee800000e0000 */
[----:B------:R-:W4:Y:S04]  /*365f0*/  SHFL.BFLY PT, R26, R9, 0x2, 0x1f ;  /* 0x0c401f00091a7f89 */ /* 0x000f2800000e0000 */
[----:B--2---:R2:W-:Y:S01]  /*36600*/  STL [R1+0xbd8], R23 ;  /* 0x000bd81701007387 */ /* 0x0045e20000100800 */
[----:B0-----:R-:W-:-:S03]  /*36610*/  FMNMX R0, R12, R22, !PT ;  /* 0x000000160c007209 */ /* 0x001fc60007800000 */
[----:B--2---:R-:W2:Y:S01]  /*36620*/  LDL R23, [R1+0x84] ;  /* 0x0000840001177983 */ /* 0x004ea20000100800 */
[----:B-1----:R-:W-:-:S03]  /*36630*/  FMNMX R12, R11, R24, !PT ;  /* 0x000000180b0c7209 */ /* 0x002fc60007800000 */
[----:B------:R-:W5:Y:S04]  /*36640*/  LDL R5, [R1+0x228] ;  /* 0x0002280001057983 */ /* 0x000f680000100800 */
[----:B------:R0:W-:Y:S04]  /*36650*/  STL [R1+0x48], R0 ;  /* 0x0000480001007387 */ /* 0x0001e80000100800 */
[----:B------:R-:W1:Y:S04]  /*36660*/  SHFL.BFLY PT, R27, R8, 0x2, 0x1f ;  /* 0x0c401f00081b7f89 */ /* 0x000e6800000e0000 */
[----:B------:R-:W0:Y:S04]  /*36670*/  SHFL.BFLY PT, R28, R7, 0x2, 0x1f ;  /* 0x0c401f00071c7f89 */ /* 0x000e2800000e0000 */
[----:B--2---:R2:W-:Y:S04]  /*36680*/  STL [R1+0xbdc], R23 ;  /* 0x000bdc1701007387 */ /* 0x0045e80000100800 */
[----:B------:R-:W5:Y:S04]  /*36690*/  LDL R3, [R1+0xf8] ;  /* 0x0000f80001037983 */ /* 0x000f680000100800 */
[----:B------:R-:W5:Y:S04]  /*366a0*/  LDL R29, [R1+0x88] ;  /* 0x00008800011d7983 */ /* 0x000f680000100800 */
[----:B------:R-:W5:Y:S04]  /*366b0*/  LDL R20, [R1+0x90] ;  /* 0x0000900001147983 */ /* 0x000f680000100800 */
[----:B------:R-:W5:Y:S04]  /*366c0*/  LDL R13, [R1+0xec] ;  /* 0x0000ec00010d7983 */ /* 0x000f680000100800 */
[----:B0-----:R-:W5:Y:S04]  /*366d0*/  LDL R0, [R1+0xb8] ;  /* 0x0000b80001007983 */ /* 0x001f680000100800 */
[----:B------:R-:W5:Y:S04]  /*366e0*/  LDL R14, [R1+0x14c] ;  /* 0x00014c00010e7983 */ /* 0x000f680000100800 */
[----:B------:R-:W5:Y:S04]  /*366f0*/  LDL R15, [R1+0x150] ;  /* 0x00015000010f7983 */ /* 0x000f680000100800 */
[----:B--2---:R-:W5:Y:S04]  /*36700*/  LDL R23, [R1+0x220] ;  /* 0x0002200001177983 */ /* 0x004f680000100800 */
[----:B------:R-:W2:Y:S04]  /*36710*/  LDL R16, [R1+0x13c] ;  /* 0x00013c0001107983 */ /* 0x000ea80000100800 */
[----:B------:R-:W2:Y:S04]  /*36720*/  LDL R2, [R1+0x140] ;  /* 0x0001400001027983 */ /* 0x000ea80000100800 */
[----:B------:R-:W2:Y:S04]  /*36730*/  LDL R18, [R1+0x11c] ;  /* 0x00011c0001127983 */ /* 0x000ea80000100800 */
[----:B------:R-:W2:Y:S04]  /*36740*/  LDL R4, [R1+0x114] ;  /* 0x0001140001047983 */ /* 0x000ea80000100800 */
[----:B------:R-:W2:Y:S04]  /*36750*/  LDL R6, [R1+0x144] ;  /* 0x0001440001067983 */ /* 0x000ea80000100800 */
[----:B------:R-:W2:Y:S04]  /*36760*/  LDL R22, [R1+0x154] ;  /* 0x0001540001167983 */ /* 0x000ea80000100800 */
[----:B------:R-:W2:Y:S04]  /*36770*/  LDL R11, [R1+0x110] ;  /* 0x00011000010b7983 */ /* 0x000ea80000100800 */
[----:B------:R-:W2:Y:S04]  /*36780*/  LDL R24, [R1+0x148] ;  /* 0x0001480001187983 */ /* 0x000ea80000100800 */
[----:B------:R3:W-:Y:S02]  /*36790*/  STL [R1+0x44], R12 ;  /* 0x0000440c01007387 */ /* 0x0007e40000100800 */
[----:B---3--:R-:W-:-:S02]  /*367a0*/  FMNMX R12, R10, R25, !PT ;  /* 0x000000190a0c7209 */ /* 0x008fc40007800000 */
[----:B------:R-:W3:Y:S04]  /*367b0*/  LDL.LU R25, [R1+0x1c] ;  /* 0x00001c0001197983 */ /* 0x000ee80000300800 */
[----:B------:R-:W2:Y:S04]  /*367c0*/  LDL R10, [R1+0x138] ;  /* 0x00013800010a7983 */ /* 0x000ea80000100800 */
[----:B------:R4:W-:Y:S02]  /*367d0*/  STL [R1+0x40], R12 ;  /* 0x0000400c01007387 */ /* 0x0009e40000100800 */
[----:B----4-:R-:W-:-:S02]  /*367e0*/  FMNMX R12, R9, R26, !PT ;  /* 0x0000001a090c7209 */ /* 0x010fc40007800000 */
[----:B------:R-:W4:Y:S04]  /*367f0*/  LDL.LU R9, [R1+0x18] ;  /* 0x0000180001097983 */ /* 0x000f280000300800 */
[----:B------:R-:W2:Y:S01]  /*36800*/  LDL R26, [R1+0xf4] ;  /* 0x0000f400011a7983 */ /* 0x000ea20000100800 */
[----:B-1----:R-:W-:-:S03]  /*36810*/  FMNMX R8, R8, R27, !PT ;  /* 0x0000001b08087209 */ /* 0x002fc60007800000 */
[----:B------:R0:W-:Y:S01]  /*36820*/  STL [R1+0x3c], R12 ;  /* 0x00003c0c01007387 */ /* 0x0001e20000100800 */
[----:B------:R-:W-:Y:S01]  /*36830*/  FMUL R21, R21, UR13 ;  /* 0x0000000d15157c20 */ /* 0x000fe20008400000 */
[----:B------:R-:W-:Y:S02]  /*36840*/  FMUL R17, R17, UR13 ;  /* 0x0000000d11117c20 */ /* 0x000fe40008400000 */
[----:B------:R-:W2:Y:S04]  /*36850*/  LDL R27, [R1+0xf0] ;  /* 0x0000f000011b7983 */ /* 0x000ea80000100800 */
[----:B------:R1:W-:Y:S01]  /*36860*/  STL [R1+0x38], R8 ;  /* 0x0000380801007387 */ /* 0x0003e20000100800 */
[----:B0-----:R-:W-:-:S03]  /*36870*/  FMNMX R12, R7, R28, !PT ;  /* 0x0000001c070c7209 */ /* 0x001fc60007800000 */
[----:B------:R-:W2:Y:S04]  /*36880*/  LDL R28, [R1+0xdc] ;  /* 0x0000dc00011c7983 */ /* 0x000ea80000100800 */
[----:B------:R0:W-:Y:S01]  /*36890*/  STL [R1+0xba4], R12 ;  /* 0x000ba40c01007387 */ /* 0x0001e20000100800 */
[----:B-1----:R-:W-:-:S03]  /*368a0*/  FSEL R8, R17, -INF , P1 ;  /* 0xff80000011087808 */ /* 0x002fc60000800000 */
[----:B0-----:R-:W2:Y:S01]  /*368b0*/  LDL R12, [R1+0xcc] ;  /* 0x0000cc00010c7983 */ /* 0x001ea20000100800 */
[----:B-----5:R-:W-:Y:S02]  /*368c0*/  FMNMX R5, R5, R23, !PT ;  /* 0x0000001705057209 */ /* 0x020fe40007800000 */
[----:B---3--:R-:W-:Y:S02]  /*368d0*/  FSEL R25, R25, -INF , P4 ;  /* 0xff80000019197808 */ /* 0x008fe40002000000 */
[----:B----4-:R-:W-:Y:S02]  /*368e0*/  FSEL R7, R9, -INF , P3 ;  /* 0xff80000009077808 */ /* 0x010fe40001800000 */
[----:B------:R-:W-:Y:S02]  /*368f0*/  FSEL R9, R21, -INF , P0 ;  /* 0xff80000015097808 */ /* 0x000fe40000000000 */
[----:B------:R-:W3:Y:S04]  /*36900*/  LDL R21, [R1+0xd4] ;  /* 0x0000d40001157983 */ /* 0x000ee80000100800 */
[----:B------:R-:W-:Y:S04]  /*36910*/  STL [R1+0xb4], R25 ;  /* 0x0000b41901007387 */ /* 0x000fe80000100800 */
[----:B------:R-:W4:Y:S04]  /*36920*/  LDL R17, [R1+0xc0] ;  /* 0x0000c00001117983 */ /* 0x000f280000100800 */
[----:B------:R-:W-:Y:S04]  /*36930*/  STL [R1+0xbc], R7 ;  /* 0x0000bc0701007387 */ /* 0x000fe80000100800 */
[----:B------:R-:W5:Y:S01]  /*36940*/  LDL.LU R23, [R1+0xbdc] ;  /* 0x000bdc0001177983 */ /* 0x000f620000300800 */
[----:B------:R-:W-:-:S03]  /*36950*/  FSEL R19, R19, -INF , P2 ;  /* 0xff80000013137808 */ /* 0x000fc60001000000 */
[----:B------:R-:W-:Y:S01]  /*36960*/  STL [R1+0xc4], R9 ;  /* 0x0000c40901007387 */ /* 0x000fe20000100800 */
[----:B--2---:R-:W-:Y:S02]  /*36970*/  FMNMX R11, R11, R29, !PT ;  /* 0x0000001d0b0b7209 */ /* 0x004fe40007800000 */
[----:B------:R-:W-:Y:S02]  /*36980*/  FMNMX R13, R13, R20, !PT ;  /* 0x000000140d0d7209 */ /* 0x000fe40007800000 */
[----:B------:R-:W-:Y:S02]  /*36990*/  FMNMX R14, R14, R0, !PT ;  /* 0x000000000e0e7209 */ /* 0x000fe40007800000 */
[----:B------:R-:W-:Y:S02]  /*369a0*/  FMNMX R16, R16, R12, !PT ;  /* 0x0000000c10107209 */ /* 0x000fe40007800000 */
[----:B-----5:R-:W-:Y:S02]  /*369b0*/  FMNMX R3, R3, R23, !PT ;  /* 0x0000001703037209 */ /* 0x020fe40007800000 */
[----:B------:R-:W2:Y:S04]  /*369c0*/  LDL.LU R23, [R1+0xbd8] ;  /* 0x000bd80001177983 */ /* 0x000ea80000300800 */
[----:B------:R-:W-:Y:S04]  /*369d0*/  STL [R1+0xd0], R19 ;  /* 0x0000d01301007387 */ /* 0x000fe80000100800 */
[----:B------:R-:W2:Y:S04]  /*369e0*/  LDL.LU R29, [R1+0xbd4] ;  /* 0x000bd400011d7983 */ /* 0x000ea80000300800 */
[----:B------:R-:W-:Y:S04]  /*369f0*/  STL [R1+0x104], R8 ;  /* 0x0001040801007387 */ /* 0x000fe80000100800 */
[----:B------:R-:W5:Y:S04]  /*36a00*/  LDL.LU R20, [R1+0xbd0] ;  /* 0x000bd00001147983 */ /* 0x000f680000300800 */
[----:B------:R-:W2:Y:S04]  /*36a10*/  LDL.LU R0, [R1+0xbcc] ;  /* 0x000bcc0001007983 */ /* 0x000ea80000300800 */
[----:B------:R-:W2:Y:S04]  /*36a20*/  LDL.LU R12, [R1+0x20] ;  /* 0x00002000010c7983 */ /* 0x000ea80000300800 */
[----:B--2---:R0:W-:Y:S04]  /*36a30*/  STL [R1+0xbc4], R12 ;  /* 0x000bc40c01007387 */ /* 0x0041e80000100800 */
[----:B0-----:R-:W2:Y:S01]  /*36a40*/  LDL R12, [R1+0x28] ;  /* 0x00002800010c7983 */ /* 0x001ea20000100800 */
[----:B------:R-:W-:-:S03]  /*36a50*/  FMNMX R0, R0, R19, !PT ;  /* 0x0000001300007209 */ /* 0x000fc60007800000 */
[----:B------:R-:W0:Y:S01]  /*36a60*/  SHFL.BFLY PT, R19, R5, 0x2, 0x1f ;  /* 0x0c401f0005137f89 */ /* 0x000e2200000e0000 */
[----:B----4-:R-:W-:-:S03]  /*36a70*/  FMNMX R15, R15, R17, !PT ;  /* 0x000000110f0f7209 */ /* 0x010fc60007800000 */
[----:B--2---:R1:W-:Y:S04]  /*36a80*/  STL [R1+0xbc8], R12 ;  /* 0x000bc80c01007387 */ /* 0x0043e80000100800 */
[----:B0-----:R-:W-:Y:S04]  /*36a90*/  STL [R1], R19 ;  /* 0x0000001301007387 */ /* 0x001fe80000100800 */
[----:B-1----:R-:W2:Y:S04]  /*36aa0*/  LDL R12, [R1+0x30] ;  /* 0x00003000010c7983 */ /* 0x002ea80000100800 */
[----:B------:R-:W0:Y:S04]  /*36ab0*/  SHFL.BFLY PT, R19, R3, 0x2, 0x1f ;  /* 0x0c401f0003137f89 */ /* 0x000e2800000e0000 */
[----:B------:R1:W-:Y:S04]  /*36ac0*/  STL [R1+0xbc0], R5 ;  /* 0x000bc00501007387 */ /* 0x0003e80000100800 */
[----:B-1----:R-:W4:Y:S04]  /*36ad0*/  LDL R5, [R1+0x24] ;  /* 0x0000240001057983 */ /* 0x002f280000100800 */
[----:B------:R1:W-:Y:S04]  /*36ae0*/  STL [R1+0xbbc], R3 ;  /* 0x000bbc0301007387 */ /* 0x0003e80000100800 */
[----:B-1----:R-:W3:Y:S04]  /*36af0*/  LDL.LU R3, [R1] ;  /* 0x0000000001037983 */ /* 0x002ee80000300800 */
[----:B0-----:R-:W-:Y:S04]  /*36b00*/  STL [R1+0x4], R19 ;  /* 0x0000041301007387 */ /* 0x001fe80000100800 */
[----:B------:R-:W0:Y:S04]  /*36b10*/  SHFL.BFLY PT, R19, R11, 0x2, 0x1f ;  /* 0x0c401f000b137f89 */ /* 0x000e2800000e0000 */
[----:B------:R1:W-:Y:S04]  /*36b20*/  STL [R1+0xbb8], R11 ;  /* 0x000bb80b01007387 */ /* 0x0003e80000100800 */
[----:B-1----:R-:W3:Y:S04]  /*36b30*/  LDL.LU R11, [R1+0x4] ;  /* 0x00000400010b7983 */ /* 0x002ee80000300800 */
        /* <DEDUP_REMOVED lines=13> */
[----:B------:R-:W-:Y:S04]  /*36c10*/  SHFL.BFLY PT, R19, R16, 0x2, 0x1f ;  /* 0x0c401f0010137f89 */ /* 0x000fe800000e0000 */
[----:B------:R0:W-:Y:S04]  /*36c20*/  STL [R1+0xba8], R16 ;  /* 0x000ba81001007387 */ /* 0x0001e80000100800 */
[----:B0-----:R-:W3:Y:S04]  /*36c30*/  LDL.LU R16, [R1+0x14] ;  /* 0x0000140001107983 */ /* 0x001ee80000300800 */
[----:B--2---:R-:W0:Y:S04]  /*36c40*/  SHFL.BFLY PT, R12, R12, 0x1, 0x1f ;  /* 0x0c201f000c0c7f89 */ /* 0x004e2800000e0000 */
[----:B0-----:R0:W-:Y:S04]  /*36c50*/  STL [R1+0x1c], R12 ;  /* 0x00001c0c01007387 */ /* 0x0011e80000100800 */
[----:B0-----:R-:W2:Y:S04]  /*36c60*/  LDL.LU R12, [R1+0xbc8] ;  /* 0x000bc800010c7983 */ /* 0x001ea80000300800 */
[----:B--2---:R-:W0:Y:S04]  /*36c70*/  SHFL.BFLY PT, R12, R12, 0x1, 0x1f ;  /* 0x0c201f000c0c7f89 */ /* 0x004e2800000e0000 */
[----:B0-----:R0:W-:Y:S04]  /*36c80*/  STL [R1+0x18], R12 ;  /* 0x0000180c01007387 */ /* 0x0011e80000100800 */
[----:B0-----:R-:W2:Y:S04]  /*36c90*/  LDL.LU R12, [R1+0xbc4] ;  /* 0x000bc400010c7983 */ /* 0x001ea80000300800 */
[----:B----4-:R-:W0:Y:S04]  /*36ca0*/  SHFL.BFLY PT, R5, R5, 0x1, 0x1f ;  /* 0x0c201f0005057f89 */ /* 0x010e2800000e0000 */
[----:B0-----:R-:W-:Y:S04]  /*36cb0*/  STL [R1+0x2c], R5 ;  /* 0x00002c0501007387 */ /* 0x001fe80000100800 */
[----:B--2---:R-:W0:Y:S04]  /*36cc0*/  SHFL.BFLY PT, R5, R12, 0x1, 0x1f ;  /* 0x0c201f000c057f89 */ /* 0x004e2800000e0000 */
[----:B0-----:R0:W-:Y:S04]  /*36cd0*/  STL [R1+0x34], R5 ;  /* 0x0000340501007387 */ /* 0x0011e80000100800 */
[----:B0-----:R-:W3:Y:S02]  /*36ce0*/  LDL.LU R5, [R1+0xbc0] ;  /* 0x000bc00001057983 */ /* 0x001ee40000300800 */
[----:B---3--:R-:W-:-:S02]  /*36cf0*/  FMNMX R5, R5, R3, !PT ;  /* 0x0000000305057209 */ /* 0x008fc40007800000 */
[----:B------:R-:W2:Y:S02]  /*36d00*/  LDL.LU R3, [R1+0xbbc] ;  /* 0x000bbc0001037983 */ /* 0x000ea40000300800 */
[----:B--2---:R-:W-:Y:S02]  /*36d10*/  FMNMX R3, R3, R11, !PT ;  /* 0x0000000b03037209 */ /* 0x004fe40007800000 */
[----:B------:R-:W2:Y:S02]  /*36d20*/  LDL.LU R11, [R1+0xbb8] ;  /* 0x000bb800010b7983 */ /* 0x000ea40000300800 */
[----:B--2---:R-:W-:Y:S02]  /*36d30*/  FMNMX R11, R11, R13, !PT ;  /* 0x0000000d0b0b7209 */ /* 0x004fe40007800000 */
[----:B------:R-:W2:Y:S02]  /*36d40*/  LDL.LU R13, [R1+0xbb4] ;  /* 0x000bb400010d7983 */ /* 0x000ea40000300800 */
[----:B--2---:R-:W-:-:S02]  /*36d50*/  FMNMX R13, R13, R14, !PT ;  /* 0x0000000e0d0d7209 */ /* 0x004fc40007800000 */
[----:B------:R-:W2:Y:S02]  /*36d60*/  LDL.LU R14, [R1+0xbb0] ;  /* 0x000bb000010e7983 */ /* 0x000ea40000300800 */
[----:B--2---:R-:W-:Y:S02]  /*36d70*/  FMNMX R14, R14, R15, !PT ;  /* 0x0000000f0e0e7209 */ /* 0x004fe40007800000 */
[----:B------:R-:W2:Y:S02]  /*36d80*/  LDL.LU R15, [R1+0xbac] ;  /* 0x000bac00010f7983 */ /* 0x000ea40000300800 */
[----:B--2---:R-:W-:Y:S02]  /*36d90*/  FMNMX R15, R15, R16, !PT ;  /* 0x000000100f0f7209 */ /* 0x004fe40007800000 */
[----:B------:R-:W2:Y:S01]  /*36da0*/  LDL.LU R16, [R1+0xba8] ;  /* 0x000ba80001107983 */ /* 0x000ea20000300800 */
[----:B------:R-:W-:Y:S02]  /*36db0*/  FMNMX R2, R2, R21, !PT ;  /* 0x0000001502027209 */ /* 0x000fe40007800000 */
[----:B-----5:R-:W-:-:S02]  /*36dc0*/  FMNMX R17, R20, R8, !PT ;  /* 0x0000000814117209 */ /* 0x020fc40007800000 */
[----:B------:R-:W-:Y:S01]  /*36dd0*/  FMNMX R18, R18, R28, !PT ;  /* 0x0000001c12127209 */ /* 0x000fe20007800000 */
[----:B------:R-:W0:Y:S01]  /*36de0*/  SHFL.BFLY PT, R20, R2, 0x2, 0x1f ;  /* 0x0c401f0002147f89 */ /* 0x000e2200000e0000 */
[----:B------:R-:W-:-:S03]  /*36df0*/  FMNMX R4, R4, R27, !PT ;  /* 0x0000001b04047209 */ /* 0x000fc60007800000 */
[----:B------:R-:W1:Y:S01]  /*36e00*/  SHFL.BFLY PT, R21, R18, 0x2, 0x1f ;  /* 0x0c401f0012157f89 */ /* 0x000e6200000e0000 */
[----:B------:R-:W-:Y:S02]  /*36e10*/  FMNMX R9, R22, R9, !PT ;  /* 0x0000000916097209 */ /* 0x000fe40007800000 */
[----:B------:R-:W-:Y:S01]  /*36e20*/  FMNMX R10, R10, R26, !PT ;  /* 0x0000001a0a0a7209 */ /* 0x000fe20007800000 */
[----:B------:R-:W-:Y:S01]  /*36e30*/  SHFL.BFLY PT, R22, R4, 0x2, 0x1f ;  /* 0x0c401f0004167f89 */ /* 0x000fe200000e0000 */
[----:B------:R-:W-:Y:S02]  /*36e40*/  FMNMX R6, R6, R25, !PT ;  /* 0x0000001906067209 */ /* 0x000fe40007800000 */
[----:B------:R-:W-:Y:S02]  /*36e50*/  FMNMX R8, R23, R29, !PT ;  /* 0x0000001d17087209 */ /* 0x000fe40007800000 */
[----:B------:R-:W-:Y:S01]  /*36e60*/  FMNMX R7, R24, R7, !PT ;  /* 0x0000000718077209 */ /* 0x000fe20007800000 */
[----:B------:R-:W-:Y:S01]  /*36e70*/  SHFL.BFLY PT, R23, R10, 0x2, 0x1f ;  /* 0x0c401f000a177f89 */ /* 0x000fe200000e0000 */
[----:B--2---:R-:W-:-:S03]  /*36e80*/  FMNMX R16, R16, R19, !PT ;  /* 0x0000001310107209 */ /* 0x004fc60007800000 */
[----:B------:R-:W2:Y:S04]  /*36e90*/  LDL.LU R19, [R1+0x5c] ;  /* 0x00005c0001137983 */ /* 0x000ea80000300800 */
[----:B------:R-:W3:Y:S04]  /*36ea0*/  SHFL.BFLY PT, R24, R6, 0x2, 0x1f ;  /* 0x0c401f0006187f89 */ /* 0x000ee800000e0000 */
[----:B------:R0:W-:Y:S02]  /*36eb0*/  STL [R1+0x74], R16 ;  /* 0x0000741001007387 */ /* 0x0001e40000100800 */
[----:B0-----:R-:W-:-:S02]  /*36ec0*/  FMNMX R16, R2, R20, !PT ;  /* 0x0000001402107209 */ /* 0x001fc40007800000 */
[----:B------:R-:W4:Y:S04]  /*36ed0*/  LDL R20, [R1+0x54] ;  /* 0x0000540001147983 */ /* 0x000f280000100800 */
[----:B------:R1:W-:Y:S02]  /*36ee0*/  STL [R1+0x70], R16 ;  /* 0x0000701001007387 */ /* 0x0003e40000100800 */
[----:B-1----:R-:W-:Y:S02]  /*36ef0*/  FMNMX R16, R18, R21, !PT ;  /* 0x0000001512107209 */ /* 0x002fe40007800000 */
[----:B------:R-:W5:Y:S04]  /*36f00*/  LDL.LU R18, [R1+0x34] ;  /* 0x0000340001127983 */ /* 0x000f680000300800 */
[----:B------:R-:W4:Y:S04]  /*36f10*/  LDL R21, [R1+0x58] ;  /* 0x0000580001157983 */ /* 0x000f280000100800 */
[----:B------:R0:W-:Y:S01]  /*36f20*/  STL [R1+0x6c], R16 ;  /* 0x00006c1001007387 */ /* 0x0001e20000100800 */
[----:B---3--:R-:W-:-:S03]  /*36f30*/  FMNMX R24, R6, R24, !PT ;  /* 0x0000001806187209 */ /* 0x008fc60007800000 */
[----:B0-----:R-:W3:Y:S01]  /*36f40*/  LDL R16, [R1+0x50] ;  /* 0x0000500001107983 */ /* 0x001ee20000100800 */
[----:B--2---:R-:W-:Y:S01]  /*36f50*/  IMAD.MOV.U32 R2, RZ, RZ, R19 ;  /* 0x000000ffff027224 */ /* 0x004fe200078e0013 */
[----:B------:R-:W-:Y:S02]  /*36f60*/  FMNMX R19, R4, R22, !PT ;  /* 0x0000001604137209 */ /* 0x000fe40007800000 */
[----:B------:R-:W2:Y:S04]  /*36f70*/  LDL R4, [R1+0x2c] ;  /* 0x00002c0001047983 */ /* 0x000ea80000100800 */
[----:B------:R-:W2:Y:S04]  /*36f80*/  LDL.LU R22, [R1+0x24] ;  /* 0x0000240001167983 */ /* 0x000ea80000300800 */
[----:B------:R0:W-:Y:S02]  /*36f90*/  STL [R1+0x68], R19 ;  /* 0x0000681301007387 */ /* 0x0001e40000100800 */
[----:B0-----:R-:W-:-:S02]  /*36fa0*/  FMNMX R19, R10, R23, !PT ;  /* 0x000000170a137209 */ /* 0x001fc40007800000 */
[----:B------:R-:W3:Y:S04]  /*36fb0*/  LDL.LU R10, [R1+0x18] ;  /* 0x00001800010a7983 */ /* 0x000ee80000300800 */
[----:B------:R-:W3:Y:S04]  /*36fc0*/  LDL R23, [R1+0x28] ;  /* 0x0000280001177983 */ /* 0x000ee80000100800 */
[----:B------:R0:W-:Y:S04]  /*36fd0*/  STL [R1+0x64], R19 ;  /* 0x0000641301007387 */ /* 0x0001e80000100800 */
[----:B------:R-:W4:Y:S04]  /*36fe0*/  LDL R6, [R1+0x1c] ;  /* 0x00001c0001067983 */ /* 0x000f280000100800 */
[----:B0-----:R-:W4:Y:S04]  /*36ff0*/  LDL R19, [R1+0x4c] ;  /* 0x00004c0001137983 */ /* 0x001f280000100800 */
[----:B------:R0:W-:Y:S04]  /*37000*/  STL [R1+0x60], R24 ;  /* 0x0000601801007387 */ /* 0x0001e80000100800 */
[----:B0-----:R-:W4:Y:S04]  /*37010*/  LDL.LU R24, [R1+0x30] ;  /* 0x0000300001187983 */ /* 0x001f280000300800 */
[----:B------:R-:W0:Y:S04]  /*37020*/  SHFL.BFLY PT, R25, R7, 0x2, 0x1f ;  /* 0x0c401f0007197f89 */ /* 0x000e2800000e0000 */
[----:B------:R-:W1:Y:S04]  /*37030*/  SHFL.BFLY PT, R26, R9, 0x2, 0x1f ;  /* 0x0c401f00091a7f89 */ /* 0x000e6800000e0000 */
[----:B------:R-:W5:Y:S04]  /*37040*/  SHFL.BFLY PT, R27, R0, 0x2, 0x1f ;  /* 0x0c401f00001b7f89 */ /* 0x000f6800000e0000 */
[----:B------:R-:W5:Y:S04]  /*37050*/  SHFL.BFLY PT, R29, R8, 0x2, 0x1f ;  /* 0x0c401f00081d7f89 */ /* 0x000f6800000e0000 */
[----:B------:R-:W5:Y:S01]  /*37060*/  SHFL.BFLY PT, R28, R17, 0x2, 0x1f ;  /* 0x0c401f00111c7f89 */ /* 0x000f6200000e0000 */
[----:B0-----:R-:W-:-:S02]  /*37070*/  FMNMX R25, R7, R25, !PT ;  /* 0x0000001907197209 */ /* 0x001fc40007800000 */
[----:B-1----:R-:W-:Y:S02]  /*37080*/  FMNMX R9, R9, R26, !PT ;  /* 0x0000001a09097209 */ /* 0x002fe40007800000 */
[----:B-----5:R-:W-:Y:S02]  /*37090*/  FMNMX R7, R0, R27, !PT ;  /* 0x0000001b00077209 */ /* 0x020fe40007800000 */
[----:B------:R-:W-:Y:S02]  /*370a0*/  FMNMX R8, R8, R29, !PT ;  /* 0x0000001d08087209 */ /* 0x000fe40007800000 */
[----:B------:R-:W-:Y:S01]  /*370b0*/  FMNMX R0, R17, R28, !PT ;  /* 0x0000001c11007209 */ /* 0x000fe20007800000 */
[----:B------:R-:W-:Y:S04]  /*370c0*/  STL [R1+0x14], R25 ;  /* 0x0000141901007387 */ /* 0x000fe80000100800 */
[----:B------:R-:W-:Y:S04]  /*370d0*/  STL [R1+0x10], R9 ;  /* 0x0000100901007387 */ /* 0x000fe80000100800 */
[----:B------:R-:W-:Y:S04]  /*370e0*/  STL [R1+0xc], R7 ;  /* 0x00000c0701007387 */ /* 0x000fe80000100800 */
[----:B------:R0:W-:Y:S04]  /*370f0*/  STL [R1+0xb7c], R8 ;  /* 0x000b7c0801007387 */ /* 0x0001e80000100800 */
[----:B------:R-:W-:Y:S01]  /*37100*/  STL [R1+0x8], R0 ;  /* 0x0000080001007387 */ /* 0x000fe20000100800 */
[----:B------:R-:W-:-:S03]  /*37110*/  FMNMX R26, R12, R18, !PT ;  /* 0x000000120c1a7209 */ /* 0x000fc60007800000 */
[----:B0-----:R-:W5:Y:S01]  /*37120*/  LDL.LU R8, [R1+0x38] ;  /* 0x0000380001087983 */ /* 0x001f620000300800 */
[----:B--2---:R-:W-:Y:S02]  /*37130*/  FMNMX R25, R22, R4, !PT ;  /* 0x0000000416197209 */ /* 0x004fe40007800000 */
[----:B---3--:R-:W-:Y:S02]  /*37140*/  FMNMX R9, R23, R10, !PT ;  /* 0x0000000a17097209 */ /* 0x008fe40007800000 */
[----:B----4-:R-:W-:-:S05]  /*37150*/  FMNMX R7, R24, R6, !PT ;  /* 0x0000000618077209 */ /* 0x010fca0007800000 */
[----:B------:R0:W-:Y:S04]  /*37160*/  STL [R1+0xb80], R7 ;  /* 0x000b800701007387 */ /* 0x0001e80000100800 */
[----:B0-----:R-:W2:Y:S04]  /*37170*/  LDL.LU R7, [R1+0x3c] ;  /* 0x00003c0001077983 */ /* 0x001ea80000300800 */
[----:B------:R0:W-:Y:S04]  /*37180*/  STL [R1+0xb84], R9 ;  /* 0x000b840901007387 */ /* 0x0001e80000100800 */
[----:B0-----:R-:W3:Y:S04]  /*37190*/  LDL.LU R9, [R1+0x40] ;  /* 0x0000400001097983 */ /* 0x001ee80000300800 */
[----:B------:R0:W-:Y:S04]  /*371a0*/  STL [R1+0xb88], R25 ;  /* 0x000b881901007387 */ /* 0x0001e80000100800 */
[----:B0-----:R-:W4:Y:S04]  /*371b0*/  LDL.LU R25, [R1+0x44] ;  /* 0x0000440001197983 */ /* 0x001f280000300800 */
[----:B------:R-:W2:Y:S04]  /*371c0*/  LDL.LU R12, [R1+0xba4] ;  /* 0x000ba400010c7983 */ /* 0x000ea80000300800 */
[----:B------:R0:W-:Y:S04]  /*371d0*/  STL [R1+0xb8c], R26 ;  /* 0x000b8c1a01007387 */ /* 0x0001e80000100800 */
[----:B0-----:R-:W2:Y:S04]  /*371e0*/  LDL.LU R26, [R1+0x48] ;  /* 0x00004800011a7983 */ /* 0x001ea80000300800 */
[----:B------:R-:W0:Y:S04]  /*371f0*/  SHFL.BFLY PT, R28, R21, 0x1, 0x1f ;  /* 0x0c201f00151c7f89 */ /* 0x000e2800000e0000 */
[----:B------:R-:W1:Y:S04]  /*37200*/  SHFL.BFLY PT, R23, R20, 0x1, 0x1f ;  /* 0x0c201f0014177f89 */ /* 0x000e6800000e0000 */
[----:B------:R-:W-:Y:S04]  /*37210*/  SHFL.BFLY PT, R24, R16, 0x1, 0x1f ;  /* 0x0c201f0010187f89 */ /* 0x000fe800000e0000 */
[----:B------:R-:W1:Y:S04]  /*37220*/  SHFL.BFLY PT, R27, R2, 0x1, 0x1f ;  /* 0x0c201f00021b7f89 */ /* 0x000e6800000e0000 */
[----:B0-----:R0:W-:Y:S02]  /*37230*/  STL [R1+0xba0], R28 ;  /* 0x000ba01c01007387 */ /* 0x0011e40000100800 */
[----:B0-----:R-:W-:-:S02]  /*37240*/  IMAD.MOV.U32 R28, RZ, RZ, R2 ;  /* 0x000000ffff1c7224 */ /* 0x001fc400078e0002 */
[----:B------:R-:W0:Y:S04]  /*37250*/  SHFL.BFLY PT, R2, R19, 0x1, 0x1f ;  /* 0x0c201f0013027f89 */ /* 0x000e2800000e0000 */
[----:B-1----:R1:W-:Y:S01]  /*37260*/  STL [R1+0xb9c], R23 ;  /* 0x000b9c1701007387 */ /* 0x0023e20000100800 */
[----:B------:R-:W-:-:S03]  /*37270*/  FMNMX R27, R28, R27, !PT ;  /* 0x0000001b1c1b7209 */ /* 0x000fc60007800000 */
[----:B-1----:R-:W3:Y:S04]  /*37280*/  LDL.LU R23, [R1+0x58] ;  /* 0x0000580001177983 */ /* 0x002ee80000300800 */
[----:B------:R1:W-:Y:S04]  /*37290*/  STL [R1+0xb98], R24 ;  /* 0x000b981801007387 */ /* 0x0003e80000100800 */
[----:B-1----:R-:W3:Y:S04]  /*372a0*/  LDL.LU R24, [R1+0x54] ;  /* 0x0000540001187983 */ /* 0x002ee80000300800 */
[----:B0-----:R0:W-:Y:S04]  /*372b0*/  STL [R1+0xb94], R2 ;  /* 0x000b940201007387 */ /* 0x0011e80000100800 */
[----:B0-----:R-:W3:Y:S04]  /*372c0*/  LDL.LU R2, [R1+0x50] ;  /* 0x0000500001027983 */ /* 0x001ee80000300800 */
[----:B--2---:R-:W-:Y:S04]  /*372d0*/  SHFL.BFLY PT, R4, R26, 0x1, 0x1f ;  /* 0x0c201f001a047f89 */ /* 0x004fe800000e0000 */
[----:B------:R0:W-:Y:S04]  /*372e0*/  STL [R1+0xb90], R26 ;  /* 0x000b901a01007387 */ /* 0x0001e80000100800 */
[----:B0-----:R-:W2:Y:S04]  /*372f0*/  LDL.LU R26, [R1+0x4c] ;  /* 0x00004c00011a7983 */ /* 0x001ea80000300800 */
[----:B------:R-:W3:Y:S02]  /*37300*/  LDL.LU R28, [R1+0xba0] ;  /* 0x000ba000011c7983 */ /* 0x000ee40000300800 */
[----:B---3--:R-:W-:-:S02]  /*37310*/  FMNMX R28, R23, R28, !PT ;  /* 0x0000001c171c7209 */ /* 0x008fc40007800000 */
[----:B------:R-:W3:Y:S02]  /*37320*/  LDL.LU R23, [R1+0xb9c] ;  /* 0x000b9c0001177983 */ /* 0x000ee40000300800 */
[----:B---3--:R-:W-:Y:S02]  /*37330*/  FMNMX R23, R24, R23, !PT ;  /* 0x0000001718177209 */ /* 0x008fe40007800000 */
[----:B------:R-:W3:Y:S02]  /*37340*/  LDL.LU R24, [R1+0xb98] ;  /* 0x000b980001187983 */ /* 0x000ee40000300800 */
[----:B---3--:R-:W-:Y:S02]  /*37350*/  FMNMX R24, R2, R24, !PT ;  /* 0x0000001802187209 */ /* 0x008fe40007800000 */
[----:B------:R-:W2:Y:S04]  /*37360*/  LDL.LU R2, [R1+0xb94] ;  /* 0x000b940001027983 */ /* 0x000ea80000300800 */
[----:B----4-:R-:W0:Y:S04]  /*37370*/  SHFL.BFLY PT, R10, R25, 0x1, 0x1f ;  /* 0x0c201f00190a7f89 */ /* 0x010e2800000e0000 */
[----:B------:R-:W1:Y:S04]  /*37380*/  SHFL.BFLY PT, R22, R9, 0x1, 0x1f ;  /* 0x0c201f0009167f89 */ /* 0x000e6800000e0000 */
[----:B------:R-:W3:Y:S01]  /*37390*/  SHFL.BFLY PT, R0, R7, 0x1, 0x1f ;  /* 0x0c201f0007007f89 */ /* 0x000ee200000e0000 */
[----:B--2---:R-:W-:-:S03]  /*373a0*/  FMNMX R2, R26, R2, !PT ;  /* 0x000000021a027209 */ /* 0x004fc60007800000 */
[----:B------:R-:W2:Y:S01]  /*373b0*/  LDL.LU R26, [R1+0xb90] ;  /* 0x000b9000011a7983 */ /* 0x000ea20000300800 */
[----:B0-----:R-:W-:Y:S02]  /*373c0*/  FMNMX R10, R25, R10, !PT ;  /* 0x0000000a190a7209 */ /* 0x001fe40007800000 */
[----:B-1----:R-:W-:Y:S02]  /*373d0*/  FMNMX R22, R9, R22, !PT ;  /* 0x0000001609167209 */ /* 0x002fe40007800000 */
[----:B---3--:R-:W-:Y:S01]  /*373e0*/  FMNMX R0, R7, R0, !PT ;  /* 0x0000000007007209 */ /* 0x008fe20007800000 */
[----:B------:R-:W0:Y:S04]  /*373f0*/  SHFL.BFLY PT, R17, R12, 0x1, 0x1f ;  /* 0x0c201f000c117f89 */ /* 0x000e2800000e0000 */
[----:B------:R-:W1:Y:S04]  /*37400*/  SHFL.BFLY PT, R16, R5, 0x1, 0x1f ;  /* 0x0c201f0005107f89 */ /* 0x000e6800000e0000 */
[----:B------:R-:W3:Y:S04]  /*37410*/  SHFL.BFLY PT, R18, R3, 0x1, 0x1f ;  /* 0x0c201f0003127f89 */ /* 0x000ee800000e0000 */
[----:B------:R-:W4:Y:S04]  /*37420*/  SHFL.BFLY PT, R20, R11, 0x1, 0x1f ;  /* 0x0c201f000b147f89 */ /* 0x000f2800000e0000 */
[----:B------:R-:W2:Y:S04]  /*37430*/  SHFL.BFLY PT, R19, R13, 0x1, 0x1f ;  /* 0x0c201f000d137f89 */ /* 0x000ea800000e0000 */
[----:B------:R-:W2:Y:S04]  /*37440*/  SHFL.BFLY PT, R21, R14, 0x1, 0x1f ;  /* 0x0c201f000e157f89 */ /* 0x000ea800000e0000 */
[----:B-----5:R-:W5:Y:S04]  /*37450*/  SHFL.BFLY PT, R6, R8, 0x1, 0x1f ;  /* 0x0c201f0008067f89 */ /* 0x020f6800000e0000 */
[----:B------:R-:W2:Y:S01]  /*37460*/  SHFL.BFLY PT, R29, R15, 0x1, 0x1f ;  /* 0x0c201f000f1d7f89 */ /* 0x000ea200000e0000 */
[----:B0-----:R-:W-:-:S02]  /*37470*/  FMNMX R17, R12, R17, !PT ;  /* 0x000000110c117209 */ /* 0x001fc40007800000 */
[----:B-1----:R-:W-:Y:S01]  /*37480*/  FMNMX R16, R5, R16, !PT ;  /* 0x0000001005107209 */ /* 0x002fe20007800000 */
[----:B------:R-:W0:Y:S01]  /*37490*/  S2R R12, SR_TID.X ;  /* 0x00000000000c7919 */ /* 0x000e220000002100 */
[----:B------:R-:W1:Y:S01]  /*374a0*/  S2R R5, SR_TID.X ;  /* 0x0000000000057919 */ /* 0x000e620000002100 */
[----:B--2---:R-:W-:Y:S02]  /*374b0*/  FMNMX R4, R26, R4, !PT ;  /* 0x000000041a047209 */ /* 0x004fe40007800000 */
[----:B------:R-:W2:Y:S04]  /*374c0*/  LDL.LU R26, [R1+0xb8c] ;  /* 0x000b8c00011a7983 */ /* 0x000ea80000300800 */
[----:B------:R-:W2:Y:S04]  /*374d0*/  LDL.LU R25, [R1+0xb88] ;  /* 0x000b880001197983 */ /* 0x000ea80000300800 */
[----:B------:R-:W2:Y:S04]  /*374e0*/  LDL.LU R9, [R1+0xb84] ;  /* 0x000b840001097983 */ /* 0x000ea80000300800 */
[----:B------:R-:W2:Y:S01]  /*374f0*/  LDL.LU R7, [R1+0xb80] ;  /* 0x000b800001077983 */ /* 0x000ea20000300800 */
[----:B---3--:R-:W-:-:S02]  /*37500*/  FMNMX R18, R3, R18, !PT ;  /* 0x0000001203127209 */ /* 0x008fc40007800000 */
[----:B----4-:R-:W-:Y:S02]  /*37510*/  FMNMX R11, R11, R20, !PT ;  /* 0x000000140b0b7209 */ /* 0x010fe40007800000 */
[----:B-1----:R-:W-:Y:S02]  /*37520*/  LOP3.LUT R3, R5, 0x1c, RZ, 0xc0, !PT ;  /* 0x0000001c05037812 */ /* 0x002fe400078ec0ff */
[----:B0-----:R-:W-:Y:S02]  /*37530*/  SHF.R.U32.HI R20, RZ, 0x3, R12 ;  /* 0x00000003ff147819 */ /* 0x001fe4000001160c */
[----:B------:R-:W-:Y:S02]  /*37540*/  FMNMX R19, R13, R19, !PT ;  /* 0x000000130d137209 */ /* 0x000fe40007800000 */
[----:B------:R-:W-:Y:S02]  /*37550*/  FMNMX R21, R14, R21, !PT ;  /* 0x000000150e157209 */ /* 0x000fe40007800000 */
[----:B-----5:R-:W-:-:S02]  /*37560*/  FMNMX R6, R8, R6, !PT ;  /* 0x0000000608067209 */ /* 0x020fc40007800000 */
[----:B------:R-:W-:Y:S01]  /*37570*/  LEA R5, R3, UR8, 0x2 ;  /* 0x0000000803057c11 */ /* 0x000fe2000f8e10ff */
[----:B------:R-:W3:Y:S04]  /*37580*/  LDL.LU R8, [R1+0xb7c] ;  /* 0x000b7c0001087983 */ /* 0x000ee80000300800 */
[----:B------:R0:W-:Y:S01]  /*37590*/  STL [R1], R11 ;  /* 0x0000000b01007387 */ /* 0x0001e20000100800 */
[----:B------:R-:W-:-:S03]  /*375a0*/  LOP3.LUT R20, R20, 0xc, RZ, 0xc0, !PT ;  /* 0x0000000c14147812 */ /* 0x000fc600078ec0ff */
[----:B------:R-:W-:Y:S01]  /*375b0*/  STL [R1+0xb74], R19 ;  /* 0x000b741301007387 */ /* 0x000fe20000100800 */
[----:B------:R-:W-:-:S03]  /*375c0*/  LEA.HI R3, R3, 0x8, RZ, 0x1e ;  /* 0x0000000803037811 */ /* 0x000fc600078ff0ff */
[----:B------:R1:W-:Y:S01]  /*375d0*/  STL [R1+0xb70], R21 ;  /* 0x000b701501007387 */ /* 0x0003e20000100800 */
[----:B------:R-:W-:Y:S01]  /*375e0*/  FMNMX R15, R15, R29, !PT ;  /* 0x0000001d0f0f7209 */ /* 0x000fe20007800000 */
[----:B0-----:R-:W-:Y:S01]  /*375f0*/  IMAD.IADD R11, R5, 0x1, R20 ;  /* 0x00000001050b7824 */ /* 0x001fe200078e0214 */
[----:B-1----:R-:W-:Y:S02]  /*37600*/  LOP3.LUT R21, R12, 0x1c, RZ, 0xc0, !PT ;  /* 0x0000001c0c157812 */ /* 0x002fe400078ec0ff */
[----:B------:R-:W-:Y:S01]  /*37610*/  LEA R12, R3, UR8, 0x4 ;  /* 0x00000008030c7c11 */ /* 0x000fe2000f8e20ff */
[----:B------:R-:W-:Y:S01]  /*37620*/  STL [R1+0xb6c], R15 ;  /* 0x000b6c0f01007387 */ /* 0x000fe20000100800 */
[----:B------:R-:W-:-:S03]  /*37630*/  LEA.HI R3, R21, 0x10, RZ, 0x1e ;  /* 0x0000001015037811 */ /* 0x000fc600078ff0ff */
[----:B------:R-:W-:Y:S01]  /*37640*/  STL [R1+0x20], R11 ;  /* 0x0000200b01007387 */ /* 0x000fe20000100800 */
[----:B------:R-:W-:Y:S02]  /*37650*/  LEA.HI R5, R21, 0x18, RZ, 0x1e ;  /* 0x0000001815057811 */ /* 0x000fe400078ff0ff */
[----:B------:R-:W-:Y:S02]  /*37660*/  IADD3 R12, PT, PT, R20, R12, RZ ;  /* 0x0000000c140c7210 */ /* 0x000fe40007ffe0ff */
[----:B------:R-:W-:-:S03]  /*37670*/  LEA R5, R5, UR8, 0x4 ;  /* 0x0000000805057c11 */ /* 0x000fc6000f8e20ff */
[----:B------:R-:W-:Y:S01]  /*37680*/  STL [R1+0x18], R12 ;  /* 0x0000180c01007387 */ /* 0x000fe20000100800 */
[----:B------:R-:W-:-:S03]  /*37690*/  LEA.HI R13, R21, 0x50, RZ, 0x1e ;  /* 0x00000050150d7811 */ /* 0x000fc600078ff0ff */
[----:B--2---:R0:W-:Y:S04]  /*376a0*/  @P6 STS [R11+0x40000], R7 ;  /* 0x040000070b006388 */ /* 0x0041e80000000800 */
[----:B------:R1:W-:Y:S01]  /*376b0*/  @P6 STS [R12+0x40000], R9 ;  /* 0x040000090c006388 */ /* 0x0003e20000000800 */
[----:B0-----:R-:W-:Y:S02]  /*376c0*/  LEA R11, R3, UR8, 0x4 ;  /* 0x00000008030b7c11 */ /* 0x001fe4000f8e20ff */
[----:B------:R-:W-:-:S04]  /*376d0*/  LEA.HI R3, R21, 0x20, RZ, 0x1e ;  /* 0x0000002015037811 */ /* 0x000fc800078ff0ff */
[----:B------:R-:W-:Y:S01]  /*376e0*/  LEA R3, R3, UR8, 0x4 ;  /* 0x0000000803037c11 */ /* 0x000fe2000f8e20ff */
[C---:B-1----:R-:W-:Y:S02]  /*376f0*/  IMAD.IADD R9, R20.reuse, 0x1, R11 ;  /* 0x0000000114097824 */ /* 0x042fe400078e020b */
[C---:B------:R-:W-:Y:S02]  /*37700*/  IMAD.IADD R7, R20.reuse, 0x1, R5 ;  /* 0x0000000114077824 */ /* 0x040fe400078e0205 */
[----:B------:R-:W-:Y:S01]  /*37710*/  IMAD.IADD R5, R20, 0x1, R3 ;  /* 0x0000000114057824 */ /* 0x000fe200078e0203 */
[----:B------:R-:W-:Y:S01]  /*37720*/  LEA.HI R3, R21, 0x28, RZ, 0x1e ;  /* 0x0000002815037811 */ /* 0x000fe200078ff0ff */
[----:B------:R-:W-:Y:S04]  /*37730*/  @P6 STS [R9+0x40000], R25 ;  /* 0x0400001909006388 */ /* 0x000fe80000000800 */
[----:B------:R-:W-:Y:S04]  /*37740*/  STL [R1+0xb48], R9 ;  /* 0x000b480901007387 */ /* 0x000fe80000100800 */
[----:B------:R-:W-:Y:S04]  /*37750*/  @P6 STS [R7+0x40000], R26 ;  /* 0x0400001a07006388 */ /* 0x000fe80000000800 */
[----:B------:R0:W-:Y:S04]  /*37760*/  STL [R1+0xb4c], R7 ;  /* 0x000b4c0701007387 */ /* 0x0001e80000100800 */
[----:B------:R-:W-:Y:S04]  /*37770*/  STL [R1+0x24], R5 ;  /* 0x0000240501007387 */ /* 0x000fe80000100800 */
[----:B------:R1:W-:Y:S01]  /*37780*/  @P6 STS [R5+0x40000], R27 ;  /* 0x0400001b05006388 */ /* 0x0003e20000000800 */
[----:B0-----:R-:W-:-:S02]  /*37790*/  LEA R7, R3, UR8, 0x4 ;  /* 0x0000000803077c11 */ /* 0x001fc4000f8e20ff */
[C---:B------:R-:W-:Y:S02]  /*377a0*/  LEA.HI R3, R21.reuse, 0x30, RZ, 0x1e ;  /* 0x0000003015037811 */ /* 0x040fe400078ff0ff */
[----:B-1----:R-:W-:Y:S02]  /*377b0*/  LEA.HI R5, R21, 0x38, RZ, 0x1e ;  /* 0x0000003815057811 */ /* 0x002fe400078ff0ff */
[----:B------:R-:W-:Y:S02]  /*377c0*/  LEA R3, R3, UR8, 0x4 ;  /* 0x0000000803037c11 */ /* 0x000fe4000f8e20ff */
[C---:B------:R-:W-:Y:S02]  /*377d0*/  IADD3 R7, PT, PT, R20.reuse, R7, RZ ;  /* 0x0000000714077210 */ /* 0x040fe40007ffe0ff */
[----:B------:R-:W-:Y:S01]  /*377e0*/  LEA R5, R5, UR8, 0x4 ;  /* 0x0000000805057c11 */ /* 0x000fe2000f8e20ff */
[C---:B------:R-:W-:Y:S01]  /*377f0*/  IMAD.IADD R12, R20.reuse, 0x1, R3 ;  /* 0x00000001140c7824 */ /* 0x040fe200078e0203 */
[C---:B------:R-:W-:Y:S01]  /*37800*/  LEA.HI R3, R21.reuse, 0x40, RZ, 0x1e ;  /* 0x0000004015037811 */ /* 0x040fe200078ff0ff */
[----:B------:R-:W-:Y:S04]  /*37810*/  STL [R1+0x4], R7 ;  /* 0x0000040701007387 */ /* 0x000fe80000100800 */
[----:B------:R0:W-:Y:S01]  /*37820*/  @P6 STS [R7+0x40000], R28 ;  /* 0x0400001c07006388 */ /* 0x0001e20000000800 */
[----:B------:R-:W-:Y:S01]  /*37830*/  IMAD.IADD R11, R20, 0x1, R5 ;  /* 0x00000001140b7824 */ /* 0x000fe200078e0205 */
[----:B------:R-:W-:-:S02]  /*37840*/  LEA.HI R5, R21, 0x48, RZ, 0x1e ;  /* 0x0000004815057811 */ /* 0x000fc400078ff0ff */
[----:B0-----:R-:W-:Y:S02]  /*37850*/  LEA R7, R3, UR8, 0x4 ;  /* 0x0000000803077c11 */ /* 0x001fe4000f8e20ff */
[----:B------:R-:W-:Y:S01]  /*37860*/  LEA R5, R5, UR8, 0x4 ;  /* 0x0000000805057c11 */ /* 0x000fe2000f8e20ff */
[----:B------:R-:W-:Y:S02]  /*37870*/  @P6 STS [R12+0x40000], R23 ;  /* 0x040000170c006388 */ /* 0x000fe40000000800 */
[----:B------:R-:W-:Y:S02]  /*37880*/  IMAD.IADD R3, R20, 0x1, R7 ;  /* 0x0000000114037824 */ /* 0x000fe400078e0207 */
[----:B------:R-:W-:Y:S04]  /*37890*/  @P6 STS [R11+0x40000], R24 ;  /* 0x040000180b006388 */ /* 0x000fe80000000800 */
[----:B------:R0:W-:Y:S04]  /*378a0*/  @P6 STS [R3+0x40000], R2 ;  /* 0x0400000203006388 */ /* 0x0001e80000000800 */
[----:B------:R-:W-:Y:S04]  /*378b0*/  STL [R1+0xb50], R12 ;  /* 0x000b500c01007387 */ /* 0x000fe80000100800 */
[----:B------:R-:W-:Y:S01]  /*378c0*/  STL [R1+0xb54], R11 ;  /* 0x000b540b01007387 */ /* 0x000fe20000100800 */
[----:B------:R-:W-:-:S02]  /*378d0*/  LEA R7, R13, UR8, 0x4 ;  /* 0x000000080d077c11 */ /* 0x000fc4000f8e20ff */
[----:B0-----:R-:W-:Y:S01]  /*378e0*/  IADD3 R2, PT, PT, R20, R5, RZ ;  /* 0x0000000514027210 */ /* 0x001fe20007ffe0ff */
[----:B------:R-:W-:Y:S04]  /*378f0*/  STL [R1+0xb58], R3 ;  /* 0x000b580301007387 */ /* 0x000fe80000100800 */
[----:B------:R0:W-:Y:S04]  /*37900*/  @P6 STS [R2+0x40000], R4 ;  /* 0x0400000402006388 */ /* 0x0001e80000000800 */
[----:B------:R1:W-:Y:S01]  /*37910*/  STL [R1+0xb5c], R2 ;  /* 0x000b5c0201007387 */ /* 0x0003e20000100800 */
[----:B------:R-:W-:-:S02]  /*37920*/  LEA.HI R5, R21, 0x68, RZ, 0x1e ;  /* 0x0000006815057811 */ /* 0x000fc400078ff0ff */
[----:B0-----:R-:W-:Y:S01]  /*37930*/  LEA.HI R4, R21, 0x58, RZ, 0x1e ;  /* 0x0000005815047811 */ /* 0x001fe200078ff0ff */
[----:B------:R-:W-:-:S03]  /*37940*/  IMAD.IADD R3, R20, 0x1, R7 ;  /* 0x0000000114037824 */ /* 0x000fc600078e0207 */
[----:B-1----:R-:W-:Y:S02]  /*37950*/  LEA R2, R4, UR8, 0x4 ;  /* 0x0000000804027c11 */ /* 0x002fe4000f8e20ff */
[----:B------:R-:W-:Y:S01]  /*37960*/  LEA.HI R4, R21, 0x60, RZ, 0x1e ;  /* 0x0000006015047811 */ /* 0x000fe200078ff0ff */
[----:B------:R-:W-:Y:S04]  /*37970*/  STL [R1+0x34], R3 ;  /* 0x0000340301007387 */ /* 0x000fe80000100800 */
[----:B------:R0:W-:Y:S01]  /*37980*/  @P6 STS [R3+0x40000], R10 ;  /* 0x0400000a03006388 */ /* 0x0001e20000000800 */
[----:B------:R-:W-:Y:S01]  /*37990*/  IMAD.IADD R7, R20, 0x1, R2 ;  /* 0x0000000114077824 */ /* 0x000fe200078e0202 */
[----:B------:R-:W-:Y:S02]  /*379a0*/  LEA R4, R4, UR8, 0x4 ;  /* 0x0000000804047c11 */ /* 0x000fe4000f8e20ff */
[----:B------:R-:W-:-:S03]  /*379b0*/  LEA R5, R5, UR8, 0x4 ;  /* 0x0000000805057c11 */ /* 0x000fc6000f8e20ff */
[C---:B------:R-:W-:Y:S01]  /*379c0*/  IMAD.IADD R4, R20.reuse, 0x1, R4 ;  /* 0x0000000114047824 */ /* 0x040fe200078e0204 */
[----:B0-----:R-:W2:Y:S04]  /*379d0*/  LDL.LU R3, [R1+0x6c] ;  /* 0x00006c0001037983 */ /* 0x001ea80000300800 */
[----:B------:R-:W4:Y:S04]  /*379e0*/  LDL.LU R2, [R1+0x60] ;  /* 0x0000600001027983 */ /* 0x000f280000300800 */
[----:B------:R-:W-:Y:S04]  /*379f0*/  STL [R1+0x30], R7 ;  /* 0x0000300701007387 */ /* 0x000fe80000100800 */
[----:B------:R-:W5:Y:S04]  /*37a00*/  LDL.LU R11, [R1+0x14] ;  /* 0x00001400010b7983 */ /* 0x000f680000300800 */
[----:B------:R0:W-:Y:S04]  /*37a10*/  @P6 STS [R7+0x40000], R22 ;  /* 0x0400001607006388 */ /* 0x0001e80000000800 */
[----:B------:R-:W2:Y:S01]  /*37a20*/  LDL.LU R12, [R1+0x10] ;  /* 0x00001000010c7983 */ /* 0x000ea20000300800 */
[----:B------:R-:W-:-:S03]  /*37a30*/  IADD3 R10, PT, PT, R20, R5, RZ ;  /* 0x00000005140a7210 */ /* 0x000fc60007ffe0ff */
[----:B------:R-:W-:Y:S04]  /*37a40*/  @P6 STS [R4+0x40000], R0 ;  /* 0x0400000004006388 */ /* 0x000fe80000000800 */
[----:B0-----:R-:W2:Y:S04]  /*37a50*/  LDL.LU R7, [R1+0xc] ;  /* 0x00000c0001077983 */ /* 0x001ea80000300800 */
[----:B------:R-:W2:Y:S04]  /*37a60*/  LDL.LU R9, [R1+0x8] ;  /* 0x0000080001097983 */ /* 0x000ea80000300800 */
[----:B------:R0:W-:Y:S04]  /*37a70*/  STL [R1+0xb60], R4 ;  /* 0x000b600401007387 */ /* 0x0001e80000100800 */
[----:B------:R-:W-:Y:S04]  /*37a80*/  @P6 STS [R10+0x40000], R6 ;  /* 0x040000060a006388 */ /* 0x000fe80000000800 */
[----:B0-----:R-:W2:Y:S04]  /*37a90*/  LDL.LU R4, [R1+0x64] ;  /* 0x0000640001047983 */ /* 0x001ea80000300800 */
[----:B------:R0:W-:Y:S04]  /*37aa0*/  STL [R1+0xb64], R10 ;  /* 0x000b640a01007387 */ /* 0x0001e80000100800 */
[----:B0-----:R-:W2:Y:S04]  /*37ab0*/  LDL.LU R10, [R1+0x68] ;  /* 0x00006800010a7983 */ /* 0x001ea80000300800 */
[----:B------:R-:W2:Y:S01]  /*37ac0*/  LDL.LU R19, [R1] ;  /* 0x0000000001137983 */ /* 0x000ea20000300800 */
[----:B------:R-:W-:-:S04]  /*37ad0*/  LEA.HI R0, R21, 0x70, RZ, 0x1e ;  /* 0x0000007015007811 */ /* 0x000fc800078ff0ff */
[----:B------:R-:W-:Y:S02]  /*37ae0*/  LEA R13, R0, UR8, 0x4 ;  /* 0x00000008000d7c11 */ /* 0x000fe4000f8e20ff */
[C---:B------:R-:W-:Y:S02]  /*37af0*/  LEA.HI R0, R21.reuse, 0x78, RZ, 0x1e ;  /* 0x0000007815007811 */ /* 0x040fe400078ff0ff */
[----:B------:R-:W-:Y:S02]  /*37b00*/  LEA.HI R5, R21, 0x80, RZ, 0x1e ;  /* 0x0000008015057811 */ /* 0x000fe400078ff0ff */
[----:B------:R-:W-:Y:S01]  /*37b10*/  LEA R0, R0, UR8, 0x4 ;  /* 0x0000000800007c11 */ /* 0x000fe2000f8e20ff */
[----:B--2---:R0:W-:Y:S04]  /*37b20*/  STL [R1+0xb78], R19 ;  /* 0x000b781301007387 */ /* 0x0041e80000100800 */
[----:B0-----:R-:W2:Y:S01]  /*37b30*/  LDL.LU R19, [R1+0x74] ;  /* 0x0000740001137983 */ /* 0x001ea20000300800 */
[C---:B------:R-:W-:Y:S01]  /*37b40*/  IMAD.IADD R6, R20.reuse, 0x1, R13 ;  /* 0x0000000114067824 */ /* 0x040fe200078e020d */
[----:B------:R-:W-:Y:S01]  /*37b50*/  LEA R13, R5, UR8, 0x4 ;  /* 0x00000008050d7c11 */ /* 0x000fe2000f8e20ff */
[----:B------:R-:W-:-:S03]  /*37b60*/  IMAD.IADD R5, R20, 0x1, R0 ;  /* 0x0000000114057824 */ /* 0x000fc600078e0200 */
[----:B------:R-:W-:Y:S04]  /*37b70*/  @P6 STS [R6+0x40000], R17 ;  /* 0x0400001106006388 */ /* 0x000fe80000000800 */
[----:B------:R-:W-:Y:S04]  /*37b80*/  @P6 STS [R5+0x40000], R16 ;  /* 0x0400001005006388 */ /* 0x000fe80000000800 */
[----:B------:R0:W-:Y:S04]  /*37b90*/  STL [R1+0xb68], R6 ;  /* 0x000b680601007387 */ /* 0x0001e80000100800 */
[----:B0-----:R-:W3:Y:S04]  /*37ba0*/  LDL.LU R6, [R1+0x70] ;  /* 0x0000700001067983 */ /* 0x001ee80000300800 */
[----:B--2---:R-:W0:Y:S02]  /*37bb0*/  SHFL.BFLY PT, R16, R19, 0x1, 0x1f ;  /* 0x0c201f0013107f89 */ /* 0x004e2400000e0000 */
[----:B0-----:R-:W-:-:S02]  /*37bc0*/  FMNMX R16, R19, R16, !PT ;  /* 0x0000001013107209 */ /* 0x001fc40007800000 */
[----:B------:R-:W2:Y:S01]  /*37bd0*/  LDL.LU R19, [R1+0xb78] ;  /* 0x000b780001137983 */ /* 0x000ea20000300800 */
[----:B------:R-:W-:Y:S01]  /*37be0*/  IMAD.IADD R0, R20, 0x1, R13 ;  /* 0x0000000114007824 */ /* 0x000fe200078e020d */
[----:B------:R-:W-:-:S04]  /*37bf0*/  LEA.HI R13, R21, 0x88, RZ, 0x1e ;  /* 0x00000088150d7811 */ /* 0x000fc800078ff0ff */
[----:B------:R-:W-:Y:S02]  /*37c00*/  LEA R15, R13, UR8, 0x4 ;  /* 0x000000080d0f7c11 */ /* 0x000fe4000f8e20ff */
[----:B------:R-:W-:-:S04]  /*37c10*/  LEA.HI R13, R21, 0x90, RZ, 0x1e ;  /* 0x00000090150d7811 */ /* 0x000fc800078ff0ff */
[----:B------:R-:W-:Y:S02]  /*37c20*/  LEA R14, R13, UR8, 0x4 ;  /* 0x000000080d0e7c11 */ /* 0x000fe4000f8e20ff */
[C---:B------:R-:W-:Y:S01]  /*37c30*/  IADD3 R13, PT, PT, R20.reuse, R15, RZ ;  /* 0x0000000f140d7210 */ /* 0x040fe20007ffe0ff */
[----:B------:R-:W-:Y:S04]  /*37c40*/  @P6 STS [R0+0x40000], R18 ;  /* 0x0400001200006388 */ /* 0x000fe80000000800 */
[----:B--2---:R0:W-:Y:S04]  /*37c50*/  @P6 STS [R13+0x40000], R19 ;  /* 0x040000130d006388 */ /* 0x0041e80000000800 */
[----:B0-----:R-:W2:Y:S01]  /*37c60*/  LDL.LU R19, [R1+0xb74] ;  /* 0x000b740001137983 */ /* 0x001ea20000300800 */
[----:B------:R-:W-:Y:S01]  /*37c70*/  LEA.HI R29, R21, 0x98, RZ, 0x1e ;  /* 0x00000098151d7811 */ /* 0x000fe200078ff0ff */
[----:B------:R-:W-:-:S03]  /*37c80*/  IMAD.IADD R14, R20, 0x1, R14 ;  /* 0x00000001140e7824 */ /* 0x000fc600078e020e */
[----:B------:R-:W-:-:S05]  /*37c90*/  LEA R15, R29, UR8, 0x4 ;  /* 0x000000081d0f7c11 */ /* 0x000fca000f8e20ff */
[----:B------:R-:W-:Y:S02]  /*37ca0*/  IMAD.IADD R15, R20, 0x1, R15 ;  /* 0x00000001140f7824 */ /* 0x000fe400078e020f */
[----:B------:R-:W0:Y:S01]  /*37cb0*/  S2R R20, SR_TID.X ;  /* 0x0000000000147919 */ /* 0x000e220000002100 */
[----:B------:R-:W1:Y:S02]  /*37cc0*/  S2R R21, SR_TID.X ;  /* 0x0000000000157919 */ /* 0x000e640000002100 */
[----:B------:R-:W-:Y:S01]  /*37cd0*/  STL [R1+0x8c], R15 ;  /* 0x00008c0f01007387 */ /* 0x000fe20000100800 */
[----:B0-----:R-:W-:Y:S02]  /*37ce0*/  LOP3.LUT R20, R20, 0x1c, RZ, 0xc0, !PT ;  /* 0x0000001c14147812 */ /* 0x001fe400078ec0ff */
[----:B-1----:R-:W-:Y:S02]  /*37cf0*/  SHF.R.U32.HI R21, RZ, 0x3, R21 ;  /* 0x00000003ff157819 */ /* 0x002fe40000011615 */
[----:B------:R-:W-:-:S02]  /*37d00*/  LEA.HI R20, R20, 0xa8, RZ, 0x1e ;  /* 0x000000a814147811 */ /* 0x000fc400078ff0ff */
[----:B------:R-:W-:Y:S02]  /*37d10*/  LOP3.LUT R21, R21, 0xc, RZ, 0xc0, !PT ;  /* 0x0000000c15157812 */ /* 0x000fe400078ec0ff */
[----:B------:R-:W-:-:S05]  /*37d20*/  LEA R20, R20, UR8, 0x4 ;  /* 0x0000000814147c11 */ /* 0x000fca000f8e20ff */
[----:B------:R-:W-:Y:S01]  /*37d30*/  IMAD.IADD R20, R21, 0x1, R20 ;  /* 0x0000000115147824 */ /* 0x000fe200078e0214 */
[----:B--2---:R0:W-:Y:S02]  /*37d40*/  @P6 STS [R14+0x40000], R19 ;  /* 0x040000130e006388 */ /* 0x0041e40000000800 */
[----:B0-----:R-:W0:Y:S02]  /*37d50*/  S2R R19, SR_TID.X ;  /* 0x0000000000137919 */ /* 0x001e240000002100 */
[----:B0-----:R-:W-:-:S04]  /*37d60*/  LOP3.LUT R19, R19, 0x1c, RZ, 0xc0, !PT ;  /* 0x0000001c13137812 */ /* 0x001fc800078ec0ff */
[----:B------:R-:W-:-:S04]  /*37d70*/  LEA.HI R19, R19, 0xa0, RZ, 0x1e ;  /* 0x000000a013137811 */ /* 0x000fc800078ff0ff */
[----:B------:R-:W-:-:S04]  /*37d80*/  LEA R19, R19, UR8, 0x4 ;  /* 0x0000000813137c11 */ /* 0x000fc8000f8e20ff */
[----:B------:R-:W-:Y:S02]  /*37d90*/  IADD3 R19, PT, PT, R21, R19, RZ ;  /* 0x0000001315137210 */ /* 0x000fe40007ffe0ff */
[----:B------:R-:W2:Y:S04]  /*37da0*/  LDL.LU R21, [R1+0xb70] ;  /* 0x000b700001157983 */ /* 0x000ea80000300800 */
[----:B------:R-:W0:Y:S04]  /*37db0*/  SHFL.BFLY PT, R18, R3, 0x1, 0x1f ;  /* 0x0c201f0003127f89 */ /* 0x000e2800000e0000 */
[----:B---3--:R-:W-:Y:S04]  /*37dc0*/  SHFL.BFLY PT, R17, R6, 0x1, 0x1f ;  /* 0x0c201f0006117f89 */ /* 0x008fe800000e0000 */
[----:B------:R-:W-:Y:S04]  /*37dd0*/  SHFL.BFLY PT, R23, R4, 0x1, 0x1f ;  /* 0x0c201f0004177f89 */ /* 0x000fe800000e0000 */
[----:B----4-:R-:W-:Y:S04]  /*37de0*/  SHFL.BFLY PT, R24, R2, 0x1, 0x1f ;  /* 0x0c201f0002187f89 */ /* 0x010fe800000e0000 */
[----:B--2---:R1:W-:Y:S04]  /*37df0*/  @P6 STS [R15+0x40000], R21 ;  /* 0x040000150f006388 */ /* 0x0043e80000000800 */
[----:B-1----:R-:W2:Y:S01]  /*37e00*/  LDL.LU R15, [R1+0xb6c] ;  /* 0x000b6c00010f7983 */ /* 0x002ea20000300800 */
[----:B0-----:R-:W-:-:S02]  /*37e10*/  FMNMX R18, R3, R18, !PT ;  /* 0x0000001203127209 */ /* 0x001fc40007800000 */
[----:B------:R-:W0:Y:S01]  /*37e20*/  S2R R3, SR_TID.X ;  /* 0x0000000000037919 */ /* 0x000e220000002100 */
[----:B------:R-:W1:Y:S01]  /*37e30*/  S2R R21, SR_TID.X ;  /* 0x0000000000157919 */ /* 0x000e620000002100 */
[----:B------:R-:W-:Y:S04]  /*37e40*/  SHFL.BFLY PT, R22, R10, 0x1, 0x1f ;  /* 0x0c201f000a167f89 */ /* 0x000fe800000e0000 */
[----:B-----5:R-:W-:Y:S04]  /*37e50*/  SHFL.BFLY PT, R25, R11, 0x1, 0x1f ;  /* 0x0c201f000b197f89 */ /* 0x020fe800000e0000 */
[----:B------:R-:W-:Y:S04]  /*37e60*/  SHFL.BFLY PT, R26, R12, 0x1, 0x1f ;  /* 0x0c201f000c1a7f89 */ /* 0x000fe800000e0000 */
[----:B------:R-:W-:Y:S04]  /*37e70*/  SHFL.BFLY PT, R27, R7, 0x1, 0x1f ;  /* 0x0c201f00071b7f89 */ /* 0x000fe800000e0000 */
[----:B------:R-:W-:Y:S04]  /*37e80*/  SHFL.BFLY PT, R28, R9, 0x1, 0x1f ;  /* 0x0c201f00091c7f89 */ /* 0x000fe800000e0000 */
[----:B------:R-:W3:Y:S02]  /*37e90*/  SHFL.BFLY PT, R29, R8, 0x1, 0x1f ;  /* 0x0c201f00081d7f89 */ /* 0x000ee400000e0000 */
[----:B---3--:R-:W-:-:S02]  /*37ea0*/  FMNMX R8, R8, R29, !PT ;  /* 0x0000001d08087209 */ /* 0x008fc40007800000 */
[----:B--2---:R-:W-:Y:S04]  /*37eb0*/  @P6 STS [R19+0x40000], R15 ;  /* 0x0400000f13006388 */ /* 0x004fe80000000800 */
[----:B------:R2:W-:Y:S02]  /*37ec0*/  @P6 STS [R20+0x40000], R16 ;  /* 0x0400001014006388 */ /* 0x0005e40000000800 */
[----:B--2---:R-:W2:Y:S01]  /*37ed0*/  S2R R20, SR_TID.X ;  /* 0x0000000000147919 */ /* 0x004ea20000002100 */
[----:B------:R-:W-:Y:S02]  /*37ee0*/  FMNMX R15, R6, R17, !PT ;  /* 0x00000011060f7209 */ /* 0x000fe40007800000 */
[----:B------:R-:W-:Y:S02]  /*37ef0*/  FMNMX R17, R4, R23, !PT ;  /* 0x0000001704117209 */ /* 0x000fe40007800000 */
[----:B0-----:R-:W-:-:S02]  /*37f00*/  LOP3.LUT R23, R3, 0x1c, RZ, 0xc0, !PT ;  /* 0x0000001c03177812 */ /* 0x001fc400078ec0ff */
[----:B------:R-:W-:Y:S02]  /*37f10*/  FMNMX R19, R2, R24, !PT ;  /* 0x0000001802137209 */ /* 0x000fe40007800000 */
[----:B------:R-:W-:Y:S02]  /*37f20*/  SHF.R.U32.HI R3, RZ, 0x3, R3 ;  /* 0x00000003ff037819 */ /* 0x000fe40000011603 */
[----:B------:R-:W-:Y:S02]  /*37f30*/  FMNMX R16, R10, R22, !PT ;  /* 0x000000160a107209 */ /* 0x000fe40007800000 */
[----:B------:R-:W-:Y:S01]  /*37f40*/  LEA.HI R24, R23, 0xb0, RZ, 0x1e ;  /* 0x000000b017187811 */ /* 0x000fe200078ff0ff */
[----:B------:R-:W3:Y:S01]  /*37f50*/  LDL.LU R6, [R1+0xb68] ;  /* 0x000b680001067983 */ /* 0x000ee20000300800 */
[----:B------:R-:W-:Y:S02]  /*37f60*/  LOP3.LUT R3, R3, 0xc, RZ, 0xc0, !PT ;  /* 0x0000000c03037812 */ /* 0x000fe400078ec0ff */
[----:B-1----:R-:W-:-:S02]  /*37f70*/  LOP3.LUT R23, R21, 0x1c, RZ, 0xc0, !PT ;  /* 0x0000001c15177812 */ /* 0x002fc400078ec0ff */
[----:B------:R-:W-:Y:S02]  /*37f80*/  LEA R24, R24, UR8, 0x4 ;  /* 0x0000000818187c11 */ /* 0x000fe4000f8e20ff */
[----:B------:R-:W-:Y:S01]  /*37f90*/  SHF.R.U32.HI R21, RZ, 0x3, R21 ;  /* 0x00000003ff157819 */ /* 0x000fe20000011615 */
[----:B------:R-:W4:Y:S01]  /*37fa0*/  LDL.LU R10, [R1+0xb64] ;  /* 0x000b6400010a7983 */ /* 0x000f220000300800 */
[----:B------:R-:W-:-:S03]  /*37fb0*/  LEA.HI R23, R23, 0xb8, RZ, 0x1e ;  /* 0x000000b817177811 */ /* 0x000fc600078ff0ff */
[----:B------:R-:W5:Y:S01]  /*37fc0*/  LDL.LU R4, [R1+0xb60] ;  /* 0x000b600001047983 */ /* 0x000f620000300800 */
[----:B------:R-:W-:Y:S01]  /*37fd0*/  IMAD.IADD R24, R3, 0x1, R24 ;  /* 0x0000000103187824 */ /* 0x000fe200078e0218 */
[----:B------:R-:W-:Y:S02]  /*37fe0*/  LOP3.LUT R21, R21, 0xc, RZ, 0xc0, !PT ;  /* 0x0000000c15157812 */ /* 0x000fe400078ec0ff */
[----:B------:R-:W3:Y:S04]  /*37ff0*/  LDL.LU R2, [R1+0xb5c] ;  /* 0x000b5c0001027983 */ /* 0x000ee80000300800 */
[----:B------:R0:W-:Y:S04]  /*38000*/  @P6 STS [R24+0x40000], R15 ;  /* 0x0400000f18006388 */ /* 0x0001e80000000800 */
[----:B------:R-:W3:Y:S01]  /*38010*/  LDL.LU R3, [R1+0xb58] ;  /* 0x000b580001037983 */ /* 0x000ee20000300800 */
[----:B0-----:R-:W-:-:S02]  /*38020*/  LEA R24, R23, UR8, 0x4 ;  /* 0x0000000817187c11 */ /* 0x001fc4000f8e20ff */
[----:B--2---:R-:W-:Y:S02]  /*38030*/  LOP3.LUT R22, R20, 0x1c, RZ, 0xc0, !PT ;  /* 0x0000001c14167812 */ /* 0x004fe400078ec0ff */
[----:B------:R-:W-:Y:S01]  /*38040*/  SHF.R.U32.HI R20, RZ, 0x3, R20 ;  /* 0x00000003ff147819 */ /* 0x000fe20000011614 */
[----:B------:R-:W-:Y:S01]  /*38050*/  IMAD.IADD R24, R21, 0x1, R24 ;  /* 0x0000000115187824 */ /* 0x000fe200078e0218 */
[----:B------:R-:W-:Y:S02]  /*38060*/  LEA.HI R21, R22, 0xc0, RZ, 0x1e ;  /* 0x000000c016157811 */ /* 0x000fe400078ff0ff */
[----:B------:R-:W-:Y:S02]  /*38070*/  LOP3.LUT R23, R20, 0xc, RZ, 0xc0, !PT ;  /* 0x0000000c14177812 */ /* 0x000fe400078ec0ff */
[----:B------:R-:W-:Y:S01]  /*38080*/  LEA R21, R21, UR8, 0x4 ;  /* 0x0000000815157c11 */ /* 0x000fe2000f8e20ff */
[----:B------:R-:W-:Y:S04]  /*38090*/  @P6 STS [R24+0x40000], R18 ;  /* 0x0400001218006388 */ /* 0x000fe80000000800 */
[----:B------:R-:W-:-:S05]  /*380a0*/  IMAD.IADD R21, R23, 0x1, R21 ;  /* 0x0000000117157824 */ /* 0x000fca00078e0215 */
[----:B------:R0:W-:Y:S02]  /*380b0*/  @P6 STS [R21+0x40000], R16 ;  /* 0x0400001015006388 */ /* 0x0001e40000000800 */
[----:B0-----:R-:W0:Y:S01]  /*380c0*/  S2R R21, SR_TID.X ;  /* 0x0000000000157919 */ /* 0x001e220000002100 */
[C---:B------:R-:W-:Y:S02]  /*380d0*/  LEA.HI R20, R22.reuse, 0xd0, RZ, 0x1e ;  /* 0x000000d016147811 */ /* 0x040fe400078ff0ff */
[----:B------:R-:W-:Y:S02]  /*380e0*/  LEA.HI R22, R22, 0xc8, RZ, 0x1e ;  /* 0x000000c816167811 */ /* 0x000fe400078ff0ff */
[----:B------:R-:W-:Y:S02]  /*380f0*/  LEA R20, R20, UR8, 0x4 ;  /* 0x0000000814147c11 */ /* 0x000fe4000f8e20ff */
[----:B------:R-:W-:-:S04]  /*38100*/  LEA R22, R22, UR8, 0x4 ;  /* 0x0000000816167c11 */ /* 0x000fc8000f8e20ff */
[C---:B------:R-:W-:Y:S01]  /*38110*/  IADD3 R22, PT, PT, R23.reuse, R22, RZ ;  /* 0x0000001617167210 */ /* 0x040fe20007ffe0ff */
[----:B------:R-:W-:-:S04]  /*38120*/  IMAD.IADD R20, R23, 0x1, R20 ;  /* 0x0000000117147824 */ /* 0x000fc800078e0214 */
[----:B------:R-:W-:Y:S04]  /*38130*/  @P6 STS [R22+0x40000], R17 ;  /* 0x0400001116006388 */ /* 0x000fe80000000800 */
[----:B------:R0:W-:Y:S02]  /*38140*/  @P6 STS [R20+0x40000], R19 ;  /* 0x0400001314006388 */ /* 0x0001e40000000800 */
[----:B0-----:R-:W-:-:S04]  /*38150*/  SHF.R.U32.HI R20, RZ, 0x3, R21 ;  /* 0x00000003ff147819 */ /* 0x001fc80000011615 */
[----:B------:R-:W-:Y:S02]  /*38160*/  LOP3.LUT R23, R20, 0xc, RZ, 0xc0, !PT ;  /* 0x0000000c14177812 */ /* 0x000fe400078ec0ff */
[----:B------:R-:W0:Y:S01]  /*38170*/  S2R R20, SR_TID.X ;  /* 0x0000000000147919 */ /* 0x000e220000002100 */
[----:B------:R-:W-:-:S04]  /*38180*/  LOP3.LUT R21, R21, 0x1c, RZ, 0xc0, !PT ;  /* 0x0000001c15157812 */ /* 0x000fc800078ec0ff */
[C---:B------:R-:W-:Y:S02]  /*38190*/  LEA.HI R22, R21.reuse, 0xd8, RZ, 0x1e ;  /* 0x000000d815167811 */ /* 0x040fe400078ff0ff */
[----:B------:R-:W-:Y:S02]  /*381a0*/  LEA.HI R21, R21, 0xe0, RZ, 0x1e ;  /* 0x000000e015157811 */ /* 0x000fe400078ff0ff */
[----:B------:R-:W-:Y:S02]  /*381b0*/  LEA R22, R22, UR8, 0x4 ;  /* 0x0000000816167c11 */ /* 0x000fe4000f8e20ff */
[----:B------:R-:W-:Y:S02]  /*381c0*/  LEA R21, R21, UR8, 0x4 ;  /* 0x0000000815157c11 */ /* 0x000fe4000f8e20ff */
[----:B------:R-:W-:Y:S02]  /*381d0*/  FMNMX R15, R11, R25, !PT ;  /* 0x000000190b0f7209 */ /* 0x000fe40007800000 */
[----:B------:R-:W-:-:S02]  /*381e0*/  FMNMX R16, R12, R26, !PT ;  /* 0x0000001a0c107209 */ /* 0x000fc40007800000 */
[----:B------:R-:W-:Y:S01]  /*381f0*/  FMNMX R17, R7, R27, !PT ;  /* 0x0000001b07117209 */ /* 0x000fe20007800000 */
[C---:B------:R-:W-:Y:S02]  /*38200*/  IMAD.IADD R22, R23.reuse, 0x1, R22 ;  /* 0x0000000117167824 */ /* 0x040fe400078e0216 */
[----:B------:R-:W-:Y:S01]  /*38210*/  IMAD.IADD R21, R23, 0x1, R21 ;  /* 0x0000000117157824 */ /* 0x000fe200078e0215 */
[----:B------:R-:W-:Y:S01]  /*38220*/  FMNMX R18, R9, R28, !PT ;  /* 0x0000001c09127209 */ /* 0x000fe20007800000 */
[----:B------:R-:W2:Y:S04]  /*38230*/  LDL.LU R11, [R1+0xb54] ;  /* 0x000b5400010b7983 */ /* 0x000ea80000300800 */
[----:B------:R1:W-:Y:S04]  /*38240*/  @P6 STS [R22+0x40000], R15 ;  /* 0x0400000f16006388 */ /* 0x0003e80000000800 */
[----:B------:R0:W-:Y:S04]  /*38250*/  @P6 STS [R21+0x40000], R16 ;  /* 0x0400001015006388 */ /* 0x0001e80000000800 */
[----:B------:R-:W2:Y:S04]  /*38260*/  LDL.LU R12, [R1+0xb50] ;  /* 0x000b5000010c7983 */ /* 0x000ea80000300800 */
[----:B------:R-:W2:Y:S04]  /*38270*/  LDL.LU R7, [R1+0xb4c] ;  /* 0x000b4c0001077983 */ /* 0x000ea80000300800 */
[----:B------:R-:W2:Y:S04]  /*38280*/  LDL.LU R9, [R1+0xb48] ;  /* 0x000b480001097983 */ /* 0x000ea80000300800 */
[----:B------:R-:W2:Y:S04]  /*38290*/  LDL.LU R23, [R1+0x98] ;  /* 0x0000980001177983 */ /* 0x000ea80000300800 */
[----:B-1----:R-:W2:Y:S01]  /*382a0*/  LDL.LU R22, [R1+0x7c] ;  /* 0x00007c0001167983 */ /* 0x002ea20000300800 */
[----:B0-----:R-:W-:-:S02]  /*382b0*/  LOP3.LUT R24, R20, 0x1c, RZ, 0xc0, !PT ;  /* 0x0000001c14187812 */ /* 0x001fc400078ec0ff */
[----:B------:R-:W-:Y:S02]  /*382c0*/  SHF.R.U32.HI R21, RZ, 0x3, R20 ;  /* 0x00000003ff157819 */ /* 0x000fe40000011614 */
[C---:B------:R-:W-:Y:S02]  /*382d0*/  LEA.HI R20, R24.reuse, 0xf0, RZ, 0x1e ;  /* 0x000000f018147811 */ /* 0x040fe400078ff0ff */
[----:B------:R-:W-:Y:S02]  /*382e0*/  LEA.HI R19, R24, 0xe8, RZ, 0x1e ;  /* 0x000000e818137811 */ /* 0x000fe400078ff0ff */
[----:B------:R-:W-:Y:S02]  /*382f0*/  LEA R24, R20, UR8, 0x4 ;  /* 0x0000000814187c11 */ /* 0x000fe4000f8e20ff */
[----:B------:R-:W0:Y:S01]  /*38300*/  S2R R20, SR_TID.X ;  /* 0x0000000000147919 */ /* 0x000e220000002100 */
[----:B------:R-:W-:Y:S02]  /*38310*/  LOP3.LUT R21, R21, 0xc, RZ, 0xc0, !PT ;  /* 0x0000000c15157812 */ /* 0x000fe400078ec0ff */
[----:B------:R-:W-:-:S04]  /*38320*/  LEA R19, R19, UR8, 0x4 ;  /* 0x0000000813137c11 */ /* 0x000fc8000f8e20ff */
[C---:B------:R-:W-:Y:S01]  /*38330*/  IADD3 R19, PT, PT, R21.reuse, R19, RZ ;  /* 0x0000001315137210 */ /* 0x040fe20007ffe0ff */
[----:B------:R-:W-:-:S04]  /*38340*/  IMAD.IADD R24, R21, 0x1, R24 ;  /* 0x0000000115187824 */ /* 0x000fc800078e0218 */
[----:B------:R1:W-:Y:S04]  /*38350*/  @P6 STS [R19+0x40000], R17 ;  /* 0x0400001113006388 */ /* 0x0003e80000000800 */
[----:B------:R0:W-:Y:S04]  /*38360*/  @P6 STS [R24+0x40000], R18 ;  /* 0x0400001218006388 */ /* 0x0001e80000000800 */
[----:B-1----:R-:W2:Y:S04]  /*38370*/  LDL R19, [R1+0x744] ;  /* 0x0007440001137983 */ /* 0x002ea80000100800 */
[----:B------:R-:W2:Y:S01]  /*38380*/  LDL R17, [R1+0x7c8] ;  /* 0x0007c80001117983 */ /* 0x000ea20000100800 */
[----:B0-----:R-:W-:-:S04]  /*38390*/  SHF.R.U32.HI R21, RZ, 0x3, R20 ;  /* 0x00000003ff157819 */ /* 0x001fc80000011614 */
[----:B------:R-:W-:Y:S02]  /*383a0*/  LOP3.LUT R24, R21, 0xc, RZ, 0xc0, !PT ;  /* 0x0000000c15187812 */ /* 0x000fe400078ec0ff */
[----:B------:R-:W0:Y:S01]  /*383b0*/  S2R R21, SR_TID.X ;  /* 0x0000000000157919 */ /* 0x000e220000002100 */
[----:B------:R-:W-:-:S04]  /*383c0*/  LOP3.LUT R20, R20, 0x1c, RZ, 0xc0, !PT ;  /* 0x0000001c14147812 */ /* 0x000fc800078ec0ff */
[----:B------:R-:W-:-:S04]  /*383d0*/  LEA.HI R20, R20, 0xf8, RZ, 0x1e ;  /* 0x000000f814147811 */ /* 0x000fc800078ff0ff */
[----:B------:R-:W-:-:S05]  /*383e0*/  LEA R20, R20, UR8, 0x4 ;  /* 0x0000000814147c11 */ /* 0x000fca000f8e20ff */
[----:B------:R-:W-:-:S05]  /*383f0*/  IMAD.IADD R20, R24, 0x1, R20 ;  /* 0x0000000118147824 */ /* 0x000fca00078e0214 */
[----:B------:R1:W-:Y:S01]  /*38400*/  @P6 STS [R20+0x40000], R8 ;  /* 0x0400000814006388 */ /* 0x0003e20000000800 */
[----:B------:R-:W-:Y:S06]  /*38410*/  BAR.SYNC.DEFER_BLOCKING 0x0 ;  /* 0x0000000000007b1d */ /* 0x000fec0000010000 */
[----:B-1----:R-:W3:Y:S01]  /*38420*/  LDL.LU R20, [R1+0xa8] ;  /* 0x0000a80001147983 */ /* 0x002ee20000300800 */
[----:B0-----:R-:W-:-:S04]  /*38430*/  LOP3.LUT R21, R21, 0x1ff, RZ, 0xc0, !PT ;  /* 0x000001ff15157812 */ /* 0x001fc800078ec0ff */
[----:B------:R-:W-:Y:S02]  /*38440*/  LEA R18, R21, UR8, 0x2 ;  /* 0x0000000815127c11 */ /* 0x000fe4000f8e10ff */
[----:B------:R-:W4:Y:S04]  /*38450*/  LDL.LU R21, [R1+0x78] ;  /* 0x0000780001157983 */ /* 0x000f280000300800 */
[----:B------:R-:W0:Y:S01]  /*38460*/  LDS R8, [R18+0x40000] ;  /* 0x0400000012087984 */ /* 0x000e220000000800 */
[----:B------:R-:W1:Y:S03]  /*38470*/  S2R R28, SR_TID.X ;  /* 0x00000000001c7919 */ /* 0x000e660000002100 */
[----:B0-----:R-:W0:Y:S02]  /*38480*/  SHFL.BFLY PT, R15, R8, 0x2, 0x1f ;  /* 0x0c401f00080f7f89 */ /* 0x001e2400000e0000 */
[----:B0-----:R-:W-:-:S05]  /*38490*/  FMNMX R8, R8, R15, !PT ;  /* 0x0000000f08087209 */ /* 0x001fca0007800000 */
[----:B------:R-:W0:Y:S01]  /*384a0*/  SHFL.BFLY PT, R15, R8, 0x1, 0x1f ;  /* 0x0c201f00080f7f89 */ /* 0x000e2200000e0000 */
[----:B-1----:R-:W-:Y:S01]  /*384b0*/  IMAD.SHL.U32 R16, R28, 0x4, RZ ;  /* 0x000000041c107824 */ /* 0x002fe200078e00ff */
[----:B0-----:R-:W-:Y:S02]  /*384c0*/  FMNMX R15, R8, R15, !PT ;  /* 0x0000000f080f7209 */ /* 0x001fe40007800000 */
[----:B------:R-:W-:-:S04]  /*384d0*/  MOV R8, UR8 ;  /* 0x0000000800087c02 */ /* 0x000fc80008000f00 */
[----:B------:R-:W-:Y:S01]  /*384e0*/  IADD3 R8, PT, PT, R8, 0x800, R16 ;  /* 0x0000080008087810 */ /* 0x000fe20007ffe010 */
[----:B------:R-:W-:Y:S04]  /*384f0*/  @!P5 STS [R18+0x40000], R15 ;  /* 0x0400000f1200d388 */ /* 0x000fe80000000800 */
[----:B------:R-:W0:Y:S04]  /*38500*/  LDS R15, [R8+0x40000] ;  /* 0x04000000080f7984 */ /* 0x000e280000000800 */
[----:B0-----:R-:W0:Y:S01]  /*38510*/  SHFL.BFLY PT, R16, R15, 0x2, 0x1f ;  /* 0x0c401f000f107f89 */ /* 0x001e2200000e0000 */
[----:B------:R-:W1:Y:S01]  /*38520*/  S2R R24, SR_TID.X ;  /* 0x0000000000187919 */ /* 0x000e620000002100 */
[----:B0-----:R-:W-:-:S05]  /*38530*/  FMNMX R15, R15, R16, !PT ;  /* 0x000000100f0f7209 */ /* 0x001fca0007800000 */
[----:B------:R-:W0:Y:S01]  /*38540*/  SHFL.BFLY PT, R16, R15, 0x1, 0x1f ;  /* 0x0c201f000f107f89 */ /* 0x000e2200000e0000 */
[----:B-1----:R-:W-:Y:S02]  /*38550*/  LOP3.LUT R25, R24, 0x1c, RZ, 0xc0, !PT ;  /* 0x0000001c18197812 */ /* 0x002fe400078ec0ff */
[----:B0-----:R-:W-:-:S05]  /*38560*/  FMNMX R15, R15, R16, !PT ;  /* 0x000000100f0f7209 */ /* 0x001fca0007800000 */
[----:B------:R-:W-:Y:S01]  /*38570*/  @!P5 STS [R8+0x40000], R15 ;  /* 0x0400000f0800d388 */ /* 0x000fe20000000800 */
[----:B------:R-:W-:Y:S01]  /*38580*/  BAR.SYNC.DEFER_BLOCKING 0x0 ;  /* 0x0000000000007b1d */ /* 0x000fe20000010000 */
[C---:B------:R-:W-:Y:S02]  /*38590*/  LEA.HI R24, R25.reuse, 0x8, RZ, 0x1e ;  /* 0x0000000819187811 */ /* 0x040fe400078ff0ff */
[----:B------:R-:W-:Y:S02]  /*385a0*/  LEA R25, R25, UR8, 0x2 ;  /* 0x0000000819197c11 */ /* 0x000fe4000f8e10ff */
[----:B------:R-:W-:-:S03]  /*385b0*/  LEA R24, R24, UR8, 0x4 ;  /* 0x0000000818187c11 */ /* 0x000fc6000f8e20ff */
[----:B------:R-:W2:Y:S04]  /*385c0*/  LDS R16, [R25+0x40000] ;  /* 0x0400000019107984 */ /* 0x000ea80000000800 */
[----:B------:R-:W0:Y:S01]  /*385d0*/  LDS R15, [R24+0x40000] ;  /* 0x04000000180f7984 */ /* 0x000e220000000800 */
[----:B--2---:R-:W-:Y:S02]  /*385e0*/  FMNMX R18, R16, R19, !PT ;  /* 0x0000001310127209 */ /* 0x004fe40007800000 */
[----:B0-----:R-:W-:-:S03]  /*385f0*/  FMNMX R17, R15, R17, !PT ;  /* 0x000000110f117209 */ /* 0x001fc60007800000 */
[----:B------:R-:W-:-:S04]  /*38600*/  FADD R16, R23, -R18 ;  /* 0x8000001217107221 */ /* 0x000fc80000000000 */
[----:B------:R-:W-:Y:S01]  /*38610*/  FMUL R15, R16, 1.4426950216293334961 ;  /* 0x3fb8aa3b100f7820 */ /* 0x000fe20000400000 */
[----:B------:R-:W-:-:S03]  /*38620*/  FADD R16, R22, -R18 ;  /* 0x8000001216107221 */ /* 0x000fc60000000000 */
[----:B------:R0:W1:Y:S01]  /*38630*/  MUFU.EX2 R19, R15 ;  /* 0x0000000f00137308 */ /* 0x0000620000000800 */
[----:B------:R-:W-:Y:S01]  /*38640*/  STL [R1+0x2bc], R18 ;  /* 0x0002bc1201007387 */ /* 0x000fe20000100800 */
[----:B0-----:R-:W-:Y:S01]  /*38650*/  FMUL R15, R16, 1.4426950216293334961 ;  /* 0x3fb8aa3b100f7820 */ /* 0x001fe20000400000 */
[----:B---3--:R-:W-:-:S05]  /*38660*/  FADD R16, R20, -R17 ;  /* 0x8000001114107221 */ /* 0x008fca0000000000 */
[----:B------:R0:W2:Y:S01]  /*38670*/  MUFU.EX2 R20, R15 ;  /* 0x0000000f00147308 */ /* 0x0000a20000000800 */
[----:B------:R3:W-:Y:S01]  /*38680*/  STL [R1+0x2b8], R17 ;  /* 0x0002b81101007387 */ /* 0x0007e20000100800 */
[----:B0-----:R-:W-:Y:S01]  /*38690*/  FMUL R15, R16, 1.4426950216293334961 ;  /* 0x3fb8aa3b100f7820 */ /* 0x001fe20000400000 */
[----:B----4-:R-:W-:-:S05]  /*386a0*/  FADD R16, R21, -R17 ;  /* 0x8000001115107221 */ /* 0x010fca0000000000 */
[----:B---3--:R0:W3:Y:S02]  /*386b0*/  MUFU.EX2 R17, R15 ;  /* 0x0000000f00117308 */ /* 0x0080e40000000800 */
[----:B0-----:R-:W-:-:S06]  /*386c0*/  FMUL R15, R16, 1.4426950216293334961 ;  /* 0x3fb8aa3b100f7820 */ /* 0x001fcc0000400000 */
[----:B------:R-:W0:Y:S01]  /*386d0*/  MUFU.EX2 R18, R15 ;  /* 0x0000000f00127308 */ /* 0x000e220000000800 */
[----:B-1----:R-:W-:Y:S04]  /*386e0*/  STL [R1+0x74], R19 ;  /* 0x0000741301007387 */ /* 0x002fe80000100800 */
[----:B--2---:R1:W-:Y:S04]  /*386f0*/  STL [R1+0x70], R20 ;  /* 0x0000701401007387 */ /* 0x0043e80000100800 */
[----:B---3--:R-:W-:Y:S04]  /*38700*/  STL [R1+0x7c], R17 ;  /* 0x00007c1101007387 */ /* 0x008fe80000100800 */
[----:B0-----:R-:W-:Y:S01]  /*38710*/  STL [R1+0x78], R18 ;  /* 0x0000781201007387 */ /* 0x001fe20000100800 */
[----:B------:R-:W-:Y:S01]  /*38720*/  FADD R15, R19, R20 ;  /* 0x00000014130f7221 */ /* 0x000fe20000000000 */
[----:B------:R-:W-:Y:S01]  /*38730*/  FADD R16, R17, R18 ;  /* 0x0000001211107221 */ /* 0x000fe20000000000 */
[----:B-1----:R-:W0:Y:S04]  /*38740*/  S2R R20, SR_TID.X ;  /* 0x0000000000147919 */ /* 0x002e280000002100 */
[----:B------:R-:W1:Y:S04]  /*38750*/  SHFL.BFLY PT, R17, R16, 0x2, 0x1f ;  /* 0x0c401f0010117f89 */ /* 0x000e6800000e0000 */
[----:B------:R-:W-:Y:S04]  /*38760*/  STL [R1+0x1050], R9 ;  /* 0x0010500901007387 */ /* 0x000fe80000100800 */
[----:B------:R-:W-:Y:S04]  /*38770*/  STL [R1+0x104c], R7 ;  /* 0x00104c0701007387 */ /* 0x000fe80000100800 */
[----:B------:R-:W-:Y:S04]  /*38780*/  STL [R1+0x1048], R12 ;  /* 0x0010480c01007387 */ /* 0x000fe80000100800 */
[----:B------:R-:W-:Y:S04]  /*38790*/  STL [R1+0x1044], R11 ;  /* 0x0010440b01007387 */ /* 0x000fe80000100800 */
[----:B------:R-:W-:Y:S04]  /*387a0*/  STL [R1+0x1040], R3 ;  /* 0x0010400301007387 */ /* 0x000fe80000100800 */
[----:B------:R-:W-:Y:S01]  /*387b0*/  STL [R1+0x103c], R2 ;  /* 0x00103c0201007387 */ /* 0x000fe20000100800 */
[----:B-1----:R-:W-:Y:S01]  /*387c0*/  FADD R16, R16, R17 ;  /* 0x0000001110107221 */ /* 0x002fe20000000000 */
[----:B0-----:R-:W-:-:S02]  /*387d0*/  LOP3.LUT R20, R20, 0x1c, RZ, 0xc0, !PT ;  /* 0x0000001c14147812 */ /* 0x001fc400078ec0ff */
[----:B-----5:R-:W-:Y:S02]  /*387e0*/  STL [R1+0x1038], R4 ;  /* 0x0010380401007387 */ /* 0x020fe40000100800 */
[----:B------:R-:W-:Y:S02]  /*387f0*/  LEA.HI R21, R20, 0x10, RZ, 0x1e ;  /* 0x0000001014157811 */ /* 0x000fe400078ff0ff */
[----:B------:R-:W-:Y:S02]  /*38800*/  STL [R1+0x1034], R10 ;  /* 0x0010340a01007387 */ /* 0x000fe40000100800 */
[----:B------:R-:W-:Y:S01]  /*38810*/  LEA R21, R21, UR8, 0x4 ;  /* 0x0000000815157c11 */ /* 0x000fe2000f8e20ff */
[----:B------:R-:W0:Y:S01]  /*38820*/  S2R R20, SR_TID.X ;  /* 0x0000000000147919 */ /* 0x000e220000002100 */
[----:B------:R-:W-:Y:S04]  /*38830*/  STL [R1+0x1030], R6 ;  /* 0x0010300601007387 */ /* 0x000fe80000100800 */
[----:B------:R-:W-:Y:S04]  /*38840*/  STL [R1+0x102c], R5 ;  /* 0x00102c0501007387 */ /* 0x000fe80000100800 */
[----:B------:R1:W-:Y:S04]  /*38850*/  LDS R5, [R21+0x40000] ;  /* 0x0400000015057984 */ /* 0x0003e80000000800 */
[----:B------:R-:W2:Y:S01]  /*38860*/  SHFL.BFLY PT, R17, R16, 0x1, 0x1f ;  /* 0x0c201f0010117f89 */ /* 0x000ea200000e0000 */
[----:B-1----:R-:W1:Y:S03]  /*38870*/  S2R R21, SR_TID.X ;  /* 0x0000000000157919 */ /* 0x002e660000002100 */
[----:B------:R-:W3:Y:S01]  /*38880*/  SHFL.BFLY PT, R18, R15, 0x2, 0x1f ;  /* 0x0c401f000f127f89 */ /* 0x000ee200000e0000 */
[----:B------:R-:W-:Y:S01]  /*38890*/  LOP3.LUT R7, R28, 0x1c, RZ, 0xc0, !PT ;  /* 0x0000001c1c077812 */ /* 0x000fe200078ec0ff */
[----:B------:R-:W4:Y:S01]  /*388a0*/  S2R R11, SR_TID.X ;  /* 0x00000000000b7919 */ /* 0x000f220000002100 */
[----:B0-----:R-:W-:Y:S01]  /*388b0*/  LOP3.LUT R20, R20, 0x1c, RZ, 0xc0, !PT ;  /* 0x0000001c14147812 */ /* 0x001fe200078ec0ff */
[----:B------:R-:W-:Y:S03]  /*388c0*/  STL [R1+0x1028], R0 ;  /* 0x0010280001007387 */ /* 0x000fe60000100800 */
[----:B------:R-:W-:Y:S01]  /*388d0*/  LEA.HI R20, R20, 0x18, RZ, 0x1e ;  /* 0x0000001814147811 */ /* 0x000fe200078ff0ff */
[----:B------:R-:W-:Y:S03]  /*388e0*/  STL [R1+0x1024], R13 ;  /* 0x0010240d01007387 */ /* 0x000fe60000100800 */
[----:B------:R-:W-:Y:S01]  /*388f0*/  LEA R20, R20, UR8, 0x4 ;  /* 0x0000000814147c11 */ /* 0x000fe2000f8e20ff */
[----:B--2---:R-:W-:Y:S01]  /*38900*/  FADD R16, R16, R17 ;  /* 0x0000001110107221 */ /* 0x004fe20000000000 */
[----:B------:R-:W0:Y:S03]  /*38910*/  S2R R24, SR_TID.X ;  /* 0x0000000000187919 */ /* 0x000e260000002100 */
[----:B------:R2:W-:Y:S01]  /*38920*/  LDS R17, [R20+0x40000] ;  /* 0x0400000014117984 */ /* 0x0005e20000000800 */
[----:B---3--:R-:W-:Y:S01]  /*38930*/  FADD R15, R15, R18 ;  /* 0x000000120f0f7221 */ /* 0x008fe20000000000 */
[----:B------:R-:W3:Y:S01]  /*38940*/  S2R R25, SR_TID.X ;  /* 0x0000000000197919 */ /* 0x000ee20000002100 */
[----:B-1----:R-:W-:-:S03]  /*38950*/  LOP3.LUT R21, R21, 0x1c, RZ, 0xc0, !PT ;  /* 0x0000001c15157812 */ /* 0x002fc600078ec0ff */
[----:B------:R-:W1:Y:S01]  /*38960*/  SHFL.BFLY PT, R18, R15, 0x1, 0x1f ;  /* 0x0c201f000f127f89 */ /* 0x000e6200000e0000 */
[C---:B--2---:R-:W-:Y:S02]  /*38970*/  LEA.HI R20, R21.reuse, 0x30, RZ, 0x1e ;  /* 0x0000003015147811 */ /* 0x044fe400078ff0ff */
[C---:B------:R-:W-:Y:S01]  /*38980*/  LEA.HI R22, R21.reuse, 0x28, RZ, 0x1e ;  /* 0x0000002815167811 */ /* 0x040fe200078ff0ff */
[----:B------:R-:W-:Y:S01]  /*38990*/  STL [R1+0x1020], R14 ;  /* 0x0010200e01007387 */ /* 0x000fe20000100800 */
[----:B------:R-:W-:Y:S02]  /*389a0*/  LEA.HI R23, R21, 0x20, RZ, 0x1e ;  /* 0x0000002015177811 */ /* 0x000fe400078ff0ff */
[----:B------:R-:W-:Y:S01]  /*389b0*/  LEA.HI R29, R7, 0x90, RZ, 0x1e ;  /* 0x00000090071d7811 */ /* 0x000fe200078ff0ff */
[----:B------:R-:W2:Y:S01]  /*389c0*/  S2R R21, SR_TID.X ;  /* 0x0000000000157919 */ /* 0x000ea20000002100 */
[----:B------:R-:W-:Y:S02]  /*389d0*/  LEA R23, R23, UR8, 0x4 ;  /* 0x0000000817177c11 */ /* 0x000fe4000f8e20ff */
[C---:B------:R-:W-:Y:S01]  /*389e0*/  LEA.HI R28, R7.reuse, 0x88, RZ, 0x1e ;  /* 0x00000088071c7811 */ /* 0x040fe200078ff0ff */
[----:B------:R-:W-:Y:S01]  /*389f0*/  STL [R1+0x101c], R8 ;  /* 0x00101c0801007387 */ /* 0x000fe20000100800 */
[----:B------:R-:W-:-:S02]  /*38a00*/  LEA.HI R7, R7, 0x98, RZ, 0x1e ;  /* 0x0000009807077811 */ /* 0x000fc400078ff0ff */
[----:B----4-:R-:W-:Y:S01]  /*38a10*/  LOP3.LUT R11, R11, 0x1c, RZ, 0xc0, !PT ;  /* 0x0000001c0b0b7812 */ /* 0x010fe200078ec0ff */
[----:B------:R-:W-:Y:S01]  /*38a20*/  STL [R1+0x1058], R5 ;  /* 0x0010580501007387 */ /* 0x000fe20000100800 */
[----:B0-----:R-:W-:Y:S01]  /*38a30*/  LOP3.LUT R26, R24, 0x1c, RZ, 0xc0, !PT ;  /* 0x0000001c181a7812 */ /* 0x001fe200078ec0ff */
[----:B-1----:R-:W-:Y:S01]  /*38a40*/  FADD R15, R15, R18 ;  /* 0x000000120f0f7221 */ /* 0x002fe20000000000 */
[----:B------:R-:W-:Y:S01]  /*38a50*/  LEA R3, R7, UR8, 0x4 ;  /* 0x0000000807037c11 */ /* 0x000fe2000f8e20ff */
[----:B------:R0:W-:Y:S01]  /*38a60*/  LDS R18, [R23+0x40000] ;  /* 0x0400000017127984 */ /* 0x0001e20000000800 */
[----:B------:R-:W-:Y:S02]  /*38a70*/  LEA R22, R22, UR8, 0x4 ;  /* 0x0000000816167c11 */ /* 0x000fe4000f8e20ff */
[----:B---3--:R-:W-:Y:S01]  /*38a80*/  LOP3.LUT R25, R25, 0x1c, RZ, 0xc0, !PT ;  /* 0x0000001c19197812 */ /* 0x008fe200078ec0ff */
[----:B------:R1:W-:Y:S01]  /*38a90*/  LDS R0, [R3+0x40000] ;  /* 0x0400000003007984 */ /* 0x0003e20000000800 */
[----:B------:R-:W-:-:S02]  /*38aa0*/  LEA R20, R20, UR8, 0x4 ;  /* 0x0000000814147c11 */ /* 0x000fc4000f8e20ff */
[----:B--2---:R-:W-:Y:S01]  /*38ab0*/  LOP3.LUT R21, R21, 0x1c, RZ, 0xc0, !PT ;  /* 0x0000001c15157812 */ /* 0x004fe200078ec0ff */
[----:B------:R-:W-:Y:S01]  /*38ac0*/  STL [R1+0x105c], R15 ;  /* 0x00105c0f01007387 */ /* 0x000fe20000100800 */
[----:B------:R-:W-:Y:S02]  /*38ad0*/  LEA.HI R2, R11, 0xa0, RZ, 0x1e ;  /* 0x000000a00b027811 */ /* 0x000fe400078ff0ff */
[----:B0-----:R-:W-:Y:S01]  /*38ae0*/  LEA.HI R23, R21, 0x48, RZ, 0x1e ;  /* 0x0000004815177811 */ /* 0x001fe200078ff0ff */
[----:B------:R-:W0:Y:S01]  /*38af0*/  S2R R7, SR_TID.X ;  /* 0x0000000000077919 */ /* 0x000e220000002100 */
[----:B------:R-:W-:Y:S02]  /*38b00*/  LEA.HI R24, R26, 0x50, RZ, 0x1e ;  /* 0x000000501a187811 */ /* 0x000fe400078ff0ff */
[----:B------:R-:W-:Y:S01]  /*38b10*/  LEA R23, R23, UR8, 0x4 ;  /* 0x0000000817177c11 */ /* 0x000fe2000f8e20ff */
[----:B------:R2:W-:Y:S01]  /*38b20*/  LDS R19, [R22+0x40000] ;  /* 0x0400000016137984 */ /* 0x0005e20000000800 */
[----:B-1----:R-:W-:-:S02]  /*38b30*/  LEA.HI R3, R11, 0xa8, RZ, 0x1e ;  /* 0x000000a80b037811 */ /* 0x002fc400078ff0ff */
[----:B------:R-:W-:Y:S01]  /*38b40*/  LEA R2, R2, UR8, 0x4 ;  /* 0x0000000802027c11 */ /* 0x000fe2000f8e20ff */
[----:B------:R-:W-:Y:S01]  /*38b50*/  LDS R20, [R20+0x40000] ;  /* 0x0400000014147984 */ /* 0x000fe20000000800 */
[----:B------:R-:W-:Y:S02]  /*38b60*/  LEA.HI R26, R26, 0x58, RZ, 0x1e ;  /* 0x000000581a1a7811 */ /* 0x000fe400078ff0ff */
[----:B------:R-:W-:Y:S01]  /*38b70*/  LEA R24, R24, UR8, 0x4 ;  /* 0x0000000818187c11 */ /* 0x000fe2000f8e20ff */
[----:B------:R-:W1:Y:S01]  /*38b80*/  LDS R23, [R23+0x40000] ;  /* 0x0400000017177984 */ /* 0x000e620000000800 */
[----:B------:R-:W-:Y:S02]  /*38b90*/  LEA.HI R11, R11, 0xb0, RZ, 0x1e ;  /* 0x000000b00b0b7811 */ /* 0x000fe400078ff0ff */
[----:B------:R-:W-:Y:S01]  /*38ba0*/  LEA R3, R3, UR8, 0x4 ;  /* 0x0000000803037c11 */ /* 0x000fe2000f8e20ff */
[----:B------:R3:W-:Y:S01]  /*38bb0*/  LDS R4, [R24+0x40000] ;  /* 0x0400000018047984 */ /* 0x0007e20000000800 */
[----:B------:R-:W-:-:S02]  /*38bc0*/  LEA R26, R26, UR8, 0x4 ;  /* 0x000000081a1a7c11 */ /* 0x000fc4000f8e20ff */
[----:B------:R-:W-:Y:S01]  /*38bd0*/  LEA.HI R25, R25, 0x60, RZ, 0x1e ;  /* 0x0000006019197811 */ /* 0x000fe200078ff0ff */
[----:B------:R-:W-:Y:S01]  /*38be0*/  LDS R5, [R3+0x40000] ;  /* 0x0400000003057984 */ /* 0x000fe20000000800 */
[----:B--2---:R-:W-:Y:S02]  /*38bf0*/  LEA.HI R22, R21, 0x40, RZ, 0x1e ;  /* 0x0000004015167811 */ /* 0x004fe400078ff0ff */
[----:B------:R-:W-:Y:S01]  /*38c00*/  LEA R25, R25, UR8, 0x4 ;  /* 0x0000000819197c11 */ /* 0x000fe2000f8e20ff */
[----:B------:R2:W-:Y:S01]  /*38c10*/  LDS R13, [R26+0x40000] ;  /* 0x040000001a0d7984 */ /* 0x0005e20000000800 */
[----:B------:R-:W-:Y:S02]  /*38c20*/  LEA.HI R21, R21, 0x38, RZ, 0x1e ;  /* 0x0000003815157811 */ /* 0x000fe400078ff0ff */
[----:B------:R-:W-:Y:S01]  /*38c30*/  LEA R22, R22, UR8, 0x4 ;  /* 0x0000000816167c11 */ /* 0x000fe2000f8e20ff */
[----:B---3--:R-:W3:Y:S01]  /*38c40*/  S2R R24, SR_TID.X ;  /* 0x0000000000187919 */ /* 0x008ee20000002100 */
[----:B------:R-:W-:Y:S01]  /*38c50*/  LEA R21, R21, UR8, 0x4 ;  /* 0x0000000815157c11 */ /* 0x000fe2000f8e20ff */
[----:B-1----:R-:W-:Y:S04]  /*38c60*/  STL [R1+0x1054], R23 ;  /* 0x0010541701007387 */ /* 0x002fe80000100800 */
[----:B------:R-:W4:Y:S04]  /*38c70*/  LDL.LU R8, [R1+0x20] ;  /* 0x0000200001087983 */ /* 0x000f280000300800 */
[----:B------:R-:W5:Y:S01]  /*38c80*/  LDL.LU R14, [R1+0x18] ;  /* 0x00001800010e7983 */ /* 0x000f620000300800 */
[----:B---3--:R-:W-:-:S03]  /*38c90*/  LOP3.LUT R24, R24, 0x1c, RZ, 0xc0, !PT ;  /* 0x0000001c18187812 */ /* 0x008fc600078ec0ff */
[----:B------:R-:W3:Y:S04]  /*38ca0*/  LDL.LU R9, [R1+0xd8] ;  /* 0x0000d80001097983 */ /* 0x000ee80000300800 */
[----:B------:R-:W3:Y:S04]  /*38cb0*/  LDL.LU R12, [R1+0x80] ;  /* 0x00008000010c7983 */ /* 0x000ee80000300800 */
[----:B------:R1:W-:Y:S04]  /*38cc0*/  STL [R1+0x38], R0 ;  /* 0x0000380001007387 */ /* 0x0003e80000100800 */
[----:B------:R-:W3:Y:S01]  /*38cd0*/  LDL.LU R6, [R1+0xe0] ;  /* 0x0000e00001067983 */ /* 0x000ee20000300800 */
[----:B--2---:R-:W2:Y:S01]  /*38ce0*/  S2R R26, SR_TID.X ;  /* 0x00000000001a7919 */ /* 0x004ea20000002100 */
[----:B-1----:R-:W-:-:S02]  /*38cf0*/  LEA R0, R11, UR8, 0x4 ;  /* 0x000000080b007c11 */ /* 0x002fc4000f8e20ff */
[----:B------:R0:W1:Y:S04]  /*38d00*/  LDS R11, [R2+0x40000] ;  /* 0x04000000020b7984 */ /* 0x0000680000000800 */
[----:B------:R1:W2:Y:S01]  /*38d10*/  LDS R3, [R0+0x40000] ;  /* 0x0400000000037984 */ /* 0x0002a20000000800 */
[----:B0-----:R-:W-:-:S03]  /*38d20*/  LOP3.LUT R2, R7, 0x1c, RZ, 0xc0, !PT ;  /* 0x0000001c07027812 */ /* 0x001fc600078ec0ff */
[----:B------:R-:W-:Y:S01]  /*38d30*/  LDS R10, [R25+0x40000] ;  /* 0x04000000190a7984 */ /* 0x000fe20000000800 */
[----:B------:R-:W-:Y:S02]  /*38d40*/  LEA R28, R28, UR8, 0x4 ;  /* 0x000000081c1c7c11 */ /* 0x000fe4000f8e20ff */
[----:B------:R-:W-:Y:S01]  /*38d50*/  LEA R29, R29, UR8, 0x4 ;  /* 0x000000081d1d7c11 */ /* 0x000fe2000f8e20ff */
[----:B------:R-:W-:Y:S04]  /*38d60*/  LDS R21, [R21+0x40000] ;  /* 0x0400000015157984 */ /* 0x000fe80000000800 */
[----:B------:R-:W-:Y:S04]  /*38d70*/  LDS R22, [R22+0x40000] ;  /* 0x0400000016167984 */ /* 0x000fe80000000800 */
[----:B-1----:R0:W-:Y:S04]  /*38d80*/  STL [R1+0x14], R11 ;  /* 0x0000140b01007387 */ /* 0x0021e80000100800 */
[----:B------:R-:W3:Y:S04]  /*38d90*/  LDL R0, [R1+0x7cc] ;  /* 0x0007cc0001007983 */ /* 0x000ee80000100800 */
[----:B------:R-:W-:Y:S01]  /*38da0*/  STL [R1+0x3c], R5 ;  /* 0x00003c0501007387 */ /* 0x000fe20000100800 */
[----:B0-----:R-:W-:-:S03]  /*38db0*/  LEA.HI R11, R2, 0xb8, RZ, 0x1e ;  /* 0x000000b8020b7811 */ /* 0x001fc600078ff0ff */
[----:B--2---:R0:W-:Y:S01]  /*38dc0*/  STL [R1+0x40], R3 ;  /* 0x0000400301007387 */ /* 0x0041e20000100800 */
[----:B------:R-:W-:Y:S02]  /*38dd0*/  LEA R11, R11, UR8, 0x4 ;  /* 0x000000080b0b7c11 */ /* 0x000fe4000f8e20ff */
[----:B------:R-:W-:Y:S01]  /*38de0*/  LOP3.LUT R7, R7, 0x1c, RZ, 0xc0, !PT ;  /* 0x0000001c07077812 */ /* 0x000fe200078ec0ff */
[----:B------:R-:W-:Y:S04]  /*38df0*/  LDS R28, [R28+0x40000] ;  /* 0x040000001c1c7984 */ /* 0x000fe80000000800 */
[----:B------:R1:W2:Y:S01]  /*38e00*/  LDS R15, [R11+0x40000] ;  /* 0x040000000b0f7984 */ /* 0x0002a20000000800 */
[----:B0-----:R-:W-:Y:S02]  /*38e10*/  LEA.HI R3, R2, 0xc0, RZ, 0x1e ;  /* 0x000000c002037811 */ /* 0x001fe400078ff0ff */
[----:B------:R-:W-:Y:S01]  /*38e20*/  LOP3.LUT R26, R26, 0x1c, RZ, 0xc0, !PT ;  /* 0x0000001c1a1a7812 */ /* 0x000fe200078ec0ff */
[----:B------:R-:W-:Y:S01]  /*38e30*/  LDS R29, [R29+0x40000] ;  /* 0x040000001d1d7984 */ /* 0x000fe20000000800 */
[----:B------:R-:W-:-:S02]  /*38e40*/  LEA R5, R3, UR8, 0x4 ;  /* 0x0000000803057c11 */ /* 0x000fc4000f8e20ff */
[----:B------:R-:W-:Y:S01]  /*38e50*/  LEA.HI R2, R2, 0xc8, RZ, 0x1e ;  /* 0x000000c802027811 */ /* 0x000fe200078ff0ff */
[----:B------:R-:W3:Y:S04]  /*38e60*/  LDL.LU R3, [R1+0x94] ;  /* 0x0000940001037983 */ /* 0x000ee80000300800 */
[----:B------:R-:W0:Y:S01]  /*38e70*/  LDS R5, [R5+0x40000] ;  /* 0x0400000005057984 */ /* 0x000e220000000800 */
[----:B------:R-:W-:Y:S02]  /*38e80*/  LEA R2, R2, UR8, 0x4 ;  /* 0x0000000802027c11 */ /* 0x000fe4000f8e20ff */
[----:B-1----:R-:W-:-:S04]  /*38e90*/  LEA.HI R11, R7, 0xd0, RZ, 0x1e ;  /* 0x000000d0070b7811 */ /* 0x002fc800078ff0ff */
[----:B------:R-:W-:Y:S01]  /*38ea0*/  LEA R11, R11, UR8, 0x4 ;  /* 0x000000080b0b7c11 */ /* 0x000fe2000f8e20ff */
[----:B------:R-:W1:Y:S04]  /*38eb0*/  LDS R2, [R2+0x40000] ;  /* 0x0400000002027984 */ /* 0x000e680000000800 */
[----:B--2---:R-:W-:Y:S04]  /*38ec0*/  STL [R1+0x44], R15 ;  /* 0x0000440f01007387 */ /* 0x004fe80000100800 */
[----:B------:R-:W2:Y:S04]  /*38ed0*/  LDS R15, [R11+0x40000] ;  /* 0x040000000b0f7984 */ /* 0x000ea80000000800 */
[----:B0-----:R0:W-:Y:S02]  /*38ee0*/  STL [R1+0x48], R5 ;  /* 0x0000480501007387 */ /* 0x0011e40000100800 */
[----:B0-----:R-:W-:-:S02]  /*38ef0*/  LEA.HI R5, R7, 0xd8, RZ, 0x1e ;  /* 0x000000d807057811 */ /* 0x001fc400078ff0ff */
[----:B------:R-:W0:Y:S02]  /*38f00*/  S2R R7, SR_TID.X ;  /* 0x0000000000077919 */ /* 0x000e240000002100 */
[----:B------:R-:W-:Y:S01]  /*38f10*/  LEA R5, R5, UR8, 0x4 ;  /* 0x0000000805057c11 */ /* 0x000fe2000f8e20ff */
[----:B-1----:R1:W-:Y:S04]  /*38f20*/  STL [R1+0x4c], R2 ;  /* 0x00004c0201007387 */ /* 0x0023e80000100800 */
[----:B------:R-:W0:Y:S04]  /*38f30*/  LDS R23, [R5+0x40000] ;  /* 0x0400000005177984 */ /* 0x000e280000000800 */
[----:B-1----:R-:W3:Y:S04]  /*38f40*/  LDL R2, [R1+0x7d0] ;  /* 0x0007d00001027983 */ /* 0x002ee80000100800 */
[----:B------:R-:W3:Y:S04]  /*38f50*/  LDL.LU R11, [R1+0xe8] ;  /* 0x0000e800010b7983 */ /* 0x000ee80000300800 */
[----:B--2---:R1:W-:Y:S01]  /*38f60*/  STL [R1+0x50], R15 ;  /* 0x0000500f01007387 */ /* 0x0043e20000100800 */
[----:B0-----:R-:W-:-:S04]  /*38f70*/  LOP3.LUT R7, R7, 0x1c, RZ, 0xc0, !PT ;  /* 0x0000001c07077812 */ /* 0x001fc800078ec0ff */
[C---:B-1----:R-:W-:Y:S02]  /*38f80*/  LEA.HI R15, R7.reuse, 0xe0, RZ, 0x1e ;  /* 0x000000e0070f7811 */ /* 0x042fe400078ff0ff */
[----:B------:R-:W-:Y:S02]  /*38f90*/  LEA.HI R5, R7, 0xe8, RZ, 0x1e ;  /* 0x000000e807057811 */ /* 0x000fe400078ff0ff */
[----:B------:R-:W-:Y:S02]  /*38fa0*/  LEA R15, R15, UR8, 0x4 ;  /* 0x000000080f0f7c11 */ /* 0x000fe4000f8e20ff */
[----:B------:R-:W-:-:S04]  /*38fb0*/  LEA R5, R5, UR8, 0x4 ;  /* 0x0000000805057c11 */ /* 0x000fc8000f8e20ff */
[----:B------:R-:W0:Y:S04]  /*38fc0*/  LDS R15, [R15+0x40000] ;  /* 0x040000000f0f7984 */ /* 0x000e280000000800 */
[----:B------:R-:W1:Y:S04]  /*38fd0*/  LDS R5, [R5+0x40000] ;  /* 0x0400000005057984 */ /* 0x000e680000000800 */
[----:B------:R-:W-:Y:S04]  /*38fe0*/  STL [R1+0x54], R23 ;  /* 0x0000541701007387 */ /* 0x000fe80000100800 */
[----:B0-----:R0:W-:Y:S04]  /*38ff0*/  STL [R1+0x58], R15 ;  /* 0x0000580f01007387 */ /* 0x0011e80000100800 */
[----:B0-----:R-:W4:Y:S04]  /*39000*/  LDL.LU R15, [R1+0x105c] ;  /* 0x00105c00010f7983 */ /* 0x001f280000300800 */
[----:B-1----:R0:W-:Y:S04]  /*39010*/  STL [R1+0x5c], R5 ;  /* 0x00005c0501007387 */ /* 0x0021e80000100800 */
[----:B0-----:R-:W3:Y:S01]  /*39020*/  LDL.LU R5, [R1+0x1058] ;  /* 0x0010580001057983 */ /* 0x001ee20000300800 */
[----:B------:R-:W-:-:S04]  /*39030*/  LEA.HI R23, R7, 0xf0, RZ, 0x1e ;  /* 0x000000f007177811 */ /* 0x000fc800078ff0ff */
[----:B------:R-:W-:-:S06]  /*39040*/  LEA R23, R23, UR8, 0x4 ;  /* 0x0000000817177c11 */ /* 0x000fcc000f8e20ff */
[----:B------:R-:W0:Y:S01]  /*39050*/  LDS R23, [R23+0x40000] ;  /* 0x0400000017177984 */ /* 0x000e220000000800 */
[----:B------:R-:W-:-:S04]  /*39060*/  LEA.HI R7, R7, 0xf8, RZ, 0x1e ;  /* 0x000000f807077811 */ /* 0x000fc800078ff0ff */
[----:B------:R-:W-:Y:S02]  /*39070*/  LEA R7, R7, UR8, 0x4 ;  /* 0x0000000807077c11 */ /* 0x000fe4000f8e20ff */
[----:B------:R-:W-:Y:S02]  /*39080*/  LEA.HI R25, R24, 0x70, RZ, 0x1e ;  /* 0x0000007018197811 */ /* 0x000fe400078ff0ff */
[----:B------:R-:W-:Y:S02]  /*39090*/  LEA.HI R27, R26, 0x80, RZ, 0x1e ;  /* 0x000000801a1b7811 */ /* 0x000fe400078ff0ff */
[----:B------:R-:W-:Y:S02]  /*390a0*/  LEA.HI R24, R24, 0x68, RZ, 0x1e ;  /* 0x0000006818187811 */ /* 0x000fe400078ff0ff */
[----:B------:R-:W-:Y:S02]  /*390b0*/  LEA.HI R26, R26, 0x78, RZ, 0x1e ;  /* 0x000000781a1a7811 */ /* 0x000fe400078ff0ff */
[----:B------:R-:W-:Y:S01]  /*390c0*/  LEA R24, R24, UR8, 0x4 ;  /* 0x0000000818187c11 */ /* 0x000fe2000f8e20ff */
[----:B0-----:R-:W-:Y:S04]  /*390d0*/  STL [R1+0x60], R23 ;  /* 0x0000601701007387 */ /* 0x001fe80000100800 */
[----:B------:R0:W1:Y:S01]  /*390e0*/  LDS R23, [R7+0x40000] ;  /* 0x0400000007177984 */ /* 0x0000620000000800 */
[----:B------:R-:W-:-:S02]  /*390f0*/  LEA R25, R25, UR8, 0x4 ;  /* 0x0000000819197c11 */ /* 0x000fc4000f8e20ff */
[----:B------:R-:W-:Y:S01]  /*39100*/  LEA R26, R26, UR8, 0x4 ;  /* 0x000000081a1a7c11 */ /* 0x000fe2000f8e20ff */
[----:B------:R-:W-:Y:S01]  /*39110*/  LDS R24, [R24+0x40000] ;  /* 0x0400000018187984 */ /* 0x000fe20000000800 */
[----:B------:R-:W-:-:S03]  /*39120*/  LEA R27, R27, UR8, 0x4 ;  /* 0x000000081b1b7c11 */ /* 0x000fc6000f8e20ff */
[----:B------:R-:W-:Y:S04]  /*39130*/  LDS R25, [R25+0x40000] ;  /* 0x0400000019197984 */ /* 0x000fe80000000800 */
[----:B------:R-:W-:Y:S04]  /*39140*/  LDS R26, [R26+0x40000] ;  /* 0x040000001a1a7984 */ /* 0x000fe80000000800 */
[----:B------:R-:W-:Y:S01]  /*39150*/  LDS R27, [R27+0x40000] ;  /* 0x040000001b1b7984 */ /* 0x000fe20000000800 */
[----:B------:R-:W-:Y:S06]  /*39160*/  BAR.SYNC.DEFER_BLOCKING 0x0 ;  /* 0x0000000000007b1d */ /* 0x000fec0000010000 */
[----:B0-----:R-:W2:Y:S04]  /*39170*/  LDL.LU R7, [R1+0xb0] ;  /* 0x0000b00001077983 */ /* 0x001ea80000300800 */
[----:B-1----:R-:W-:Y:S01]  /*39180*/  STL [R1+0x64], R23 ;  /* 0x0000641701007387 */ /* 0x002fe20000100800 */
[----:B---3--:R-:W-:-:S05]  /*39190*/  FMNMX R5, R5, R0, !PT ;  /* 0x0000000005057209 */ /* 0x008fca0007800000 */
[----:B------:R-:W-:Y:S04]  /*391a0*/  STL [R1+0x2b4], R5 ;  /* 0x0002b40501007387 */ /* 0x000fe80000100800 */
[----:B------:R-:W3:Y:S04]  /*391b0*/  LDL R0, [R1+0x7d4] ;  /* 0x0007d40001007983 */ /* 0x000ee80000100800 */
[----:B----4-:R0:W-:Y:S04]  /*391c0*/  @P6 STS [R8+0x40000], R15 ;  /* 0x0400000f08006388 */ /* 0x0101e80000000800 */
[----:B-----5:R1:W-:Y:S01]  /*391d0*/  @P6 STS [R14+0x40000], R16 ;  /* 0x040000100e006388 */ /* 0x0203e20000000800 */
[----:B0-----:R-:W-:-:S03]  /*391e0*/  FADD R15, R9, -R5 ;  /* 0x80000005090f7221 */ /* 0x001fc60000000000 */
[----:B------:R-:W4:Y:S01]  /*391f0*/  LDL.LU R9, [R1+0x108] ;  /* 0x0001080001097983 */ /* 0x000f220000300800 */
[----:B-1----:R-:W-:-:S03]  /*39200*/  FADD R16, R12, -R5 ;  /* 0x800000050c107221 */ /* 0x002fc60000000000 */
[----:B------:R-:W5:Y:S01]  /*39210*/  LDL R12, [R1+0x7d8] ;  /* 0x0007d800010c7983 */ /* 0x000f620000100800 */
[----:B------:R-:W-:Y:S01]  /*39220*/  FMUL R15, R15, 1.4426950216293334961 ;  /* 0x3fb8aa3b0f0f7820 */ /* 0x000fe20000400000 */
[----:B------:R-:W-:-:S03]  /*39230*/  FMNMX R2, R17, R2, !PT ;  /* 0x0000000211027209 */ /* 0x000fc60007800000 */
[----:B------:R0:W1:Y:S02]  /*39240*/  MUFU.EX2 R14, R15 ;  /* 0x0000000f000e7308 */ /* 0x0000640000000800 */
[----:B0-----:R-:W-:Y:S01]  /*39250*/  FMUL R15, R16, 1.4426950216293334961 ;  /* 0x3fb8aa3b100f7820 */ /* 0x001fe20000400000 */
[----:B------:R-:W-:-:S05]  /*39260*/  FADD R16, R6, -R2 ;  /* 0x8000000206107221 */ /* 0x000fca0000000000 */
[----:B------:R0:W1:Y:S01]  /*39270*/  MUFU.EX2 R17, R15 ;  /* 0x0000000f00117308 */ /* 0x0000620000000800 */
[----:B------:R0:W-:Y:S04]  /*39280*/  STL [R1+0x2b0], R2 ;  /* 0x0002b00201007387 */ /* 0x0001e80000100800 */
[----:B------:R-:W4:Y:S01]  /*39290*/  LDL.LU R5, [R1+0xc8] ;  /* 0x0000c80001057983 */ /* 0x000f220000300800 */
[----:B0-----:R-:W-:Y:S01]  /*392a0*/  FMUL R15, R16, 1.4426950216293334961 ;  /* 0x3fb8aa3b100f7820 */ /* 0x001fe20000400000 */
[----:B------:R-:W-:Y:S02]  /*392b0*/  FADD R16, R3, -R2 ;  /* 0x8000000203107221 */ /* 0x000fe40000000000 */
[----:B------:R-:W4:Y:S01]  /*392c0*/  LDL.LU R8, [R1+0x118] ;  /* 0x0001180001087983 */ /* 0x000f220000300800 */
[----:B------:R0:W2:Y:S03]  /*392d0*/  MUFU.EX2 R2, R15 ;  /* 0x0000000f00027308 */ /* 0x0000a60000000800 */
[----:B-1----:R-:W-:Y:S04]  /*392e0*/  STL [R1+0x6c], R14 ;  /* 0x00006c0e01007387 */ /* 0x002fe80000100800 */
[----:B------:R-:W-:Y:S01]  /*392f0*/  STL [R1+0x68], R17 ;  /* 0x0000681101007387 */ /* 0x000fe20000100800 */
[----:B0-----:R-:W-:-:S04]  /*39300*/  FMUL R15, R16, 1.4426950216293334961 ;  /* 0x3fb8aa3b100f7820 */ /* 0x001fc80000400000 */
[----:B------:R-:W0:Y:S01]  /*39310*/  MUFU.EX2 R6, R15 ;  /* 0x0000000f00067308 */ /* 0x000e220000000800 */
[----:B---3--:R-:W-:-:S05]  /*39320*/  FMNMX R3, R18, R0, !PT ;  /* 0x0000000012037209 */ /* 0x008fca0007800000 */
[----:B------:R1:W-:Y:S04]  /*39330*/  STL [R1+0x2ac], R3 ;  /* 0x0002ac0301007387 */ /* 0x0003e80000100800 */
[----:B------:R-:W3:Y:S01]  /*39340*/  LDL R0, [R1+0x7dc] ;  /* 0x0007dc0001007983 */ /* 0x000ee20000100800 */
[----:B------:R-:W-:-:S03]  /*39350*/  FADD R16, R11, -R3 ;  /* 0x800000030b107221 */ /* 0x000fc60000000000 */
[----:B--2---:R-:W-:Y:S04]  /*39360*/  STL [R1+0x218], R2 ;  /* 0x0002180201007387 */ /* 0x004fe80000100800 */
[----:B------:R-:W2:Y:S01]  /*39370*/  LDL.LU R11, [R1+0xe4] ;  /* 0x0000e400010b7983 */ /* 0x000ea20000300800 */
[----:B-----5:R-:W-:-:S03]  /*39380*/  FMNMX R19, R19, R12, !PT ;  /* 0x0000000c13137209 */ /* 0x020fc60007800000 */
[----:B------:R-:W5:Y:S04]  /*39390*/  LDL R18, [R1+0x7e0] ;  /* 0x0007e00001127983 */ /* 0x000f680000100800 */
[----:B------:R1:W-:Y:S04]  /*393a0*/  STL [R1+0x2a8], R19 ;  /* 0x0002a81301007387 */ /* 0x0003e80000100800 */
[----:B0-----:R0:W-:Y:S04]  /*393b0*/  STL [R1+0xd8], R6 ;  /* 0x0000d80601007387 */ /* 0x0011e80000100800 */
[----:B------:R-:W5:Y:S01]  /*393c0*/  LDL.LU R12, [R1+0x124] ;  /* 0x00012400010c7983 */ /* 0x000f620000300800 */
[----:B------:R-:W-:Y:S01]  /*393d0*/  FMUL R15, R16, 1.4426950216293334961 ;  /* 0x3fb8aa3b100f7820 */ /* 0x000fe20000400000 */
[----:B------:R-:W-:-:S02]  /*393e0*/  FADD R16, R7, -R3 ;  /* 0x8000000307107221 */ /* 0x000fc40000000000 */
[----:B-1----:R-:W5:Y:S01]  /*393f0*/  LDL.LU R3, [R1+0x100] ;  /* 0x0001000001037983 */ /* 0x002f620000300800 */
[----:B------:R1:W0:Y:S02]  /*39400*/  MUFU.EX2 R7, R15 ;  /* 0x0000000f00077308 */ /* 0x0002240000000800 */
[----:B-1----:R-:W-:Y:S01]  /*39410*/  FMUL R15, R16, 1.4426950216293334961 ;  /* 0x3fb8aa3b100f7820 */ /* 0x002fe20000400000 */
[----:B----4-:R-:W-:-:S05]  /*39420*/  FADD R16, R9, -R19 ;  /* 0x8000001309107221 */ /* 0x010fca0000000000 */
[----:B------:R1:W4:Y:S02]  /*39430*/  MUFU.EX2 R9, R15 ;  /* 0x0000000f00097308 */ /* 0x0003240000000800 */
[----:B-1----:R-:W-:Y:S01]  /*39440*/  FMUL R15, R16, 1.4426950216293334961 ;  /* 0x3fb8aa3b100f7820 */ /* 0x002fe20000400000 */
[----:B------:R-:W-:-:S05]  /*39450*/  FADD R16, R5, -R19 ;  /* 0x8000001305107221 */ /* 0x000fca0000000000 */
[----:B------:R1:W1:Y:S01]  /*39460*/  MUFU.EX2 R5, R15 ;  /* 0x0000000f00057308 */ /* 0x0002620000000800 */
[----:B------:R-:W-:Y:S01]  /*39470*/  FMUL R16, R16, 1.4426950216293334961 ;  /* 0x3fb8aa3b10107820 */ /* 0x000fe20000400000 */
[----:B0-----:R-:W-:Y:S04]  /*39480*/  STL [R1+0xb0], R7 ;  /* 0x0000b00701007387 */ /* 0x001fe80000100800 */
[----:B----4-:R-:W-:Y:S01]  /*39490*/  STL [R1+0xa8], R9 ;  /* 0x0000a80901007387 */ /* 0x010fe20000100800 */
[----:B---3--:R-:W-:-:S05]  /*394a0*/  FMNMX R0, R20, R0, !PT ;  /* 0x0000000014007209 */ /* 0x008fca0007800000 */
[--C-:B-1----:R-:W-:Y:S01]  /*394b0*/  FADD R15, R8, -R0.reuse ;  /* 0x80000000080f7221 */ /* 0x102fe20000000000 */
[----:B--2---:R-:W-:-:S03]  /*394c0*/  FADD R20, R11, -R0 ;  /* 0x800000000b147221 */ /* 0x004fc60000000000 */
[----:B------:R-:W-:Y:S01]  /*394d0*/  FMUL R19, R15, 1.4426950216293334961 ;  /* 0x3fb8aa3b0f137820 */ /* 0x000fe20000400000 */
[----:B-----5:R-:W-:Y:S01]  /*394e0*/  FMNMX R23, R21, R18, !PT ;  /* 0x0000001215177209 */ /* 0x020fe20007800000 */
[----:B------:R-:W-:Y:S02]  /*394f0*/  FADD R18, R14, R17 ;  /* 0x000000110e127221 */ /* 0x000fe40000000000 */
[----:B------:R0:W-:Y:S08]  /*39500*/  MUFU.EX2 R11, R19 ;  /* 0x00000013000b7308 */ /* 0x0001f00000000800 */
[----:B------:R-:W1:Y:S01]  /*39510*/  MUFU.EX2 R14, R16 ;  /* 0x00000010000e7308 */ /* 0x000e620000000800 */
[----:B0-----:R-:W-:Y:S01]  /*39520*/  FMUL R19, R20, 1.4426950216293334961 ;  /* 0x3fb8aa3b14137820 */ /* 0x001fe20000400000 */
[----:B------:R-:W-:-:S06]  /*39530*/  FADD R20, R12, -R23 ;  /* 0x800000170c147221 */ /* 0x000fcc0000000000 */
[----:B------:R0:W2:Y:S01]  /*39540*/  MUFU.EX2 R12, R19 ;  /* 0x00000013000c7308 */ /* 0x0000a20000000800 */
[----:B------:R3:W-:Y:S01]  /*39550*/  STL [R1+0x2a4], R0 ;  /* 0x0002a40001007387 */ /* 0x0007e20000100800 */
[----:B------:R-:W-:-:S03]  /*39560*/  FADD R17, R2, R6 ;  /* 0x0000000602117221 */ /* 0x000fc60000000000 */
[----:B------:R-:W4:Y:S04]  /*39570*/  LDL.LU R8, [R1+0x10c] ;  /* 0x00010c0001087983 */ /* 0x000f280000300800 */
[----:B------:R5:W-:Y:S01]  /*39580*/  STL [R1+0x2a0], R23 ;  /* 0x0002a01701007387 */ /* 0x000be20000100800 */
[----:B0-----:R-:W-:-:S03]  /*39590*/  FMUL R19, R20, 1.4426950216293334961 ;  /* 0x3fb8aa3b14137820 */ /* 0x001fc60000400000 */
[----:B------:R-:W-:Y:S04]  /*395a0*/  STL [R1+0x21c], R5 ;  /* 0x00021c0501007387 */ /* 0x000fe80000100800 */
[----:B------:R-:W4:Y:S04]  /*395b0*/  LDL R21, [R1+0x7e4] ;  /* 0x0007e40001157983 */ /* 0x000f280000100800 */
[----:B------:R-:W4:Y:S01]  /*395c0*/  LDL.LU R2, [R1+0x12c] ;  /* 0x00012c0001027983 */ /* 0x000f220000300800 */
[----:B------:R-:W-:-:S03]  /*395d0*/  FADD R20, R3, -R23 ;  /* 0x8000001703147221 */ /* 0x000fc60000000000 */
[----:B-1----:R-:W-:Y:S04]  /*395e0*/  STL [R1+0x214], R14 ;  /* 0x0002140e01007387 */ /* 0x002fe80000100800 */
[----:B------:R-:W4:Y:S01]  /*395f0*/  LDL.LU R6, [R1+0x120] ;  /* 0x0001200001067983 */ /* 0x000f220000300800 */
[----:B------:R0:W1:Y:S03]  /*39600*/  MUFU.EX2 R3, R19 ;  /* 0x0000001300037308 */ /* 0x0000660000000800 */
[----:B---3--:R-:W3:Y:S04]  /*39610*/  LDL R0, [R1+0x7e8] ;  /* 0x0007e80001007983 */ /* 0x008ee80000100800 */
[----:B------:R-:W-:Y:S04]  /*39620*/  STL [R1+0x210], R11 ;  /* 0x0002100b01007387 */ /* 0x000fe80000100800 */
[----:B-----5:R-:W3:Y:S04]  /*39630*/  LDL.LU R23, [R1+0x1054] ;  /* 0x0010540001177983 */ /* 0x020ee80000300800 */
[----:B--2---:R-:W-:Y:S04]  /*39640*/  STL [R1+0x20c], R12 ;  /* 0x00020c0c01007387 */ /* 0x004fe80000100800 */
[----:B0-----:R-:W2:Y:S04]  /*39650*/  LDL.LU R19, [R1+0x128] ;  /* 0x0001280001137983 */ /* 0x001ea80000300800 */
[----:B------:R-:W0:Y:S04]  /*39660*/  SHFL.BFLY PT, R15, R17, 0x2, 0x1f ;  /* 0x0c401f00110f7f89 */ /* 0x000e2800000e0000 */
[----:B------:R-:W5:Y:S01]  /*39670*/  SHFL.BFLY PT, R16, R18, 0x2, 0x1f ;  /* 0x0c401f0012107f89 */ /* 0x000f6200000e0000 */
[----:B------:R-:W-:Y:S01]  /*39680*/  FMUL R20, R20, 1.4426950216293334961 ;  /* 0x3fb8aa3b14147820 */ /* 0x000fe20000400000 */
[----:B0-----:R-:W-:Y:S01]  /*39690*/  FADD R15, R17, R15 ;  /* 0x0000000f110f7221 */ /* 0x001fe20000000000 */
[----:B-----5:R-:W-:Y:S01]  /*396a0*/  FADD R16, R18, R16 ;  /* 0x0000001012107221 */ /* 0x020fe20000000000 */
[----:B----4-:R-:W-:-:S02]  /*396b0*/  FMNMX R21, R22, R21, !PT ;  /* 0x0000001516157209 */ /* 0x010fc40007800000 */
[----:B------:R-:W0:Y:S03]  /*396c0*/  MUFU.EX2 R22, R20 ;  /* 0x0000001400167308 */ /* 0x000e260000000800 */
[--C-:B------:R-:W-:Y:S01]  /*396d0*/  FADD R17, R8, -R21.reuse ;  /* 0x8000001508117221 */ /* 0x100fe20000000000 */
[----:B------:R4:W-:Y:S03]  /*396e0*/  STL [R1+0x29c], R21 ;  /* 0x00029c1501007387 */ /* 0x0009e60000100800 */
[----:B------:R-:W-:Y:S01]  /*396f0*/  FMUL R17, R17, 1.4426950216293334961 ;  /* 0x3fb8aa3b11117820 */ /* 0x000fe20000400000 */
[----:B--2---:R-:W-:-:S04]  /*39700*/  FADD R19, R19, -R21 ;  /* 0x8000001513137221 */ /* 0x004fc80000000000 */
[----:B------:R-:W-:-:S04]  /*39710*/  FMUL R19, R19, 1.4426950216293334961 ;  /* 0x3fb8aa3b13137820 */ /* 0x000fc80000400000 */
[----:B------:R-:W2:Y:S01]  /*39720*/  MUFU.EX2 R8, R19 ;  /* 0x0000001300087308 */ /* 0x000ea20000000800 */
[----:B---3--:R-:W-:Y:S01]  /*39730*/  FMNMX R0, R23, R0, !PT ;  /* 0x0000000017007209 */ /* 0x008fe20007800000 */
[----:B-1----:R-:W-:Y:S04]  /*39740*/  STL [R1+0x208], R3 ;  /* 0x0002080301007387 */ /* 0x002fe80000100800 */
[----:B0-----:R-:W-:Y:S01]  /*39750*/  STL [R1+0x204], R22 ;  /* 0x0002041601007387 */ /* 0x001fe20000100800 */
[----:B------:R-:W-:Y:S02]  /*39760*/  FADD R18, R2, -R0 ;  /* 0x8000000002127221 */ /* 0x000fe40000000000 */
[----:B------:R0:W1:Y:S01]  /*39770*/  MUFU.EX2 R2, R17 ;  /* 0x0000001100027308 */ /* 0x0000620000000800 */
[----:B--2---:R-:W-:Y:S01]  /*39780*/  STL [R1+0x200], R8 ;  /* 0x0002000801007387 */ /* 0x004fe20000100800 */
[----:B0-----:R-:W-:-:S03]  /*39790*/  FADD R17, R7, R9 ;  /* 0x0000000907117221 */ /* 0x001fc60000000000 */
[----:B------:R0:W-:Y:S04]  /*397a0*/  STL [R1+0x298], R0 ;  /* 0x0002980001007387 */ /* 0x0001e80000100800 */
[----:B------:R-:W2:Y:S04]  /*397b0*/  LDL.LU R9, [R1+0x1050] ;  /* 0x0010500001097983 */ /* 0x000ea80000300800 */
[----:B------:R-:W3:Y:S04]  /*397c0*/  LDL.LU R7, [R1+0x104c] ;  /* 0x00104c0001077983 */ /* 0x000ee80000300800 */
[----:B------:R-:W5:Y:S01]  /*397d0*/  SHFL.BFLY PT, R20, R16, 0x1, 0x1f ;  /* 0x0c201f0010147f89 */ /* 0x000f6200000e0000 */
[----:B------:R-:W-:-:S03]  /*397e0*/  FMUL R18, R18, 1.4426950216293334961 ;  /* 0x3fb8aa3b12127820 */ /* 0x000fc60000400000 */
[----:B------:R-:W1:Y:S01]  /*397f0*/  SHFL.BFLY PT, R19, R15, 0x1, 0x1f ;  /* 0x0c201f000f137f89 */ /* 0x000e6200000e0000 */
[----:B----4-:R-:W-:Y:S02]  /*39800*/  FADD R21, R6, -R0 ;  /* 0x8000000006157221 */ /* 0x010fe40000000000 */
[----:B0-----:R0:W4:Y:S02]  /*39810*/  MUFU.EX2 R0, R18 ;  /* 0x0000001200007308 */ /* 0x0011240000000800 */
[----:B------:R-:W-:Y:S01]  /*39820*/  FMUL R21, R21, 1.4426950216293334961 ;  /* 0x3fb8aa3b15157820 */ /* 0x000fe20000400000 */
[----:B0-----:R-:W-:Y:S05]  /*39830*/  SHFL.BFLY PT, R18, R17, 0x2, 0x1f ;  /* 0x0c401f0011127f89 */ /* 0x001fea00000e0000 */
[----:B------:R0:W4:Y:S01]  /*39840*/  MUFU.EX2 R6, R21 ;  /* 0x0000001500067308 */ /* 0x0001220000000800 */
[----:B------:R-:W-:Y:S01]  /*39850*/  FADD R23, R11, R12 ;  /* 0x0000000c0b177221 */ /* 0x000fe20000000000 */
[----:B-----5:R-:W-:Y:S01]  /*39860*/  FADD R20, R16, R20 ;  /* 0x0000001410147221 */ /* 0x020fe20000000000 */
[----:B------:R-:W-:Y:S01]  /*39870*/  FADD R16, R5, R14 ;  /* 0x0000000e05107221 */ /* 0x000fe20000000000 */
[----:B-1----:R-:W-:Y:S01]  /*39880*/  FADD R19, R15, R19 ;  /* 0x000000130f137221 */ /* 0x002fe20000000000 */
[----:B0-----:R-:W-:-:S03]  /*39890*/  FADD R21, R8, R2 ;  /* 0x0000000208157221 */ /* 0x001fc60000000000 */
[----:B------:R-:W0:Y:S04]  /*398a0*/  SHFL.BFLY PT, R15, R16, 0x2, 0x1f ;  /* 0x0c401f00100f7f89 */ /* 0x000e2800000e0000 */
[----:B------:R1:W-:Y:S04]  /*398b0*/  STL [R1+0x1fc], R2 ;  /* 0x0001fc0201007387 */ /* 0x0003e80000100800 */
[----:B----4-:R-:W-:Y:S04]  /*398c0*/  STL [R1+0x1f8], R0 ;  /* 0x0001f80001007387 */ /* 0x010fe80000100800 */
[----:B------:R-:W4:Y:S04]  /*398d0*/  LDL.LU R14, [R1+0x24] ;  /* 0x00002400010e7983 */ /* 0x000f280000300800 */
[----:B------:R-:W5:Y:S04]  /*398e0*/  LDL.LU R5, [R1+0x4] ;  /* 0x0000040001057983 */ /* 0x000f680000300800 */
[----:B------:R-:W-:Y:S01]  /*398f0*/  STL [R1+0x1f4], R6 ;  /* 0x0001f40601007387 */ /* 0x000fe20000100800 */
[----:B0-----:R-:W-:-:S03]  /*39900*/  FADD R15, R16, R15 ;  /* 0x0000000f100f7221 */ /* 0x001fc60000000000 */
[----:B------:R-:W4:Y:S01]  /*39910*/  LDL.LU R12, [R1+0x1048] ;  /* 0x00104800010c7983 */ /* 0x000f220000300800 */
[----:B------:R-:W-:-:S03]  /*39920*/  FADD R22, R3, R22 ;  /* 0x0000001603167221 */ /* 0x000fc60000000000 */
[----:B------:R-:W4:Y:S04]  /*39930*/  LDL.LU R11, [R1+0x1044] ;  /* 0x00104400010b7983 */ /* 0x000f280000300800 */
[----:B------:R-:W4:Y:S04]  /*39940*/  LDL.LU R3, [R1+0x1040] ;  /* 0x0010400001037983 */ /* 0x000f280000300800 */
[----:B-1----:R-:W4:Y:S04]  /*39950*/  LDL.LU R2, [R1+0x103c] ;  /* 0x00103c0001027983 */ /* 0x002f280000300800 */
[----:B------:R-:W4:Y:S04]  /*39960*/  LDL.LU R8, [R1+0x130] ;  /* 0x0001300001087983 */ /* 0x000f280000300800 */
[----:B--2---:R0:W-:Y:S04]  /*39970*/  @P6 STS [R9+0x40000], R20 ;  /* 0x0400001409006388 */ /* 0x0041e80000000800 */
[----:B---3--:R1:W-:Y:S04]  /*39980*/  @P6 STS [R7+0x40000], R19 ;  /* 0x0400001307006388 */ /* 0x0083e80000000800 */
[----:B------:R-:W2:Y:S01]  /*39990*/  SHFL.BFLY PT, R19, R23, 0x2, 0x1f ;  /* 0x0c401f0017137f89 */ /* 0x000ea200000e0000 */
[----:B0-----:R-:W-:-:S03]  /*399a0*/  FADD R20, R0, R6 ;  /* 0x0000000600147221 */ /* 0x001fc60000000000 */
[----:B------:R-:W3:Y:S01]  /*399b0*/  LDL.LU R6, [R1+0x188] ;  /* 0x0001880001067983 */ /* 0x000ee20000300800 */
[----:B-1----:R-:W-:-:S03]  /*399c0*/  FADD R7, R17, R18 ;  /* 0x0000001211077221 */ /* 0x002fc60000000000 */
[----:B------:R-:W0:Y:S04]  /*399d0*/  SHFL.BFLY PT, R9, R20, 0x2, 0x1f ;  /* 0x0c401f0014097f89 */ /* 0x000e2800000e0000 */
[----:B------:R-:W1:Y:S04]  /*399e0*/  SHFL.BFLY PT, R17, R21, 0x2, 0x1f ;  /* 0x0c401f0015117f89 */ /* 0x000e6800000e0000 */
[----:B------:R-:W3:Y:S01]  /*399f0*/  LDL.LU R0, [R1+0x134] ;  /* 0x0001340001007983 */ /* 0x000ee20000300800 */
[----:B--2---:R-:W-:Y:S01]  /*39a00*/  FADD R19, R23, R19 ;  /* 0x0000001317137221 */ /* 0x004fe20000000000 */
[----:B0-----:R-:W-:-:S02]  /*39a10*/  FADD R20, R20, R9 ;  /* 0x0000000914147221 */ /* 0x001fc40000000000 */
[----:B------:R-:W0:Y:S01]  /*39a20*/  SHFL.BFLY PT, R9, R15, 0x1, 0x1f ;  /* 0x0c201f000f097f89 */ /* 0x000e2200000e0000 */
[----:B-1----:R-:W-:-:S03]  /*39a30*/  FADD R17, R21, R17 ;  /* 0x0000001115117221 */ /* 0x002fc60000000000 */
[----:B------:R-:W1:Y:S01]  /*39a40*/  SHFL.BFLY PT, R21, R19, 0x1, 0x1f ;  /* 0x0c201f0013157f89 */ /* 0x000e6200000e0000 */
[----:B0-----:R-:W-:Y:S01]  /*39a50*/  FADD R9, R15, R9 ;  /* 0x000000090f097221 */ /* 0x001fe20000000000 */
[----:B-1----:R-:W-:Y:S02]  /*39a60*/  FADD R15, R19, R21 ;  /* 0x00000015130f7221 */ /* 0x002fe40000000000 */
[----:B------:R-:W2:Y:S04]  /*39a70*/  LDL R19, [R1+0x7ec] ;  /* 0x0007ec0001137983 */ /* 0x000ea80000100800 */
[----:B------:R-:W3:Y:S04]  /*39a80*/  LDL R21, [R1+0x7f0] ;  /* 0x0007f00001157983 */ /* 0x000ee80000100800 */
[----:B------:R-:W0:Y:S04]  /*39a90*/  SHFL.BFLY PT, R16, R7, 0x1, 0x1f ;  /* 0x0c201f0007107f89 */ /* 0x000e2800000e0000 */
[----:B------:R-:W1:Y:S01]  /*39aa0*/  SHFL.BFLY PT, R18, R22, 0x2, 0x1f ;  /* 0x0c401f0016127f89 */ /* 0x000e6200000e0000 */
[----:B0-----:R-:W-:Y:S01]  /*39ab0*/  FADD R7, R7, R16 ;  /* 0x0000001007077221 */ /* 0x001fe20000000000 */
[----:B-1----:R-:W-:-:S04]  /*39ac0*/  FADD R18, R22, R18 ;  /* 0x0000001216127221 */ /* 0x002fc80000000000 */
[----:B----4-:R-:W-:Y:S04]  /*39ad0*/  @P6 STS [R14+0x40000], R7 ;  /* 0x040000070e006388 */ /* 0x010fe80000000800 */
[----:B------:R-:W0:Y:S04]  /*39ae0*/  SHFL.BFLY PT, R16, R18, 0x1, 0x1f ;  /* 0x0c201f0012107f89 */ /* 0x000e2800000e0000 */
[----:B-----5:R1:W-:Y:S04]  /*39af0*/  @P6 STS [R5+0x40000], R9 ;  /* 0x0400000905006388 */ /* 0x0203e80000000800 */
[----:B------:R-:W4:Y:S04]  /*39b00*/  SHFL.BFLY PT, R22, R17, 0x1, 0x1f ;  /* 0x0c201f0011167f89 */ /* 0x000f2800000e0000 */
[----:B------:R5:W-:Y:S04]  /*39b10*/  @P6 STS [R12+0x40000], R15 ;  /* 0x0400000f0c006388 */ /* 0x000be80000000800 */
[----:B-1----:R-:W3:Y:S04]  /*39b20*/  LDL.LU R5, [R1+0x1a4] ;  /* 0x0001a40001057983 */ /* 0x002ee80000300800 */
[----:B------:R-:W3:Y:S04]  /*39b30*/  LDL.LU R14, [R1+0x170] ;  /* 0x00017000010e7983 */ /* 0x000ee80000300800 */
[----:B-----5:R-:W5:Y:S01]  /*39b40*/  LDL.LU R15, [R1+0x178] ;  /* 0x00017800010f7983 */ /* 0x020f620000300800 */
[----:B0-----:R-:W-:Y:S01]  /*39b50*/  FADD R7, R18, R16 ;  /* 0x0000001012077221 */ /* 0x001fe20000000000 */
[----:B----4-:R-:W-:-:S04]  /*39b60*/  FADD R9, R17, R22 ;  /* 0x0000001611097221 */ /* 0x010fc80000000000 */
[----:B------:R3:W-:Y:S04]  /*39b70*/  @P6 STS [R11+0x40000], R7 ;  /* 0x040000070b006388 */ /* 0x0007e80000000800 */
[----:B------:R0:W-:Y:S01]  /*39b80*/  @P6 STS [R3+0x40000], R9 ;  /* 0x0400000903006388 */ /* 0x0001e20000000800 */
[----:B--2---:R-:W-:-:S03]  /*39b90*/  FMNMX R19, R4, R19, !PT ;  /* 0x0000001304137209 */ /* 0x004fc60007800000 */
[----:B------:R-:W2:Y:S01]  /*39ba0*/  LDL.LU R4, [R1+0x1038] ;  /* 0x0010380001047983 */ /* 0x000ea20000300800 */
[----:B---3--:R-:W-:-:S03]  /*39bb0*/  FMNMX R11, R13, R21, !PT ;  /* 0x000000150d0b7209 */ /* 0x008fc60007800000 */
[----:B0-----:R-:W3:Y:S04]  /*39bc0*/  LDL R9, [R1+0x7f4] ;  /* 0x0007f40001097983 */ /* 0x001ee80000100800 */
[----:B------:R-:W-:Y:S04]  /*39bd0*/  STL [R1+0x294], R19 ;  /* 0x0002941301007387 */ /* 0x000fe80000100800 */
[----:B------:R-:W4:Y:S04]  /*39be0*/  LDL.LU R13, [R1+0x1a8] ;  /* 0x0001a800010d7983 */ /* 0x000f280000300800 */
[----:B------:R-:W-:Y:S04]  /*39bf0*/  STL [R1+0x290], R11 ;  /* 0x0002900b01007387 */ /* 0x000fe80000100800 */
[----:B------:R-:W2:Y:S04]  /*39c00*/  LDL R7, [R1+0x7f8] ;  /* 0x0007f80001077983 */ /* 0x000ea80000100800 */
[----:B------:R-:W0:Y:S01]  /*39c10*/  SHFL.BFLY PT, R23, R20, 0x1, 0x1f ;  /* 0x0c201f0014177f89 */ /* 0x000e2200000e0000 */
[----:B------:R-:W-:-:S03]  /*39c20*/  FADD R3, R8, -R19 ;  /* 0x8000001308037221 */ /* 0x000fc60000000000 */
[----:B------:R-:W4:Y:S01]  /*39c30*/  LDL.LU R8, [R1+0x180] ;  /* 0x0001800001087983 */ /* 0x000f220000300800 */
[----:B------:R-:W-:Y:S01]  /*39c40*/  FMUL R3, R3, 1.4426950216293334961 ;  /* 0x3fb8aa3b03037820 */ /* 0x000fe20000400000 */
[----:B0-----:R-:W-:-:S05]  /*39c50*/  FADD R12, R20, R23 ;  /* 0x00000017140c7221 */ /* 0x001fca0000000000 */
[----:B------:R5:W-:Y:S02]  /*39c60*/  @P6 STS [R2+0x40000], R12 ;  /* 0x0400000c02006388 */ /* 0x000be40000000800 */
[----:B-----5:R-:W-:Y:S02]  /*39c70*/  FADD R2, R15, -R19 ;  /* 0x800000130f027221 */ /* 0x020fe40000000000 */
[----:B------:R-:W5:Y:S02]  /*39c80*/  LDL.LU R19, [R1+0x1ac] ;  /* 0x0001ac0001137983 */ /* 0x000f640000300800 */
[----:B------:R-:W-:-:S04]  /*39c90*/  FMUL R2, R2, 1.4426950216293334961 ;  /* 0x3fb8aa3b02027820 */ /* 0x000fc80000400000 */
[----:B------:R0:W1:Y:S02]  /*39ca0*/  MUFU.EX2 R22, R2 ;  /* 0x0000000200167308 */ /* 0x0000640000000800 */
[----:B0-----:R-:W-:-:S06]  /*39cb0*/  FADD R2, R6, -R11 ;  /* 0x8000000b06027221 */ /* 0x001fcc0000000000 */
[----:B------:R0:W1:Y:S01]  /*39cc0*/  MUFU.EX2 R6, R3 ;  /* 0x0000000300067308 */ /* 0x0000620000000800 */
[----:B------:R-:W-:Y:S01]  /*39cd0*/  FMUL R2, R2, 1.4426950216293334961 ;  /* 0x3fb8aa3b02027820 */ /* 0x000fe20000400000 */
[----:B0-----:R-:W-:-:S06]  /*39ce0*/  FADD R3, R0, -R11 ;  /* 0x8000000b00037221 */ /* 0x001fcc0000000000 */
[----:B------:R-:W0:Y:S01]  /*39cf0*/  MUFU.EX2 R0, R2 ;  /* 0x0000000200007308 */ /* 0x000e220000000800 */
[----:B-1----:R-:W-:Y:S04]  /*39d00*/  STL [R1+0x1c4], R22 ;  /* 0x0001c41601007387 */ /* 0x002fe80000100800 */
[----:B------:R-:W-:Y:S01]  /*39d10*/  STL [R1+0x1c0], R6 ;  /* 0x0001c00601007387 */ /* 0x000fe20000100800 */
[----:B------:R-:W-:Y:S01]  /*39d20*/  FMUL R3, R3, 1.4426950216293334961 ;  /* 0x3fb8aa3b03037820 */ /* 0x000fe20000400000 */
[----:B---3--:R-:W-:Y:S02]  /*39d30*/  FMNMX R9, R10, R9, !PT ;  /* 0x000000090a097209 */ /* 0x008fe40007800000 */
[----:B------:R-:W3:Y:S04]  /*39d40*/  LDL.LU R10, [R1+0x1034] ;  /* 0x00103400010a7983 */ /* 0x000ee80000300800 */
[----:B------:R-:W3:Y:S04]  /*39d50*/  LDL.LU R16, [R1+0x1a0] ;  /* 0x0001a00001107983 */ /* 0x000ee80000300800 */
[----:B------:R1:W-:Y:S04]  /*39d60*/  STL [R1+0x288], R9 ;  /* 0x0002880901007387 */ /* 0x0003e80000100800 */
[----:B0-----:R-:W-:Y:S01]  /*39d70*/  STL [R1+0x1bc], R0 ;  /* 0x0001bc0001007387 */ /* 0x001fe20000100800 */
[----:B--2---:R-:W-:-:S03]  /*39d80*/  FMNMX R12, R24, R7, !PT ;  /* 0x00000007180c7209 */ /* 0x004fc60007800000 */
[----:B------:R-:W2:Y:S01]  /*39d90*/  LDL R7, [R1+0x7fc] ;  /* 0x0007fc0001077983 */ /* 0x000ea20000100800 */
[--C-:B------:R-:W-:Y:S02]  /*39da0*/  FADD R2, R5, -R9.reuse ;  /* 0x8000000905027221 */ /* 0x100fe40000000000 */
[----:B------:R0:W4:Y:S01]  /*39db0*/  MUFU.EX2 R5, R3 ;  /* 0x0000000300057308 */ /* 0x0001220000000800 */
[----:B------:R-:W3:Y:S04]  /*39dc0*/  LDL.LU R21, [R1+0x228] ;  /* 0x0002280001157983 */ /* 0x000ee80000300800 */
[----:B------:R2:W-:Y:S01]  /*39dd0*/  STL [R1+0x28c], R12 ;  /* 0x00028c0c01007387 */ /* 0x0005e20000100800 */
[----:B0-----:R-:W-:-:S03]  /*39de0*/  FADD R3, R14, -R9 ;  /* 0x800000090e037221 */ /* 0x001fc60000000000 */
[----:B-1----:R-:W3:Y:S01]  /*39df0*/  LDL R9, [R1+0x800] ;  /* 0x0008000001097983 */ /* 0x002ee20000100800 */
[----:B------:R-:W-:Y:S01]  /*39e00*/  FMUL R2, R2, 1.4426950216293334961 ;  /* 0x3fb8aa3b02027820 */ /* 0x000fe20000400000 */
[----:B------:R-:W-:Y:S02]  /*39e10*/  FMUL R3, R3, 1.4426950216293334961 ;  /* 0x3fb8aa3b03037820 */ /* 0x000fe40000400000 */
[----:B------:R-:W5:Y:S01]  /*39e20*/  LDL.LU R11, [R1+0x220] ;  /* 0x00022000010b7983 */ /* 0x000f620000300800 */
[----:B------:R4:W0:Y:S02]  /*39e30*/  MUFU.EX2 R14, R2 ;  /* 0x00000002000e7308 */ /* 0x0008240000000800 */
[----:B----4-:R-:W-:-:S06]  /*39e40*/  FADD R2, R13, -R12 ;  /* 0x8000000c0d027221 */ /* 0x010fcc0000000000 */
[----:B------:R1:W4:Y:S01]  /*39e50*/  MUFU.EX2 R13, R3 ;  /* 0x00000003000d7308 */ /* 0x0003220000000800 */
[----:B------:R-:W-:-:S07]  /*39e60*/  FMUL R2, R2, 1.4426950216293334961 ;  /* 0x3fb8aa3b02027820 */ /* 0x000fce0000400000 */
[----:B------:R-:W2:Y:S01]  /*39e70*/  MUFU.EX2 R18, R2 ;  /* 0x0000000200127308 */ /* 0x000ea20000000800 */
[----:B------:R-:W-:Y:S01]  /*39e80*/  STL [R1+0x1b8], R5 ;  /* 0x0001b80501007387 */ /* 0x000fe20000100800 */
[----:B-1----:R-:W-:-:S03]  /*39e90*/  FADD R3, R8, -R12 ;  /* 0x8000000c08037221 */ /* 0x002fc60000000000 */
[----:B0-----:R-:W-:Y:S04]  /*39ea0*/  STL [R1+0x1b4], R14 ;  /* 0x0001b40e01007387 */ /* 0x001fe80000100800 */
[----:B------:R-:W5:Y:S04]  /*39eb0*/  LDL.LU R15, [R1+0xf8] ;  /* 0x0000f800010f7983 */ /* 0x000f680000300800 */
[----:B------:R-:W5:Y:S04]  /*39ec0*/  LDL.LU R8, [R1+0x84] ;  /* 0x0000840001087983 */ /* 0x000f680000300800 */
[----:B----4-:R-:W-:Y:S01]  /*39ed0*/  STL [R1+0x20], R13 ;  /* 0x0000200d01007387 */ /* 0x010fe20000100800 */
[----:B--2---:R-:W-:-:S05]  /*39ee0*/  FMNMX R7, R25, R7, !PT ;  /* 0x0000000719077209 */ /* 0x004fca0007800000 */
[----:B------:R0:W-:Y:S04]  /*39ef0*/  STL [R1+0x280], R7 ;  /* 0x0002800701007387 */ /* 0x0001e80000100800 */
[----:B------:R-:W2:Y:S04]  /*39f00*/  LDL.LU R12, [R1+0x110] ;  /* 0x00011000010c7983 */ /* 0x000ea80000300800 */
[----:B------:R-:W-:Y:S01]  /*39f10*/  STL [R1+0x1b0], R18 ;  /* 0x0001b01201007387 */ /* 0x000fe20000100800 */
[----:B---3--:R-:W-:-:S03]  /*39f20*/  FMNMX R24, R26, R9, !PT ;  /* 0x000000091a187209 */ /* 0x008fc60007800000 */
[----:B------:R-:W3:Y:S01]  /*39f30*/  LDL R9, [R1+0x804] ;  /* 0x0008040001097983 */ /* 0x000ee20000100800 */
[----:B------:R-:W-:Y:S01]  /*39f40*/  FMUL R3, R3, 1.4426950216293334961 ;  /* 0x3fb8aa3b03037820 */ /* 0x000fe20000400000 */
[----:B-----5:R-:W-:-:S03]  /*39f50*/  FADD R2, R19, -R7 ;  /* 0x8000000713027221 */ /* 0x020fc60000000000 */
[----:B------:R1:W4:Y:S01]  /*39f60*/  MUFU.EX2 R19, R3 ;  /* 0x0000000300137308 */ /* 0x0003220000000800 */
[----:B------:R-:W-:Y:S01]  /*39f70*/  FMUL R2, R2, 1.4426950216293334961 ;  /* 0x3fb8aa3b02027820 */ /* 0x000fe20000400000 */
[----:B-1----:R-:W-:-:S04]  /*39f80*/  FADD R3, R16, -R7 ;  /* 0x8000000710037221 */ /* 0x002fc80000000000 */
[----:B------:R-:W-:Y:S02]  /*39f90*/  FMUL R3, R3, 1.4426950216293334961 ;  /* 0x3fb8aa3b03037820 */ /* 0x000fe40000400000 */
[----:B------:R1:W5:Y:S01]  /*39fa0*/  MUFU.EX2 R16, R2 ;  /* 0x0000000200107308 */ /* 0x0003620000000800 */
[----:B------:R3:W-:Y:S04]  /*39fb0*/  STL [R1+0x284], R24 ;  /* 0x0002841801007387 */ /* 0x0007e80000100800 */
[----:B0-----:R-:W2:Y:S03]  /*39fc0*/  LDL R7, [R1+0x808] ;  /* 0x0008080001077983 */ /* 0x001ea60000100800 */
[----:B------:R0:W5:Y:S01]  /*39fd0*/  MUFU.EX2 R17, R3 ;  /* 0x0000000300117308 */ /* 0x0001620000000800 */
[----:B------:R-:W2:Y:S01]  /*39fe0*/  LDL.LU R20, [R1+0x88] ;  /* 0x0000880001147983 */ /* 0x000ea20000300800 */
[----:B-1----:R-:W-:-:S03]  /*39ff0*/  FADD R2, R21, -R24 ;  /* 0x8000001815027221 */ /* 0x002fc60000000000 */
[----:B----4-:R-:W-:Y:S04]  /*3a000*/  STL [R1+0x24], R19 ;  /* 0x0000241301007387 */ /* 0x010fe80000100800 */
[----:B------:R-:W4:Y:S01]  /*3a010*/  LDL.LU R23, [R1+0xec] ;  /* 0x0000ec0001177983 */ /* 0x000f220000300800 */
[----:B0-----:R-:W-:-:S03]  /*3a020*/  FADD R3, R11, -R24 ;  /* 0x800000180b037221 */ /* 0x001fc60000000000 */
[----:B------:R-:W4:Y:S04]  /*3a030*/  LDL.LU R21, [R1+0x90] ;  /* 0x0000900001157983 */ /* 0x000f280000300800 */
[----:B-----5:R-:W-:Y:S04]  /*3a040*/  STL [R1+0x1ac], R16 ;  /* 0x0001ac1001007387 */ /* 0x020fe80000100800 */
[----:B------:R-:W-:Y:S01]  /*3a050*/  STL [R1+0x1a8], R17 ;  /* 0x0001a81101007387 */ /* 0x000fe20000100800 */
[----:B---3--:R-:W-:-:S03]  /*3a060*/  FMNMX R24, R27, R9, !PT ;  /* 0x000000091b187209 */ /* 0x008fc60007800000 */
[----:B------:R-:W3:Y:S01]  /*3a070*/  LDL R9, [R1+0x80c] ;  /* 0x00080c0001097983 */ /* 0x000ee20000100800 */
[----:B------:R-:W-:Y:S01]  /*3a080*/  FMUL R2, R2, 1.4426950216293334961 ;  /* 0x3fb8aa3b02027820 */ /* 0x000fe20000400000 */
[----:B------:R-:W-:-:S03]  /*3a090*/  FMUL R3, R3, 1.4426950216293334961 ;  /* 0x3fb8aa3b03037820 */ /* 0x000fc60000400000 */
[----:B------:R0:W1:Y:S02]  /*3a0a0*/  MUFU.EX2 R11, R2 ;  /* 0x00000002000b7308 */ /* 0x0000640000000800 */
[----:B0-----:R-:W-:-:S06]  /*3a0b0*/  FADD R2, R15, -R24 ;  /* 0x800000180f027221 */ /* 0x001fcc0000000000 */
[----:B------:R0:W5:Y:S01]  /*3a0c0*/  MUFU.EX2 R15, R3 ;  /* 0x00000003000f7308 */ /* 0x0001620000000800 */
[----:B------:R-:W-:Y:S01]  /*3a0d0*/  FMUL R2, R2, 1.4426950216293334961 ;  /* 0x3fb8aa3b02027820 */ /* 0x000fe20000400000 */
[----:B--2---:R-:W-:Y:S01]  /*3a0e0*/  FMNMX R7, R28, R7, !PT ;  /* 0x000000071c077209 */ /* 0x004fe20007800000 */
[----:B0-----:R-:W-:-:S05]  /*3a0f0*/  FADD R3, R8, -R24 ;  /* 0x8000001808037221 */ /* 0x001fca0000000000 */
[----:B------:R0:W2:Y:S01]  /*3a100*/  MUFU.EX2 R8, R2 ;  /* 0x0000000200087308 */ /* 0x0000a20000000800 */
[----:B------:R-:W-:Y:S01]  /*3a110*/  FMUL R3, R3, 1.4426950216293334961 ;  /* 0x3fb8aa3b03037820 */ /* 0x000fe20000400000 */
[----:B------:R-:W-:Y:S01]  /*3a120*/  STL [R1+0x27c], R24 ;  /* 0x00027c1801007387 */ /* 0x000fe20000100800 */
[----:B0-----:R-:W-:-:S03]  /*3a130*/  FADD R2, R12, -R7 ;  /* 0x800000070c027221 */ /* 0x001fc60000000000 */
[----:B-1----:R-:W-:Y:S02]  /*3a140*/  STL [R1+0x130], R11 ;  /* 0x0001300b01007387 */ /* 0x002fe40000100800 */
[----:B------:R0:W1:Y:S02]  /*3a150*/  MUFU.EX2 R12, R3 ;  /* 0x00000003000c7308 */ /* 0x0000640000000800 */
[----:B-----5:R-:W-:Y:S04]  /*3a160*/  STL [R1+0xfc], R15 ;  /* 0x0000fc0f01007387 */ /* 0x020fe80000100800 */
[----:B------:R5:W-:Y:S01]  /*3a170*/  STL [R1+0x278], R7 ;  /* 0x0002780701007387 */ /* 0x000be20000100800 */
[----:B0-----:R-:W-:Y:S01]  /*3a180*/  FMUL R3, R2, 1.4426950216293334961 ;  /* 0x3fb8aa3b02037820 */ /* 0x001fe20000400000 */
[----:B------:R-:W-:Y:S01]  /*3a190*/  FADD R2, R22, R6 ;  /* 0x0000000616027221 */ /* 0x000fe20000000000 */
[----:B-----5:R-:W-:-:S04]  /*3a1a0*/  FADD R7, R20, -R7 ;  /* 0x8000000714077221 */ /* 0x020fc80000000000 */
[----:B------:R-:W-:Y:S01]  /*3a1b0*/  FMUL R7, R7, 1.4426950216293334961 ;  /* 0x3fb8aa3b07077820 */ /* 0x000fe20000400000 */
[----:B------:R0:W5:Y:S01]  /*3a1c0*/  MUFU.EX2 R20, R3 ;  /* 0x0000000300147308 */ /* 0x0001620000000800 */
[----:B--2---:R-:W-:Y:S04]  /*3a1d0*/  STL [R1+0x1a4], R8 ;  /* 0x0001a40801007387 */ /* 0x004fe80000100800 */
[----:B------:R-:W2:Y:S04]  /*3a1e0*/  LDL.LU R6, [R1+0x1030] ;  /* 0x0010300001067983 */ /* 0x000ea80000300800 */
[----:B0-----:R-:W0:Y:S04]  /*3a1f0*/  SHFL.BFLY PT, R3, R2, 0x2, 0x1f ;  /* 0x0c401f0002037f89 */ /* 0x001e2800000e0000 */
[----:B-1----:R1:W-:Y:S01]  /*3a200*/  STL [R1+0xf8], R12 ;  /* 0x0000f80c01007387 */ /* 0x0023e20000100800 */
[----:B------:R-:W-:Y:S01]  /*3a210*/  FADD R24, R0, R5 ;  /* 0x0000000500187221 */ /* 0x000fe20000000000 */
[----:B-1----:R-:W-:Y:S01]  /*3a220*/  FADD R12, R8, R12 ;  /* 0x0000000c080c7221 */ /* 0x002fe20000000000 */
[----:B0-----:R-:W-:Y:S01]  /*3a230*/  FADD R2, R2, R3 ;  /* 0x0000000302027221 */ /* 0x001fe20000000000 */
[----:B------:R-:W-:Y:S01]  /*3a240*/  FADD R3, R14, R13 ;  /* 0x0000000d0e037221 */ /* 0x000fe20000000000 */
[----:B---3--:R-:W-:-:S05]  /*3a250*/  FMNMX R22, R29, R9, !PT ;  /* 0x000000091d167209 */ /* 0x008fca0007800000 */
[--C-:B----4-:R-:W-:Y:S02]  /*3a260*/  FADD R9, R23, -R22.reuse ;  /* 0x8000001617097221 */ /* 0x110fe40000000000 */
[----:B------:R0:W1:Y:S01]  /*3a270*/  MUFU.EX2 R23, R7 ;  /* 0x0000000700177308 */ /* 0x0000620000000800 */
[----:B------:R3:W-:Y:S01]  /*3a280*/  STL [R1+0x274], R22 ;  /* 0x0002741601007387 */ /* 0x0007e20000100800 */
[----:B0-----:R-:W-:Y:S01]  /*3a290*/  FMUL R7, R9, 1.4426950216293334961 ;  /* 0x3fb8aa3b09077820 */ /* 0x001fe20000400000 */
[----:B------:R-:W-:-:S05]  /*3a2a0*/  FADD R9, R21, -R22 ;  /* 0x8000001615097221 */ /* 0x000fca0000000000 */
[----:B------:R0:W4:Y:S02]  /*3a2b0*/  MUFU.EX2 R21, R7 ;  /* 0x0000000700157308 */ /* 0x0001240000000800 */
[----:B0-----:R-:W-:-:S06]  /*3a2c0*/  FMUL R7, R9, 1.4426950216293334961 ;  /* 0x3fb8aa3b09077820 */ /* 0x001fcc0000400000 */
[----:B---3--:R-:W0:Y:S01]  /*3a2d0*/  MUFU.EX2 R22, R7 ;  /* 0x0000000700167308 */ /* 0x008e220000000800 */
[----:B-----5:R3:W-:Y:S04]  /*3a2e0*/  STL [R1+0x134], R20 ;  /* 0x0001341401007387 */ /* 0x0207e80000100800 */
[----:B-1----:R-:W-:Y:S04]  /*3a2f0*/  STL [R1+0xec], R23 ;  /* 0x0000ec1701007387 */ /* 0x002fe80000100800 */
[----:B------:R-:W5:Y:S04]  /*3a300*/  LDL.LU R5, [R1+0x102c] ;  /* 0x00102c0001057983 */ /* 0x000f680000300800 */
[----:B------:R-:W2:Y:S04]  /*3a310*/  LDL.LU R0, [R1+0x1028] ;  /* 0x0010280001007983 */ /* 0x000ea80000300800 */
[----:B----4-:R1:W-:Y:S04]  /*3a320*/  STL [R1+0x118], R21 ;  /* 0x0001181501007387 */ /* 0x0103e80000100800 */
[----:B0-----:R-:W-:Y:S04]  /*3a330*/  STL [R1+0x10c], R22 ;  /* 0x00010c1601007387 */ /* 0x001fe80000100800 */
[----:B------:R-:W4:Y:S04]  /*3a340*/  LDL.LU R13, [R1+0x1024] ;  /* 0x00102400010d7983 */ /* 0x000f280000300800 */
[----:B------:R-:W2:Y:S04]  /*3a350*/  LDL.LU R14, [R1+0x1020] ;  /* 0x00102000010e7983 */ /* 0x000ea80000300800 */
[----:B------:R-:W2:Y:S04]  /*3a360*/  LDL.LU R27, [R1+0x34] ;  /* 0x00003400011b7983 */ /* 0x000ea80000300800 */
[----:B------:R-:W4:Y:S01]  /*3a370*/  LDL.LU R8, [R1+0x30] ;  /* 0x0000300001087983 */ /* 0x000f220000300800 */
[----:B------:R-:W-:Y:S01]  /*3a380*/  FADD R7, R18, R19 ;  /* 0x0000001312077221 */ /* 0x000fe20000000000 */
[----:B------:R-:W-:-:S02]  /*3a390*/  FADD R11, R11, R15 ;  /* 0x0000000f0b0b7221 */ /* 0x000fc40000000000 */
[----:B------:R-:W0:Y:S01]  /*3a3a0*/  SHFL.BFLY PT, R25, R24, 0x2, 0x1f ;  /* 0x0c401f0018197f89 */ /* 0x000e2200000e0000 */
[----:B------:R-:W-:-:S03]  /*3a3b0*/  FADD R9, R16, R17 ;  /* 0x0000001110097221 */ /* 0x000fc60000000000 */
[----:B------:R-:W0:Y:S01]  /*3a3c0*/  SHFL.BFLY PT, R15, R3, 0x2, 0x1f ;  /* 0x0c401f00030f7f89 */ /* 0x000e2200000e0000 */
[----:B---3--:R-:W-:-:S03]  /*3a3d0*/  FADD R20, R20, R23 ;  /* 0x0000001714147221 */ /* 0x008fc60000000000 */
[----:B------:R-:W3:Y:S01]  /*3a3e0*/  SHFL.BFLY PT, R19, R12, 0x2, 0x1f ;  /* 0x0c401f000c137f89 */ /* 0x000ee200000e0000 */
[----:B-1----:R-:W-:-:S03]  /*3a3f0*/  FADD R21, R21, R22 ;  /* 0x0000001615157221 */ /* 0x002fc60000000000 */
[----:B------:R-:W1:Y:S04]  /*3a400*/  SHFL.BFLY PT, R16, R7, 0x2, 0x1f ;  /* 0x0c401f0007107f89 */ /* 0x000e6800000e0000 */
[----:B------:R-:W1:Y:S04]  /*3a410*/  SHFL.BFLY PT, R17, R9, 0x2, 0x1f ;  /* 0x0c401f0009117f89 */ /* 0x000e6800000e0000 */
[----:B------:R-:W1:Y:S04]  /*3a420*/  SHFL.BFLY PT, R18, R11, 0x2, 0x1f ;  /* 0x0c401f000b127f89 */ /* 0x000e6800000e0000 */
[----:B------:R-:W1:Y:S04]  /*3a430*/  SHFL.BFLY PT, R22, R20, 0x2, 0x1f ;  /* 0x0c401f0014167f89 */ /* 0x000e6800000e0000 */
[----:B------:R-:W1:Y:S01]  /*3a440*/  SHFL.BFLY PT, R23, R21, 0x2, 0x1f ;  /* 0x0c401f0015177f89 */ /* 0x000e6200000e0000 */
[----:B0-----:R-:W-:Y:S01]  /*3a450*/  FADD R24, R24, R25 ;  /* 0x0000001918187221 */ /* 0x001fe20000000000 */
[----:B------:R-:W-:-:S02]  /*3a460*/  FADD R3, R3, R15 ;  /* 0x0000000f03037221 */ /* 0x000fc40000000000 */
[----:B------:R-:W0:Y:S01]  /*3a470*/  SHFL.BFLY PT, R25, R2, 0x1, 0x1f ;  /* 0x0c201f0002197f89 */ /* 0x000e2200000e0000 */
[----:B---3--:R-:W-:-:S03]  /*3a480*/  FADD R15, R12, R19 ;  /* 0x000000130c0f7221 */ /* 0x008fc60000000000 */
[----:B------:R-:W3:Y:S01]  /*3a490*/  SHFL.BFLY PT, R12, R24, 0x1, 0x1f ;  /* 0x0c201f00180c7f89 */ /* 0x000ee200000e0000 */
[----:B-1----:R-:W-:-:S03]  /*3a4a0*/  FADD R7, R7, R16 ;  /* 0x0000001007077221 */ /* 0x002fc60000000000 */
[----:B------:R-:W1:Y:S01]  /*3a4b0*/  SHFL.BFLY PT, R16, R3, 0x1, 0x1f ;  /* 0x0c201f0003107f89 */ /* 0x000e6200000e0000 */
[----:B------:R-:W-:Y:S01]  /*3a4c0*/  FADD R9, R9, R17 ;  /* 0x0000001109097221 */ /* 0x000fe20000000000 */
[----:B------:R-:W-:Y:S02]  /*3a4d0*/  FADD R11, R11, R18 ;  /* 0x000000120b0b7221 */ /* 0x000fe40000000000 */
[----:B------:R-:W5:Y:S01]  /*3a4e0*/  LDL.LU R29, [R1+0xb8] ;  /* 0x0000b800011d7983 */ /* 0x000f620000300800 */
[----:B------:R-:W-:-:S03]  /*3a4f0*/  FADD R17, R20, R22 ;  /* 0x0000001614117221 */ /* 0x000fc60000000000 */
[----:B------:R-:W5:Y:S01]  /*3a500*/  LDL.LU R26, [R1+0x150] ;  /* 0x00015000011a7983 */ /* 0x000f620000300800 */
[----:B------:R-:W-:-:S03]  /*3a510*/  FADD R18, R21, R23 ;  /* 0x0000001715127221 */ /* 0x000fc60000000000 */
[----:B------:R-:W-:Y:S04]  /*3a520*/  SHFL.BFLY PT, R20, R9, 0x1, 0x1f ;  /* 0x0c201f0009147f89 */ /* 0x000fe800000e0000 */
[----:B------:R-:W2:Y:S01]  /*3a530*/  SHFL.BFLY PT, R21, R7, 0x1, 0x1f ;  /* 0x0c201f0007157f89 */ /* 0x000ea200000e0000 */
[----:B0-----:R-:W-:Y:S01]  /*3a540*/  FADD R2, R2, R25 ;  /* 0x0000001902027221 */ /* 0x001fe20000000000 */
[----:B---3--:R-:W-:Y:S02]  /*3a550*/  FADD R12, R24, R12 ;  /* 0x0000000c180c7221 */ /* 0x008fe40000000000 */
[----:B------:R-:W3:Y:S01]  /*3a560*/  LDL.LU R24, [R1+0x14] ;  /* 0x0000140001187983 */ /* 0x000ee20000300800 */
[----:B-1----:R-:W-:-:S03]  /*3a570*/  FADD R3, R3, R16 ;  /* 0x0000001003037221 */ /* 0x002fc60000000000 */
[----:B------:R-:W3:Y:S04]  /*3a580*/  LDL.LU R16, [R1+0x14c] ;  /* 0x00014c0001107983 */ /* 0x000ee80000300800 */
[----:B--2---:R0:W-:Y:S04]  /*3a590*/  @P6 STS [R27+0x40000], R2 ;  /* 0x040000021b006388 */ /* 0x0041e80000000800 */
[----:B----4-:R1:W-:Y:S04]  /*3a5a0*/  @P6 STS [R8+0x40000], R12 ;  /* 0x0400000c08006388 */ /* 0x0103e80000000800 */
[----:B------:R2:W-:Y:S04]  /*3a5b0*/  @P6 STS [R4+0x40000], R3 ;  /* 0x0400000304006388 */ /* 0x0005e80000000800 */
[----:B0-----:R-:W4:Y:S01]  /*3a5c0*/  LDL.LU R27, [R1+0x3c] ;  /* 0x00003c00011b7983 */ /* 0x001f220000300800 */
[----:B------:R-:W-:-:S03]  /*3a5d0*/  FADD R2, R7, R21 ;  /* 0x0000001507027221 */ /* 0x000fc60000000000 */
[----:B-1----:R-:W3:Y:S01]  /*3a5e0*/  LDL.LU R8, [R1+0xc0] ;  /* 0x0000c00001087983 */ /* 0x002ee20000300800 */
[----:B--2---:R-:W-:-:S03]  /*3a5f0*/  FADD R3, R9, R20 ;  /* 0x0000001409037221 */ /* 0x004fc60000000000 */
[----:B------:R-:W2:Y:S04]  /*3a600*/  LDL.LU R12, [R1+0x13c] ;  /* 0x00013c00010c7983 */ /* 0x000ea80000300800 */
[----:B------:R-:W2:Y:S04]  /*3a610*/  LDL.LU R28, [R1+0xcc] ;  /* 0x0000cc00011c7983 */ /* 0x000ea80000300800 */
[----:B------:R-:W2:Y:S04]  /*3a620*/  LDL R7, [R1+0x814] ;  /* 0x0008140001077983 */ /* 0x000ea80000100800 */
[----:B------:R-:W4:Y:S04]  /*3a630*/  LDL R21, [R1+0x818] ;  /* 0x0008180001157983 */ /* 0x000f280000100800 */
[----:B------:R-:W2:Y:S04]  /*3a640*/  LDL R9, [R1+0x810] ;  /* 0x0008100001097983 */ /* 0x000ea80000100800 */
[----:B------:R-:W2:Y:S04]  /*3a650*/  LDL.LU R20, [R1+0x38] ;  /* 0x0000380001147983 */ /* 0x000ea80000300800 */
[----:B------:R-:W0:Y:S04]  /*3a660*/  SHFL.BFLY PT, R19, R11, 0x1, 0x1f ;  /* 0x0c201f000b137f89 */ /* 0x000e2800000e0000 */
[----:B------:R-:W1:Y:S04]  /*3a670*/  SHFL.BFLY PT, R22, R15, 0x1, 0x1f ;  /* 0x0c201f000f167f89 */ /* 0x000e6800000e0000 */
[----:B------:R-:W5:Y:S04]  /*3a680*/  SHFL.BFLY PT, R23, R17, 0x1, 0x1f ;  /* 0x0c201f0011177f89 */ /* 0x000f6800000e0000 */
[----:B------:R-:W5:Y:S04]  /*3a690*/  SHFL.BFLY PT, R25, R18, 0x1, 0x1f ;  /* 0x0c201f0012197f89 */ /* 0x000f6800000e0000 */
[----:B------:R1:W-:Y:S04]  /*3a6a0*/  @P6 STS [R10+0x40000], R2 ;  /* 0x040000020a006388 */ /* 0x0003e80000000800 */
[----:B------:R5:W-:Y:S01]  /*3a6b0*/  @P6 STS [R6+0x40000], R3 ;  /* 0x0400000306006388 */ /* 0x000be20000000800 */
[----:B0-----:R-:W-:Y:S01]  /*3a6c0*/  FADD R4, R11, R19 ;  /* 0x000000130b047221 */ /* 0x001fe20000000000 */
[----:B-1----:R-:W-:-:S04]  /*3a6d0*/  FADD R2, R15, R22 ;  /* 0x000000160f027221 */ /* 0x002fc80000000000 */
[----:B-----5:R0:W-:Y:S04]  /*3a6e0*/  @P6 STS [R5+0x40000], R4 ;  /* 0x0400000405006388 */ /* 0x0201e80000000800 */
[----:B------:R3:W-:Y:S01]  /*3a6f0*/  @P6 STS [R0+0x40000], R2 ;  /* 0x0400000200006388 */ /* 0x0007e20000000800 */
[----:B------:R-:W-:Y:S01]  /*3a700*/  FADD R3, R17, R23 ;  /* 0x0000001711037221 */ /* 0x000fe20000000000 */
[----:B0-----:R-:W-:-:S04]  /*3a710*/  FADD R4, R18, R25 ;  /* 0x0000001912047221 */ /* 0x001fc80000000000 */
[----:B------:R-:W-:Y:S04]  /*3a720*/  @P6 STS [R13+0x40000], R3 ;  /* 0x040000030d006388 */ /* 0x000fe80000000800 */
[----:B------:R0:W-:Y:S01]  /*3a730*/  @P6 STS [R14+0x40000], R4 ;  /* 0x040000040e006388 */ /* 0x0001e20000000800 */
[----:B--2---:R-:W-:-:S05]  /*3a740*/  FMNMX R20, R20, R9, !PT ;  /* 0x0000000914147209 */ /* 0x004fca0007800000 */
[----:B---3--:R-:W-:-:S04]  /*3a750*/  FADD R2, R16, -R20 ;  /* 0x8000001410027221 */ /* 0x008fc80000000000 */
[----:B------:R-:W-:-:S04]  /*3a760*/  FMUL R2, R2, 1.4426950216293334961 ;  /* 0x3fb8aa3b02027820 */ /* 0x000fc80000400000 */
[----:B------:R1:W2:Y:S01]  /*3a770*/  MUFU.EX2 R10, R2 ;  /* 0x00000002000a7308 */ /* 0x0002a20000000800 */
[----:B------:R-:W-:Y:S01]  /*3a780*/  FADD R0, R29, -R20 ;  /* 0x800000141d007221 */ /* 0x000fe20000000000 */
[----:B0-----:R-:W-:Y:S01]  /*3a790*/  FMNMX R4, R24, R7, !PT ;  /* 0x0000000718047209 */ /* 0x001fe20007800000 */
[----:B------:R-:W-:Y:S04]  /*3a7a0*/  STL [R1+0x270], R20 ;  /* 0x0002701401007387 */ /* 0x000fe80000100800 */
[----:B------:R-:W3:Y:S01]  /*3a7b0*/  LDL.LU R16, [R1+0x40] ;  /* 0x0000400001107983 */ /* 0x000ee20000300800 */
[----:B-1----:R-:W-:Y:S01]  /*3a7c0*/  FMUL R2, R0, 1.4426950216293334961 ;  /* 0x3fb8aa3b00027820 */ /* 0x002fe20000400000 */
[----:B------:R-:W-:Y:S02]  /*3a7d0*/  FADD R0, R26, -R4 ;  /* 0x800000041a007221 */ /* 0x000fe40000000000 */
[----:B------:R-:W5:Y:S04]  /*3a7e0*/  LDL.LU R29, [R1+0x140] ;  /* 0x00014000011d7983 */ /* 0x000f680000300800 */
[----:B------:R0:W-:Y:S04]  /*3a7f0*/  STL [R1+0x26c], R4 ;  /* 0x00026c0401007387 */ /* 0x0001e80000100800 */
[----:B------:R-:W3:Y:S01]  /*3a800*/  LDL.LU R26, [R1+0x44] ;  /* 0x00004400011a7983 */ /* 0x000ee20000300800 */
[----:B----4-:R-:W-:-:S03]  /*3a810*/  FMNMX R5, R27, R21, !PT ;  /* 0x000000151b057209 */ /* 0x010fc60007800000 */
[----:B------:R-:W4:Y:S04]  /*3a820*/  LDL.LU R24, [R1+0xd4] ;  /* 0x0000d40001187983 */ /* 0x000f280000300800 */
[----:B--2---:R-:W-:Y:S04]  /*3a830*/  STL [R1+0xe8], R10 ;  /* 0x0000e80a01007387 */ /* 0x004fe80000100800 */
[----:B------:R-:W3:Y:S04]  /*3a840*/  LDL R3, [R1+0x81c] ;  /* 0x00081c0001037983 */ /* 0x000ee80000100800 */
[----:B------:R1:W-:Y:S04]  /*3a850*/  STL [R1+0x268], R5 ;  /* 0x0002680501007387 */ /* 0x0003e80000100800 */
[----:B------:R-:W2:Y:S01]  /*3a860*/  LDL R6, [R1+0x820] ;  /* 0x0008200001067983 */ /* 0x000ea20000100800 */
[----:B------:R0:W1:Y:S03]  /*3a870*/  MUFU.EX2 R14, R2 ;  /* 0x00000002000e7308 */ /* 0x0000660000000800 */
[----:B------:R-:W4:Y:S01]  /*3a880*/  LDL.LU R27, [R1+0x11c] ;  /* 0x00011c00011b7983 */ /* 0x000f220000300800 */
[----:B0-----:R-:W-:Y:S01]  /*3a890*/  FMUL R2, R0, 1.4426950216293334961 ;  /* 0x3fb8aa3b00027820 */ /* 0x001fe20000400000 */
[----:B------:R-:W-:-:S02]  /*3a8a0*/  FADD R0, R8, -R4 ;  /* 0x8000000408007221 */ /* 0x000fc40000000000 */
[----:B------:R-:W4:Y:S01]  /*3a8b0*/  LDL.LU R8, [R1+0xdc] ;  /* 0x0000dc0001087983 */ /* 0x000f220000300800 */
[----:B------:R0:W1:Y:S01]  /*3a8c0*/  MUFU.EX2 R4, R2 ;  /* 0x0000000200047308 */ /* 0x0000620000000800 */
[----:B------:R-:W-:Y:S01]  /*3a8d0*/  FMUL R0, R0, 1.4426950216293334961 ;  /* 0x3fb8aa3b00007820 */ /* 0x000fe20000400000 */
[----:B0-----:R-:W-:-:S06]  /*3a8e0*/  FADD R2, R12, -R5 ;  /* 0x800000050c027221 */ /* 0x001fcc0000000000 */
[----:B------:R0:W0:Y:S01]  /*3a8f0*/  MUFU.EX2 R12, R0 ;  /* 0x00000000000c7308 */ /* 0x0000220000000800 */
[----:B------:R-:W-:Y:S01]  /*3a900*/  FMUL R2, R2, 1.4426950216293334961 ;  /* 0x3fb8aa3b02027820 */ /* 0x000fe20000400000 */
[----:B-1----:R-:W-:Y:S04]  /*3a910*/  STL [R1+0x18], R14 ;  /* 0x0000180e01007387 */ /* 0x002fe80000100800 */
[----:B------:R-:W4:Y:S02]  /*3a920*/  LDL.LU R19, [R1+0x48] ;  /* 0x0000480001137983 */ /* 0x000f240000300800 */
[----:B------:R1:W2:Y:S01]  /*3a930*/  MUFU.EX2 R13, R2 ;  /* 0x00000002000d7308 */ /* 0x0002a20000000800 */
[----:B0-----:R-:W-:Y:S01]  /*3a940*/  FADD R0, R28, -R5 ;  /* 0x800000051c007221 */ /* 0x001fe20000000000 */
[----:B------:R-:W4:Y:S04]  /*3a950*/  LDL.LU R20, [R1+0x114] ;  /* 0x0001140001147983 */ /* 0x000f280000300800 */
[----:B------:R-:W-:Y:S04]  /*3a960*/  STL [R1+0x14], R4 ;  /* 0x0000140401007387 */ /* 0x000fe80000100800 */
[----:B------:R-:W4:Y:S01]  /*3a970*/  LDL.LU R21, [R1+0x4c] ;  /* 0x00004c0001157983 */ /* 0x000f220000300800 */
[----:B-1----:R-:W-:-:S03]  /*3a980*/  FMUL R2, R0, 1.4426950216293334961 ;  /* 0x3fb8aa3b00027820 */ /* 0x002fc60000400000 */
[----:B------:R-:W4:Y:S04]  /*3a990*/  LDL.LU R28, [R1+0xf0] ;  /* 0x0000f000011c7983 */ /* 0x000f280000300800 */
[----:B------:R-:W-:Y:S01]  /*3a9a0*/  STL [R1+0x10], R12 ;  /* 0x0000100c01007387 */ /* 0x000fe20000100800 */
[----:B------:R0:W-:Y:S01]  /*3a9b0*/  MUFU.EX2 R9, R2 ;  /* 0x0000000200097308 */ /* 0x0001e20000000800 */
[----:B---3--:R-:W-:-:S05]  /*3a9c0*/  FMNMX R3, R16, R3, !PT ;  /* 0x0000000310037209 */ /* 0x008fca0007800000 */
[----:B------:R1:W-:Y:S01]  /*3a9d0*/  STL [R1+0x264], R3 ;  /* 0x0002640301007387 */ /* 0x0003e20000100800 */
[----:B-----5:R-:W-:Y:S01]  /*3a9e0*/  FADD R0, R29, -R3 ;  /* 0x800000031d007221 */ /* 0x020fe20000000000 */
[----:B--2---:R-:W-:Y:S02]  /*3a9f0*/  FMNMX R11, R26, R6, !PT ;  /* 0x000000061a0b7209 */ /* 0x004fe40007800000 */
[----:B------:R-:W2:Y:S01]  /*3aa00*/  LDL R5, [R1+0x824] ;  /* 0x0008240001057983 */ /* 0x000ea20000100800 */
[----:B0-----:R-:W-:-:S03]  /*3aa10*/  FMUL R2, R0, 1.4426950216293334961 ;  /* 0x3fb8aa3b00027820 */ /* 0x001fc60000400000 */
[----:B------:R-:W3:Y:S01]  /*3aa20*/  LDL.LU R29, [R1+0x138] ;  /* 0x00013800011d7983 */ /* 0x000ee20000300800 */
[----:B----4-:R-:W-:-:S03]  /*3aa30*/  FADD R0, R24, -R3 ;  /* 0x8000000318007221 */ /* 0x010fc60000000000 */
[----:B------:R-:W-:Y:S04]  /*3aa40*/  STL [R1+0xe4], R13 ;  /* 0x0000e40d01007387 */ /* 0x000fe80000100800 */
[----:B------:R-:W4:Y:S04]  /*3aa50*/  LDL.LU R26, [R1+0xf4] ;  /* 0x0000f400011a7983 */ /* 0x000f280000300800 */
[----:B------:R2:W-:Y:S04]  /*3aa60*/  STL [R1+0x260], R11 ;  /* 0x0002600b01007387 */ /* 0x0005e80000100800 */
[----:B-1----:R-:W5:Y:S01]  /*3aa70*/  LDL R3, [R1+0x828] ;  /* 0x0008280001037983 */ /* 0x002f620000100800 */
[----:B------:R0:W-:Y:S01]  /*3aa80*/  MUFU.EX2 R7, R2 ;  /* 0x0000000200077308 */ /* 0x0001e20000000800 */
[----:B------:R-:W-:-:S02]  /*3aa90*/  FMUL R0, R0, 1.4426950216293334961 ;  /* 0x3fb8aa3b00007820 */ /* 0x000fc40000400000 */
[----:B------:R-:W3:Y:S01]  /*3aaa0*/  LDL.LU R16, [R1+0x50] ;  /* 0x0000500001107983 */ /* 0x000ee20000300800 */
[----:B0-----:R-:W-:-:S04]  /*3aab0*/  FADD R2, R27, -R11 ;  /* 0x8000000b1b027221 */ /* 0x001fc80000000000 */
[----:B------:R0:W-:Y:S01]  /*3aac0*/  MUFU.EX2 R6, R0 ;  /* 0x0000000000067308 */ /* 0x0001e20000000800 */
[----:B------:R-:W3:Y:S01]  /*3aad0*/  LDL.LU R27, [R1+0x144] ;  /* 0x00014400011b7983 */ /* 0x000ee20000300800 */
[----:B------:R-:W-:-:S03]  /*3aae0*/  FMUL R2, R2, 1.4426950216293334961 ;  /* 0x3fb8aa3b02027820 */ /* 0x000fc60000400000 */
[----:B------:R-:W3:Y:S01]  /*3aaf0*/  LDL.LU R24, [R1+0x54] ;  /* 0x0000540001187983 */ /* 0x000ee20000300800 */
[----:B0-----:R-:W-:Y:S02]  /*3ab00*/  FADD R0, R8, -R11 ;  /* 0x8000000b08007221 */ /* 0x001fe40000000000 */
[----:B------:R-:W0:Y:S01]  /*3ab10*/  MUFU.EX2 R8, R2 ;  /* 0x0000000200087308 */ /* 0x000e220000000800 */
[----:B--2---:R-:W-:Y:S02]  /*3ab20*/  FMNMX R11, R19, R5, !PT ;  /* 0x00000005130b7209 */ /* 0x004fe40007800000 */
[----:B------:R-:W2:Y:S04]  /*3ab30*/  LDL.LU R5, [R1+0xb4] ;  /* 0x0000b40001057983 */ /* 0x000ea80000300800 */
[----:B------:R1:W-:Y:S04]  /*3ab40*/  STL [R1+0x254], R11 ;  /* 0x0002540b01007387 */ /* 0x0003e80000100800 */
[----:B------:R-:W2:Y:S04]  /*3ab50*/  LDL R17, [R1+0x82c] ;  /* 0x00082c0001117983 */ /* 0x000ea80000100800 */
[----:B------:R-:W2:Y:S01]  /*3ab60*/  LDL.LU R19, [R1+0x148] ;  /* 0x0001480001137983 */ /* 0x000ea20000300800 */
[----:B-----5:R-:W-:-:S03]  /*3ab70*/  FMNMX R18, R21, R3, !PT ;  /* 0x0000000315127209 */ /* 0x020fc60007800000 */
[----:B0-----:R-:W-:Y:S04]  /*3ab80*/  STL [R1+0x108], R8 ;  /* 0x0001080801007387 */ /* 0x001fe80000100800 */
[----:B------:R0:W-:Y:S04]  /*3ab90*/  STL [R1+0x250], R18 ;  /* 0x0002501201007387 */ /* 0x0001e80000100800 */
[----:B------:R-:W0:Y:S01]  /*3aba0*/  LDL R15, [R1+0x830] ;  /* 0x00083000010f7983 */ /* 0x000e220000100800 */
[----:B------:R-:W-:-:S04]  /*3abb0*/  FADD R2, R20, -R11 ;  /* 0x8000000b14027221 */ /* 0x000fc80000000000 */
[----:B------:R-:W-:Y:S01]  /*3abc0*/  FMUL R3, R2, 1.4426950216293334961 ;  /* 0x3fb8aa3b02037820 */ /* 0x000fe20000400000 */
[----:B------:R-:W-:Y:S02]  /*3abd0*/  FADD R2, R28, -R11 ;  /* 0x8000000b1c027221 */ /* 0x000fe40000000000 */
[----:B-1----:R-:W5:Y:S01]  /*3abe0*/  LDL.LU R11, [R1+0x58] ;  /* 0x00005800010b7983 */ /* 0x002f620000300800 */
[----:B------:R3:W1:Y:S01]  /*3abf0*/  MUFU.EX2 R28, R3 ;  /* 0x00000003001c7308 */ /* 0x0006620000000800 */
[----:B------:R-:W-:Y:S01]  /*3ac00*/  FMUL R2, R2, 1.4426950216293334961 ;  /* 0x3fb8aa3b02027820 */ /* 0x000fe20000400000 */
[----:B---3--:R-:W-:-:S06]  /*3ac10*/  FADD R3, R29, -R18 ;  /* 0x800000121d037221 */ /* 0x008fcc0000000000 */
[----:B------:R4:W3:Y:S01]  /*3ac20*/  MUFU.EX2 R29, R2 ;  /* 0x00000002001d7308 */ /* 0x0008e20000000800 */
[----:B------:R-:W-:Y:S01]  /*3ac30*/  FMUL R3, R3, 1.4426950216293334961 ;  /* 0x3fb8aa3b03037820 */ /* 0x000fe20000400000 */
[----:B----4-:R-:W-:-:S06]  /*3ac40*/  FADD R2, R26, -R18 ;  /* 0x800000121a027221 */ /* 0x010fcc0000000000 */
[----:B------:R-:W4:Y:S01]  /*3ac50*/  MUFU.EX2 R26, R3 ;  /* 0x00000003001a7308 */ /* 0x000f220000000800 */
[----:B-1----:R-:W-:Y:S04]  /*3ac60*/  STL [R1+0xf0], R28 ;  /* 0x0000f01c01007387 */ /* 0x002fe80000100800 */
[----:B------:R-:W5:Y:S04]  /*3ac70*/  LDL.LU R20, [R1+0xbc] ;  /* 0x0000bc0001147983 */ /* 0x000f680000300800 */
[----:B---3--:R-:W-:Y:S04]  /*3ac80*/  STL [R1+0xe0], R29 ;  /* 0x0000e01d01007387 */ /* 0x008fe80000100800 */
[----:B------:R-:W3:Y:S01]  /*3ac90*/  LDL.LU R21, [R1+0x154] ;  /* 0x0001540001157983 */ /* 0x000ee20000300800 */
[----:B--2---:R-:W-:-:S05]  /*3aca0*/  FMNMX R17, R16, R17, !PT ;  /* 0x0000001110117209 */ /* 0x004fca0007800000 */
[----:B------:R1:W-:Y:S04]  /*3acb0*/  STL [R1+0x25c], R17 ;  /* 0x00025c1101007387 */ /* 0x0003e80000100800 */
[----:B------:R-:W2:Y:S04]  /*3acc0*/  LDL.LU R16, [R1+0xc4] ;  /* 0x0000c40001107983 */ /* 0x000ea80000300800 */
[----:B----4-:R-:W-:Y:S01]  /*3acd0*/  STL [R1+0x100], R26 ;  /* 0x0001001a01007387 */ /* 0x010fe20000100800 */
[----:B0-----:R-:W-:-:S03]  /*3ace0*/  FMNMX R18, R24, R15, !PT ;  /* 0x0000000f18127209 */ /* 0x001fc60007800000 */
[----:B------:R-:W5:Y:S01]  /*3acf0*/  LDL R15, [R1+0x834] ;  /* 0x00083400010f7983 */ /* 0x000f620000100800 */
[----:B------:R-:W-:Y:S01]  /*3ad00*/  FMUL R3, R2, 1.4426950216293334961 ;  /* 0x3fb8aa3b02037820 */ /* 0x000fe20000400000 */
[----:B------:R-:W-:Y:S02]  /*3ad10*/  FADD R2, R27, -R17 ;  /* 0x800000111b027221 */ /* 0x000fe40000000000 */
[----:B------:R-:W4:Y:S01]  /*3ad20*/  LDL.LU R24, [R1+0x5c] ;  /* 0x00005c0001187983 */ /* 0x000f220000300800 */
[----:B------:R0:W1:Y:S02]  /*3ad30*/  MUFU.EX2 R27, R3 ;  /* 0x00000003001b7308 */ /* 0x0000640000000800 */
[----:B0-----:R-:W-:-:S06]  /*3ad40*/  FMUL R3, R2, 1.4426950216293334961 ;  /* 0x3fb8aa3b02037820 */ /* 0x001fcc0000400000 */
[----:B------:R-:W0:Y:S01]  /*3ad50*/  MUFU.EX2 R22, R3 ;  /* 0x0000000300167308 */ /* 0x000e220000000800 */
[----:B------:R-:W-:Y:S01]  /*3ad60*/  FADD R2, R5, -R17 ;  /* 0x8000001105027221 */ /* 0x000fe20000000000 */
[----:B------:R-:W-:Y:S01]  /*3ad70*/  FADD R5, R19, -R18 ;  /* 0x8000001213057221 */ /* 0x000fe20000000000 */
[----:B------:R-:W-:Y:S04]  /*3ad80*/  STL [R1+0x258], R18 ;  /* 0x0002581201007387 */ /* 0x000fe80000100800 */
[----:B-1----:R-:W-:Y:S01]  /*3ad90*/  STL [R1+0xf4], R27 ;  /* 0x0000f41b01007387 */ /* 0x002fe20000100800 */
[----:B------:R-:W-:-:S03]  /*3ada0*/  FMUL R2, R2, 1.4426950216293334961 ;  /* 0x3fb8aa3b02027820 */ /* 0x000fc60000400000 */
[----:B------:R-:W4:Y:S01]  /*3adb0*/  LDL.LU R19, [R1+0x158] ;  /* 0x0001580001137983 */ /* 0x000f220000300800 */
[----:B------:R-:W-:-:S03]  /*3adc0*/  FADD R10, R10, R14 ;  /* 0x0000000e0a0a7221 */ /* 0x000fc60000000000 */
[----:B------:R-:W4:Y:S04]  /*3add0*/  LDL.LU R23, [R1+0x60] ;  /* 0x0000600001177983 */ /* 0x000f280000300800 */
[----:B------:R-:W4:Y:S01]  /*3ade0*/  LDL.LU R17, [R1+0xd0] ;  /* 0x0000d00001117983 */ /* 0x000f220000300800 */
[----:B------:R-:W1:Y:S03]  /*3adf0*/  MUFU.EX2 R25, R2 ;  /* 0x0000000200197308 */ /* 0x000e660000000800 */
[----:B0-----:R-:W-:Y:S04]  /*3ae00*/  STL [R1+0x11c], R22 ;  /* 0x00011c1601007387 */ /* 0x001fe80000100800 */
[----:B------:R-:W4:Y:S01]  /*3ae10*/  LDL R14, [R1+0x838] ;  /* 0x00083800010e7983 */ /* 0x000f220000100800 */
[----:B------:R-:W-:-:S03]  /*3ae20*/  FADD R4, R4, R12 ;  /* 0x0000000c04047221 */ /* 0x000fc60000000000 */
[----:B------:R-:W4:Y:S04]  /*3ae30*/  LDL.LU R12, [R1+0x15c] ;  /* 0x00015c00010c7983 */ /* 0x000f280000300800 */
[----:B-1----:R-:W-:Y:S01]  /*3ae40*/  STL [R1+0x114], R25 ;  /* 0x0001141901007387 */ /* 0x002fe20000100800 */
[----:B-----5:R-:W-:Y:S01]  /*3ae50*/  FMNMX R15, R11, R15, !PT ;  /* 0x0000000f0b0f7209 */ /* 0x020fe20007800000 */
[----:B------:R-:W-:Y:S01]  /*3ae60*/  FMUL R11, R5, 1.4426950216293334961 ;  /* 0x3fb8aa3b050b7820 */ /* 0x000fe20000400000 */
[----:B------:R-:W-:-:S03]  /*3ae70*/  FADD R5, R20, -R18 ;  /* 0x8000001214057221 */ /* 0x000fc60000000000 */
[----:B------:R0:W1:Y:S02]  /*3ae80*/  MUFU.EX2 R20, R11 ;  /* 0x0000000b00147308 */ /* 0x0000640000000800 */
[----:B0-----:R-:W-:Y:S01]  /*3ae90*/  FMUL R11, R5, 1.4426950216293334961 ;  /* 0x3fb8aa3b050b7820 */ /* 0x001fe20000400000 */
[----:B---3--:R-:W-:-:S05]  /*3aea0*/  FADD R5, R21, -R15 ;  /* 0x8000000f15057221 */ /* 0x008fca0000000000 */
[----:B------:R0:W3:Y:S01]  /*3aeb0*/  MUFU.EX2 R21, R11 ;  /* 0x0000000b00157308 */ /* 0x0000e20000000800 */
[----:B------:R5:W-:Y:S04]  /*3aec0*/  STL [R1+0x24c], R15 ;  /* 0x00024c0f01007387 */ /* 0x000be80000100800 */
[----:B-1----:R-:W-:Y:S01]  /*3aed0*/  STL [R1+0x13c], R20 ;  /* 0x00013c1401007387 */ /* 0x002fe20000100800 */
[----:B0-----:R-:W-:Y:S01]  /*3aee0*/  FMUL R11, R5, 1.4426950216293334961 ;  /* 0x3fb8aa3b050b7820 */ /* 0x001fe20000400000 */
[----:B--2---:R-:W-:Y:S02]  /*3aef0*/  FADD R5, R16, -R15 ;  /* 0x8000000f10057221 */ /* 0x004fe40000000000 */
[----:B-----5:R-:W2:Y:S01]  /*3af00*/  LDL.LU R15, [R1+0x104] ;  /* 0x00010400010f7983 */ /* 0x020ea20000300800 */
[----:B------:R0:W1:Y:S03]  /*3af10*/  MUFU.EX2 R16, R11 ;  /* 0x0000000b00107308 */ /* 0x0000660000000800 */
[----:B---3--:R-:W-:Y:S04]  /*3af20*/  STL [R1+0x138], R21 ;  /* 0x0001381501007387 */ /* 0x008fe80000100800 */
[----:B0-----:R-:W3:Y:S04]  /*3af30*/  LDL R11, [R1+0x83c] ;  /* 0x00083c00010b7983 */ /* 0x001ee80000100800 */
[----:B------:R-:W0:Y:S04]  /*3af40*/  SHFL.BFLY PT, R2, R10, 0x2, 0x1f ;  /* 0x0c401f000a027f89 */ /* 0x000e2800000e0000 */
[----:B------:R-:W5:Y:S01]  /*3af50*/  SHFL.BFLY PT, R3, R4, 0x2, 0x1f ;  /* 0x0c401f0004037f89 */ /* 0x000f6200000e0000 */
[----:B----4-:R-:W-:Y:S01]  /*3af60*/  FMNMX R18, R24, R14, !PT ;  /* 0x0000000e18127209 */ /* 0x010fe20007800000 */
[----:B------:R-:W-:-:S02]  /*3af70*/  FMUL R5, R5, 1.4426950216293334961 ;  /* 0x3fb8aa3b05057820 */ /* 0x000fc40000400000 */
[----:B------:R-:W4:Y:S01]  /*3af80*/  LDL.LU R24, [R1+0x230] ;  /* 0x0002300001187983 */ /* 0x000f220000300800 */
[----:B0-----:R-:W-:Y:S01]  /*3af90*/  FADD R14, R10, R2 ;  /* 0x000000020a0e7221 */ /* 0x001fe20000000000 */
[----:B------:R-:W-:Y:S01]  /*3afa0*/  FADD R2, R19, -R18 ;  /* 0x8000001213027221 */ /* 0x000fe20000000000 */
[----:B-----5:R-:W-:-:S03]  /*3afb0*/  FADD R3, R4, R3 ;  /* 0x0000000304037221 */ /* 0x020fc60000000000 */
[----:B------:R-:W-:Y:S01]  /*3afc0*/  FMUL R4, R2, 1.4426950216293334961 ;  /* 0x3fb8aa3b02047820 */ /* 0x000fe20000400000 */
[----:B------:R-:W0:Y:S01]  /*3afd0*/  MUFU.EX2 R19, R5 ;  /* 0x0000000500137308 */ /* 0x000e220000000800 */
[----:B------:R-:W-:-:S07]  /*3afe0*/  FADD R2, R17, -R18 ;  /* 0x8000001211027221 */ /* 0x000fce0000000000 */
[----:B------:R5:W2:Y:S01]  /*3aff0*/  MUFU.EX2 R17, R4 ;  /* 0x0000000400117308 */ /* 0x000aa20000000800 */
[----:B------:R-:W-:Y:S04]  /*3b000*/  STL [R1+0x248], R18 ;  /* 0x0002481201007387 */ /* 0x000fe80000100800 */
[----:B-1----:R-:W-:Y:S04]  /*3b010*/  STL [R1+0x148], R16 ;  /* 0x0001481001007387 */ /* 0x002fe80000100800 */
[----:B0-----:R-:W-:Y:S01]  /*3b020*/  STL [R1+0x144], R19 ;  /* 0x0001441301007387 */ /* 0x001fe20000100800 */
[----:B-----5:R-:W-:Y:S01]  /*3b030*/  FADD R4, R13, R9 ;  /* 0x000000090d047221 */ /* 0x020fe20000000000 */
[----:B------:R-:W-:Y:S01]  /*3b040*/  FADD R5, R7, R6 ;  /* 0x0000000607057221 */ /* 0x000fe20000000000 */
[----:B---3--:R-:W-:-:S05]  /*3b050*/  FMNMX R23, R23, R11, !PT ;  /* 0x0000000b17177209 */ /* 0x008fca0007800000 */
[----:B------:R-:W-:Y:S04]  /*3b060*/  STL [R1+0x244], R23 ;  /* 0x0002441701007387 */ /* 0x000fe80000100800 */
[----:B--2---:R-:W-:Y:S04]  /*3b070*/  STL [R1+0x17c], R17 ;  /* 0x00017c1101007387 */ /* 0x004fe80000100800 */
[----:B------:R0:W-:Y:S04]  /*3b080*/  STL [R1+0x1000], R9 ;  /* 0x0010000901007387 */ /* 0x0001e80000100800 */
[----:B0-----:R-:W2:Y:S04]  /*3b090*/  LDL.LU R9, [R1+0x238] ;  /* 0x0002380001097983 */ /* 0x001ea80000300800 */
[----:B------:R0:W-:Y:S04]  /*3b0a0*/  STL [R1+0x1008], R7 ;  /* 0x0010080701007387 */ /* 0x0001e80000100800 */
[----:B0-----:R-:W3:Y:S04]  /*3b0b0*/  LDL.LU R7, [R1+0x64] ;  /* 0x0000640001077983 */ /* 0x001ee80000300800 */
[----:B------:R0:W-:Y:S04]  /*3b0c0*/  STL [R1+0x1004], R6 ;  /* 0x0010040601007387 */ /* 0x0001e80000100800 */
[----:B0-----:R-:W3:Y:S01]  /*3b0d0*/  LDL R6, [R1+0x840] ;  /* 0x0008400001067983 */ /* 0x001ee20000100800 */
[----:B------:R-:W-:Y:S01]  /*3b0e0*/  FMUL R10, R2, 1.4426950216293334961 ;  /* 0x3fb8aa3b020a7820 */ /* 0x000fe20000400000 */
[----:B------:R-:W-:-:S03]  /*3b0f0*/  FADD R12, R12, -R23 ;  /* 0x800000170c0c7221 */ /* 0x000fc60000000000 */
[----:B------:R0:W1:Y:S01]  /*3b100*/  MUFU.EX2 R18, R10 ;  /* 0x0000000a00127308 */ /* 0x0000620000000800 */
[----:B------:R-:W-:Y:S01]  /*3b110*/  FMUL R12, R12, 1.4426950216293334961 ;  /* 0x3fb8aa3b0c0c7820 */ /* 0x000fe20000400000 */
[----:B------:R-:W-:-:S04]  /*3b120*/  FADD R15, R15, -R23 ;  /* 0x800000170f0f7221 */ /* 0x000fc80000000000 */
[----:B------:R-:W-:Y:S02]  /*3b130*/  FMUL R15, R15, 1.4426950216293334961 ;  /* 0x3fb8aa3b0f0f7820 */ /* 0x000fe40000400000 */
[----:B------:R-:W-:Y:S01]  /*3b140*/  MUFU.EX2 R23, R12 ;  /* 0x0000000c00177308 */ /* 0x000fe20000000800 */
[----:B0-----:R-:W0:Y:S01]  /*3b150*/  SHFL.BFLY PT, R10, R5, 0x2, 0x1f ;  /* 0x0c401f00050a7f89 */ /* 0x001e2200000e0000 */
[----:B------:R-:W-:-:S03]  /*3b160*/  FMUL R0, R0, 1.4426950216293334961 ;  /* 0x3fb8aa3b00007820 */ /* 0x000fc60000400000 */
[----:B-1----:R-:W-:Y:S03]  /*3b170*/  STL [R1+0x140], R18 ;  /* 0x0001401201007387 */ /* 0x002fe60000100800 */
[----:B------:R-:W1:Y:S01]  /*3b180*/  MUFU.EX2 R0, R0 ;  /* 0x0000000000007308 */ /* 0x000e620000000800 */
[----:B0-----:R-:W-:Y:S01]  /*3b190*/  FADD R5, R5, R10 ;  /* 0x0000000a05057221 */ /* 0x001fe20000000000 */
[----:B-1----:R-:W-:Y:S01]  /*3b1a0*/  FADD R10, R8, R0 ;  /* 0x00000000080a7221 */ /* 0x002fe20000000000 */
[----:B------:R-:W0:Y:S01]  /*3b1b0*/  SHFL.BFLY PT, R2, R14, 0x1, 0x1f ;  /* 0x0c201f000e027f89 */ /* 0x000e2200000e0000 */
[----:B---3--:R-:W-:-:S05]  /*3b1c0*/  FMNMX R7, R7, R6, !PT ;  /* 0x0000000607077209 */ /* 0x008fca0007800000 */
[--C-:B----4-:R-:W-:Y:S02]  /*3b1d0*/  FADD R12, R24, -R7.reuse ;  /* 0x80000007180c7221 */ /* 0x110fe40000000000 */
[----:B------:R1:W3:Y:S01]  /*3b1e0*/  MUFU.EX2 R24, R15 ;  /* 0x0000000f00187308 */ /* 0x0002e20000000800 */
[----:B------:R4:W-:Y:S01]  /*3b1f0*/  STL [R1+0x240], R7 ;  /* 0x0002400701007387 */ /* 0x0009e20000100800 */
[----:B-1----:R-:W-:Y:S01]  /*3b200*/  FMUL R15, R12, 1.4426950216293334961 ;  /* 0x3fb8aa3b0c0f7820 */ /* 0x002fe20000400000 */
[----:B--2---:R-:W-:-:S05]  /*3b210*/  FADD R12, R9, -R7 ;  /* 0x80000007090c7221 */ /* 0x004fca0000000000 */
[----:B----4-:R-:W1:Y:S01]  /*3b220*/  MUFU.EX2 R7, R15 ;  /* 0x0000000f00077308 */ /* 0x010e620000000800 */
[----:B------:R-:W-:-:S07]  /*3b230*/  FMUL R12, R12, 1.4426950216293334961 ;  /* 0x3fb8aa3b0c0c7820 */ /* 0x000fce0000400000 */
[----:B------:R-:W2:Y:S01]  /*3b240*/  MUFU.EX2 R9, R12 ;  /* 0x0000000c00097308 */ /* 0x000ea20000000800 */
[----:B------:R-:W-:Y:S04]  /*3b250*/  STL [R1+0x124], R23 ;  /* 0x0001241701007387 */ /* 0x000fe80000100800 */
[----:B---3--:R-:W-:Y:S04]  /*3b260*/  STL [R1+0x120], R24 ;  /* 0x0001201801007387 */ /* 0x008fe80000100800 */
[----:B-1----:R-:W-:Y:S04]  /*3b270*/  STL [R1+0x110], R7 ;  /* 0x0001100701007387 */ /* 0x002fe80000100800 */
[----:B------:R-:W3:Y:S04]  /*3b280*/  LDL.LU R8, [R1+0x101c] ;  /* 0x00101c0001087983 */ /* 0x000ee80000300800 */
[----:B------:R-:W-:Y:S04]  /*3b290*/  STL [R1+0x100c], R0 ;  /* 0x00100c0001007387 */ /* 0x000fe80000100800 */
[----:B--2---:R-:W-:Y:S04]  /*3b2a0*/  STL [R1+0x104], R9 ;  /* 0x0001040901007387 */ /* 0x004fe80000100800 */
[----:B------:R-:W2:Y:S04]  /*3b2b0*/  LDL.LU R6, [R1+0x8c] ;  /* 0x00008c0001067983 */ /* 0x000ea80000300800 */
[----:B------:R-:W1:Y:S01]  /*3b2c0*/  SHFL.BFLY PT, R11, R4, 0x2, 0x1f ;  /* 0x0c401f00040b7f89 */ /* 0x000e6200000e0000 */
[----:B0-----:R-:W-:Y:S01]  /*3b2d0*/  FADD R2, R14, R2 ;  /* 0x000000020e027221 */ /* 0x001fe20000000000 */
[----:B------:R-:W-:-:S05]  /*3b2e0*/  FADD R14, R20, R21 ;  /* 0x00000015140e7221 */ /* 0x000fca0000000000 */
[----:B------:R-:W0:Y:S01]  /*3b2f0*/  SHFL.BFLY PT, R15, R14, 0x2, 0x1f ;  /* 0x0c401f000e0f7f89 */ /* 0x000e2200000e0000 */
[----:B-1----:R-:W-:Y:S01]  /*3b300*/  FADD R4, R4, R11 ;  /* 0x0000000b04047221 */ /* 0x002fe20000000000 */
[----:B------:R-:W-:Y:S02]  /*3b310*/  FADD R11, R28, R29 ;  /* 0x0000001d1c0b7221 */ /* 0x000fe40000000000 */
[----:B------:R-:W1:Y:S01]  /*3b320*/  S2R R28, SR_TID.X ;  /* 0x00000000001c7919 */ /* 0x000e620000002100 */
[----:B------:R-:W4:Y:S01]  /*3b330*/  SHFL.BFLY PT, R13, R3, 0x1, 0x1f ;  /* 0x0c201f00030d7f89 */ /* 0x000f2200000e0000 */
[----:B0-----:R-:W-:-:S03]  /*3b340*/  FADD R14, R14, R15 ;  /* 0x0000000f0e0e7221 */ /* 0x001fc60000000000 */
[----:B------:R-:W0:Y:S01]  /*3b350*/  SHFL.BFLY PT, R15, R4, 0x1, 0x1f ;  /* 0x0c201f00040f7f89 */ /* 0x000e2200000e0000 */
[----:B------:R-:W-:Y:S01]  /*3b360*/  FADD R23, R23, R24 ;  /* 0x0000001817177221 */ /* 0x000fe20000000000 */
[----:B------:R-:W-:Y:S01]  /*3b370*/  FADD R24, R7, R9 ;  /* 0x0000000907187221 */ /* 0x000fe20000000000 */
[----:B------:R-:W-:Y:S01]  /*3b380*/  FADD R17, R17, R18 ;  /* 0x0000001211117221 */ /* 0x000fe20000000000 */
[----:B-1----:R-:W-:Y:S02]  /*3b390*/  LOP3.LUT R7, R28, 0x1c, RZ, 0xc0, !PT ;  /* 0x0000001c1c077812 */ /* 0x002fe400078ec0ff */
[----:B------:R-:W-:Y:S02]  /*3b3a0*/  SHF.R.U32.HI R29, RZ, 0x3, R28 ;  /* 0x00000003ff1d7819 */ /* 0x000fe4000001161c */
[C---:B------:R-:W-:Y:S02]  /*3b3b0*/  LEA.HI R9, R7.reuse, 0xa8, RZ, 0x1e ;  /* 0x000000a807097811 */ /* 0x040fe400078ff0ff */
[----:B------:R-:W-:-:S02]  /*3b3c0*/  LEA.HI R7, R7, 0xa0, RZ, 0x1e ;  /* 0x000000a007077811 */ /* 0x000fc400078ff0ff */
[----:B------:R-:W-:Y:S02]  /*3b3d0*/  LOP3.LUT R0, R29, 0xc, RZ, 0xc0, !PT ;  /* 0x0000000c1d007812 */ /* 0x000fe400078ec0ff */
[----:B------:R-:W-:Y:S02]  /*3b3e0*/  LEA R7, R7, UR8, 0x4 ;  /* 0x0000000807077c11 */ /* 0x000fe4000f8e20ff */
[----:B------:R-:W-:Y:S01]  /*3b3f0*/  LEA R9, R9, UR8, 0x4 ;  /* 0x0000000809097c11 */ /* 0x000fe2000f8e20ff */
[----:B----4-:R-:W-:Y:S01]  /*3b400*/  FADD R3, R3, R13 ;  /* 0x0000000d03037221 */ /* 0x010fe20000000000 */
[----:B0-----:R-:W-:Y:S01]  /*3b410*/  FADD R4, R4, R15 ;  /* 0x0000000f04047221 */ /* 0x001fe20000000000 */
[C---:B------:R-:W-:Y:S02]  /*3b420*/  IMAD.IADD R7, R0.reuse, 0x1, R7 ;  /* 0x0000000100077824 */ /* 0x040fe400078e0207 */
[----:B------:R-:W-:Y:S01]  /*3b430*/  IMAD.IADD R9, R0, 0x1, R9 ;  /* 0x0000000100097824 */ /* 0x000fe200078e0209 */
[----:B------:R-:W0:Y:S01]  /*3b440*/  SHFL.BFLY PT, R18, R17, 0x2, 0x1f ;  /* 0x0c401f0011127f89 */ /* 0x000e2200000e0000 */
[----:B------:R-:W-:Y:S01]  /*3b450*/  FADD R12, R26, R27 ;  /* 0x0000001b1a0c7221 */ /* 0x000fe20000000000 */
[----:B------:R-:W-:Y:S01]  /*3b460*/  FADD R13, R22, R25 ;  /* 0x00000019160d7221 */ /* 0x000fe20000000000 */
[----:B------:R-:W-:Y:S01]  /*3b470*/  FADD R16, R16, R19 ;  /* 0x0000001310107221 */ /* 0x000fe20000000000 */
[----:B------:R-:W1:Y:S04]  /*3b480*/  SHFL.BFLY PT, R27, R10, 0x2, 0x1f ;  /* 0x0c401f000a1b7f89 */ /* 0x000e6800000e0000 */
[----:B------:R-:W4:Y:S04]  /*3b490*/  SHFL.BFLY PT, R22, R11, 0x2, 0x1f ;  /* 0x0c401f000b167f89 */ /* 0x000f2800000e0000 */
[----:B------:R-:W5:Y:S04]  /*3b4a0*/  SHFL.BFLY PT, R21, R12, 0x2, 0x1f ;  /* 0x0c401f000c157f89 */ /* 0x000f6800000e0000 */
[----:B------:R-:W5:Y:S04]  /*3b4b0*/  SHFL.BFLY PT, R20, R13, 0x2, 0x1f ;  /* 0x0c401f000d147f89 */ /* 0x000f6800000e0000 */
[----:B------:R-:W5:Y:S01]  /*3b4c0*/  SHFL.BFLY PT, R19, R16, 0x2, 0x1f ;  /* 0x0c401f0010137f89 */ /* 0x000f6200000e0000 */
[----:B0-----:R-:W-:-:S03]  /*3b4d0*/  FADD R17, R17, R18 ;  /* 0x0000001211117221 */ /* 0x001fc60000000000 */
[----:B------:R-:W-:Y:S01]  /*3b4e0*/  SHFL.BFLY PT, R18, R5, 0x1, 0x1f ;  /* 0x0c201f0005127f89 */ /* 0x000fe200000e0000 */
[----:B-1----:R-:W-:Y:S01]  /*3b4f0*/  FADD R10, R10, R27 ;  /* 0x0000001b0a0a7221 */ /* 0x002fe20000000000 */
[----:B----4-:R-:W-:Y:S01]  /*3b500*/  FADD R11, R11, R22 ;  /* 0x000000160b0b7221 */ /* 0x010fe20000000000 */
[----:B-----5:R-:W-:Y:S01]  /*3b510*/  FADD R12, R12, R21 ;  /* 0x000000150c0c7221 */ /* 0x020fe20000000000 */
[----:B------:R-:W-:-:S04]  /*3b520*/  FADD R13, R13, R20 ;  /* 0x000000140d0d7221 */ /* 0x000fc80000000000 */
[----:B------:R-:W-:Y:S01]  /*3b530*/  SHFL.BFLY PT, R21, R12, 0x1, 0x1f ;  /* 0x0c201f000c157f89 */ /* 0x000fe200000e0000 */
[----:B------:R-:W-:-:S03]  /*3b540*/  FADD R16, R16, R19 ;  /* 0x0000001310107221 */ /* 0x000fc60000000000 */
[----:B------:R-:W-:Y:S04]  /*3b550*/  SHFL.BFLY PT, R20, R11, 0x1, 0x1f ;  /* 0x0c201f000b147f89 */ /* 0x000fe800000e0000 */
[----:B------:R-:W-:Y:S04]  /*3b560*/  SHFL.BFLY PT, R19, R10, 0x1, 0x1f ;  /* 0x0c201f000a137f89 */ /* 0x000fe800000e0000 */
[----:B------:R-:W-:Y:S04]  /*3b570*/  SHFL.BFLY PT, R22, R13, 0x1, 0x1f ;  /* 0x0c201f000d167f89 */ /* 0x000fe800000e0000 */
[----:B------:R-:W0:Y:S04]  /*3b580*/  SHFL.BFLY PT, R25, R24, 0x2, 0x1f ;  /* 0x0c401f0018197f89 */ /* 0x000e2800000e0000 */
[----:B------:R-:W1:Y:S01]  /*3b590*/  SHFL.BFLY PT, R26, R23, 0x2, 0x1f ;  /* 0x0c401f00171a7f89 */ /* 0x000e6200000e0000 */
[----:B0-----:R-:W-:-:S03]  /*3b5a0*/  FADD R24, R24, R25 ;  /* 0x0000001918187221 */ /* 0x001fc60000000000 */
[----:B------:R-:W0:Y:S01]  /*3b5b0*/  SHFL.BFLY PT, R25, R14, 0x1, 0x1f ;  /* 0x0c201f000e197f89 */ /* 0x000e2200000e0000 */
[----:B-1----:R-:W-:-:S03]  /*3b5c0*/  FADD R23, R23, R26 ;  /* 0x0000001a17177221 */ /* 0x002fc60000000000 */
[----:B------:R-:W1:Y:S04]  /*3b5d0*/  SHFL.BFLY PT, R26, R16, 0x1, 0x1f ;  /* 0x0c201f00101a7f89 */ /* 0x000e6800000e0000 */
[----:B--2---:R-:W-:Y:S04]  /*3b5e0*/  @P6 STS [R6+0x40000], R2 ;  /* 0x0400000206006388 */ /* 0x004fe80000000800 */
[----:B------:R-:W-:Y:S04]  /*3b5f0*/  @P6 STS [R7+0x40000], R3 ;  /* 0x0400000307006388 */ /* 0x000fe80000000800 */
[----:B------:R2:W-:Y:S02]  /*3b600*/  @P6 STS [R9+0x40000], R4 ;  /* 0x0400000409006388 */ /* 0x0005e40000000800 */
[----:B--2---:R-:W2:Y:S01]  /*3b610*/  S2R R9, SR_TID.X ;  /* 0x0000000000097919 */ /* 0x004ea20000002100 */
[----:B------:R-:W4:Y:S01]  /*3b620*/  S2R R7, SR_TID.X ;  /* 0x0000000000077919 */ /* 0x000f220000002100 */
[----:B------:R-:W-:Y:S01]  /*3b630*/  FADD R2, R5, R18 ;  /* 0x0000001205027221 */ /* 0x000fe20000000000 */
[----:B--2---:R-:W-:-:S02]  /*3b640*/  LOP3.LUT R6, R9, 0x1c, RZ, 0xc0, !PT ;  /* 0x0000001c09067812 */ /* 0x004fc400078ec0ff */
[----:B------:R-:W-:Y:S02]  /*3b650*/  SHF.R.U32.HI R0, RZ, 0x3, R9 ;  /* 0x00000003ff007819 */ /* 0x000fe40000011609 */
[----:B------:R-:W-:Y:S02]  /*3b660*/  LEA.HI R6, R6, 0xb0, RZ, 0x1e ;  /* 0x000000b006067811 */ /* 0x000fe400078ff0ff */
[----:B------:R-:W-:Y:S02]  /*3b670*/  LOP3.LUT R0, R0, 0xc, RZ, 0xc0, !PT ;  /* 0x0000000c00007812 */ /* 0x000fe400078ec0ff */
[----:B------:R-:W-:-:S05]  /*3b680*/  LEA R6, R6, UR8, 0x4 ;  /* 0x0000000806067c11 */ /* 0x000fca000f8e20ff */
[----:B------:R-:W-:Y:S01]  /*3b690*/  IMAD.IADD R6, R0, 0x1, R6 ;  /* 0x0000000100067824 */ /* 0x000fe200078e0206 */
[----:B----4-:R-:W-:Y:S02]  /*3b6a0*/  LOP3.LUT R0, R7, 0x1c, RZ, 0xc0, !PT ;  /* 0x0000001c07007812 */ /* 0x010fe400078ec0ff */
[----:B------:R-:W-:Y:S02]  /*3b6b0*/  LOP3.LUT R9, R9, 0x1c, RZ, 0xc0, !PT ;  /* 0x0000001c09097812 */ /* 0x000fe400078ec0ff */
[----:B------:R2:W-:Y:S01]  /*3b6c0*/  @P6 STS [R6+0x40000], R2 ;  /* 0x0400000206006388 */ /* 0x0005e20000000800 */
[----:B------:R-:W-:Y:S02]  /*3b6d0*/  SHF.R.U32.HI R15, RZ, 0x3, R7 ;  /* 0x00000003ff0f7819 */ /* 0x000fe40000011607 */
[----:B------:R-:W-:Y:S02]  /*3b6e0*/  LEA.HI R7, R0, 0xc8, RZ, 0x1e ;  /* 0x000000c800077811 */ /* 0x000fe400078ff0ff */
[----:B------:R-:W-:-:S02]  /*3b6f0*/  LEA.HI R9, R9, 0xd0, RZ, 0x1e ;  /* 0x000000d009097811 */ /* 0x000fc400078ff0ff */
[C---:B--2---:R-:W-:Y:S02]  /*3b700*/  LEA.HI R6, R0.reuse, 0xc0, RZ, 0x1e ;  /* 0x000000c000067811 */ /* 0x044fe400078ff0ff */
[----:B------:R-:W-:Y:S02]  /*3b710*/  LEA.HI R0, R0, 0xb8, RZ, 0x1e ;  /* 0x000000b800007811 */ /* 0x000fe400078ff0ff */
[----:B------:R-:W-:Y:S02]  /*3b720*/  LOP3.LUT R15, R15, 0xc, RZ, 0xc0, !PT ;  /* 0x0000000c0f0f7812 */ /* 0x000fe400078ec0ff */
[----:B------:R-:W-:Y:S02]  /*3b730*/  LEA R6, R6, UR8, 0x4 ;  /* 0x0000000806067c11 */ /* 0x000fe4000f8e20ff */
[----:B------:R-:W-:Y:S02]  /*3b740*/  LEA R0, R0, UR8, 0x4 ;  /* 0x0000000800007c11 */ /* 0x000fe4000f8e20ff */
[----:B------:R-:W-:-:S02]  /*3b750*/  LEA R7, R7, UR8, 0x4 ;  /* 0x0000000807077c11 */ /* 0x000fc4000f8e20ff */
[----:B------:R-:W-:Y:S01]  /*3b760*/  LEA R9, R9, UR8, 0x4 ;  /* 0x0000000809097c11 */ /* 0x000fe2000f8e20ff */
[----:B------:R-:W-:Y:S01]  /*3b770*/  FADD R3, R10, R19 ;  /* 0x000000130a037221 */ /* 0x000fe20000000000 */
[----:B------:R-:W-:Y:S01]  /*3b780*/  IADD3 R0, PT, PT, R15, R0, RZ ;  /* 0x000000000f007210 */ /* 0x000fe20007ffe0ff */
[----:B------:R-:W-:Y:S01]  /*3b790*/  FADD R4, R11, R20 ;  /* 0x000000140b047221 */ /* 0x000fe20000000000 */
[C---:B------:R-:W-:Y:S02]  /*3b7a0*/  IMAD.IADD R6, R15.reuse, 0x1, R6 ;  /* 0x000000010f067824 */ /* 0x040fe400078e0206 */
[----:B------:R-:W-:Y:S01]  /*3b7b0*/  FADD R5, R12, R21 ;  /* 0x000000150c057221 */ /* 0x000fe20000000000 */
[----:B------:R-:W-:Y:S02]  /*3b7c0*/  IMAD.IADD R7, R15, 0x1, R7 ;  /* 0x000000010f077824 */ /* 0x000fe400078e0207 */
[----:B------:R-:W-:Y:S01]  /*3b7d0*/  FADD R10, R13, R22 ;  /* 0x000000160d0a7221 */ /* 0x000fe20000000000 */
[----:B------:R-:W-:Y:S01]  /*3b7e0*/  IMAD.IADD R9, R15, 0x1, R9 ;  /* 0x000000010f097824 */ /* 0x000fe200078e0209 */
[----:B------:R-:W-:Y:S04]  /*3b7f0*/  @P6 STS [R0+0x40000], R3 ;  /* 0x0400000300006388 */ /* 0x000fe80000000800 */
[----:B------:R-:W-:Y:S04]  /*3b800*/  @P6 STS [R6+0x40000], R4 ;  /* 0x0400000406006388 */ /* 0x000fe80000000800 */
[----:B------:R2:W-:Y:S04]  /*3b810*/  @P6 STS [R7+0x40000], R5 ;  /* 0x0400000507006388 */ /* 0x0005e80000000800 */
[----:B------:R4:W-:Y:S04]  /*3b820*/  @P6 STS [R9+0x40000], R10 ;  /* 0x0400000a09006388 */ /* 0x0009e80000000800 */
[----:B------:R-:W5:Y:S01]  /*3b830*/  LDL.LU R19, [R1+0x744] ;  /* 0x0007440001137983 */ /* 0x000f620000300800 */
[----:B--2---:R-:W2:Y:S01]  /*3b840*/  S2R R7, SR_TID.X ;  /* 0x0000000000077919 */ /* 0x004ea20000002100 */
[----:B----4-:R-:W4:Y:S01]  /*3b850*/  S2R R9, SR_TID.X ;  /* 0x0000000000097919 */ /* 0x010f220000002100 */
[----:B------:R-:W2:Y:S01]  /*3b860*/  S2R R15, SR_TID.X ;  /* 0x00000000000f7919 */ /* 0x000ea20000002100 */
[----:B------:R-:W5:Y:S01]  /*3b870*/  LDL R18, [R1+0x2bc] ;  /* 0x0002bc0001127983 */ /* 0x000f620000100800 */
[----:B0-----:R-:W-:Y:S01]  /*3b880*/  FADD R2, R14, R25 ;  /* 0x000000190e027221 */ /* 0x001fe20000000000 */
[----:B-1----:R-:W-:-:S02]  /*3b890*/  FADD R3, R16, R26 ;  /* 0x0000001a10037221 */ /* 0x002fc40000000000 */
[----:B------:R-:W0:Y:S04]  /*3b8a0*/  SHFL.BFLY PT, R27, R17, 0x1, 0x1f ;  /* 0x0c201f00111b7f89 */ /* 0x000e2800000e0000 */
[----:B------:R-:W1:Y:S04]  /*3b8b0*/  SHFL.BFLY PT, R28, R23, 0x1, 0x1f ;  /* 0x0c201f00171c7f89 */ /* 0x000e6800000e0000 */
[----:B------:R-:W0:Y:S04]  /*3b8c0*/  SHFL.BFLY PT, R29, R24, 0x1, 0x1f ;  /* 0x0c201f00181d7f89 */ /* 0x000e2800000e0000 */
[----:B------:R-:W5:Y:S04]  /*3b8d0*/  LDL.LU R11, [R1+0x7c8] ;  /* 0x0007c800010b7983 */ /* 0x000f680000300800 */
[----:B------:R-:W5:Y:S01]  /*3b8e0*/  LDL R20, [R1+0x2b8] ;  /* 0x0002b80001147983 */ /* 0x000f620000100800 */
[----:B----4-:R-:W-:-:S02]  /*3b8f0*/  LOP3.LUT R6, R9, 0x1c, RZ, 0xc0, !PT ;  /* 0x0000001c09067812 */ /* 0x010fc400078ec0ff */
[----:B------:R-:W-:-:S04]  /*3b900*/  SHF.R.U32.HI R9, RZ, 0x3, R9 ;  /* 0x00000003ff097819 */ /* 0x000fc80000011609 */
[----:B------:R-:W-:Y:S02]  /*3b910*/  LOP3.LUT R0, R9, 0xc, RZ, 0xc0, !PT ;  /* 0x0000000c09007812 */ /* 0x000fe400078ec0ff */
[----:B--2---:R-:W-:Y:S02]  /*3b920*/  LOP3.LUT R9, R7, 0x1c, RZ, 0xc0, !PT ;  /* 0x0000001c07097812 */ /* 0x004fe400078ec0ff */
[----:B------:R-:W-:Y:S02]  /*3b930*/  LEA.HI R6, R6, 0xd8, RZ, 0x1e ;  /* 0x000000d806067811 */ /* 0x000fe400078ff0ff */
[----:B------:R-:W-:Y:S02]  /*3b940*/  SHF.R.U32.HI R7, RZ, 0x3, R7 ;  /* 0x00000003ff077819 */ /* 0x000fe40000011607 */
[----:B------:R-:W-:Y:S02]  /*3b950*/  LEA.HI R9, R9, 0xe0, RZ, 0x1e ;  /* 0x000000e009097811 */ /* 0x000fe400078ff0ff */
[----:B------:R-:W-:-:S02]  /*3b960*/  LEA R6, R6, UR8, 0x4 ;  /* 0x0000000806067c11 */ /* 0x000fc4000f8e20ff */
[----:B------:R-:W-:Y:S02]  /*3b970*/  LOP3.LUT R7, R7, 0xc, RZ, 0xc0, !PT ;  /* 0x0000000c07077812 */ /* 0x000fe400078ec0ff */
[----:B------:R-:W-:Y:S02]  /*3b980*/  LEA R9, R9, UR8, 0x4 ;  /* 0x0000000809097c11 */ /* 0x000fe4000f8e20ff */
[----:B------:R-:W-:Y:S02]  /*3b990*/  IADD3 R6, PT, PT, R0, R6, RZ ;  /* 0x0000000600067210 */ /* 0x000fe40007ffe0ff */
[----:B------:R-:W-:Y:S01]  /*3b9a0*/  SHF.R.U32.HI R21, RZ, 0x3, R15 ;  /* 0x00000003ff157819 */ /* 0x000fe2000001160f */
[----:B------:R-:W-:Y:S01]  /*3b9b0*/  IMAD.IADD R9, R7, 0x1, R9 ;  /* 0x0000000107097824 */ /* 0x000fe200078e0209 */
[----:B------:R-:W-:Y:S01]  /*3b9c0*/  LOP3.LUT R7, R15, 0x1c, RZ, 0xc0, !PT ;  /* 0x0000001c0f077812 */ /* 0x000fe200078ec0ff */
[----:B------:R2:W-:Y:S03]  /*3b9d0*/  @P6 STS [R6+0x40000], R2 ;  /* 0x0400000206006388 */ /* 0x0005e60000000800 */
[----:B------:R-:W-:Y:S01]  /*3b9e0*/  LEA.HI R15, R7, 0xf0, RZ, 0x1e ;  /* 0x000000f0070f7811 */ /* 0x000fe200078ff0ff */
[----:B------:R-:W4:Y:S01]  /*3b9f0*/  LDL.LU R0, [R1+0x7cc] ;  /* 0x0007cc0001007983 */ /* 0x000f220000300800 */
[----:B------:R-:W-:-:S02]  /*3ba00*/  LOP3.LUT R12, R21, 0xc, RZ, 0xc0, !PT ;  /* 0x0000000c150c7812 */ /* 0x000fc400078ec0ff */
[C---:B--2---:R-:W-:Y:S02]  /*3ba10*/  LEA.HI R6, R7.reuse, 0xf8, RZ, 0x1e ;  /* 0x000000f807067811 */ /* 0x044fe400078ff0ff */
[----:B------:R-:W-:-:S04]  /*3ba20*/  LEA.HI R7, R7, 0xe8, RZ, 0x1e ;  /* 0x000000e807077811 */ /* 0x000fc800078ff0ff */
[----:B------:R-:W-:Y:S02]  /*3ba30*/  LEA R21, R7, UR8, 0x4 ;  /* 0x0000000807157c11 */ /* 0x000fe4000f8e20ff */
[----:B------:R-:W2:Y:S01]  /*3ba40*/  S2R R7, SR_TID.X ;  /* 0x0000000000077919 */ /* 0x000ea20000002100 */
[----:B------:R0:W-:Y:S04]  /*3ba50*/  @P6 STS [R9+0x40000], R3 ;  /* 0x0400000309006388 */ /* 0x0001e80000000800 */
[----:B0-----:R-:W4:Y:S01]  /*3ba60*/  LDL R9, [R1+0x2b4] ;  /* 0x0002b40001097983 */ /* 0x001f220000100800 */
[----:B------:R-:W-:Y:S02]  /*3ba70*/  LEA R15, R15, UR8, 0x4 ;  /* 0x000000080f0f7c11 */ /* 0x000fe4000f8e20ff */
[----:B------:R-:W-:Y:S01]  /*3ba80*/  LEA R6, R6, UR8, 0x4 ;  /* 0x0000000806067c11 */ /* 0x000fe2000f8e20ff */
[----:B------:R-:W-:Y:S01]  /*3ba90*/  FADD R4, R17, R27 ;  /* 0x0000001b11047221 */ /* 0x000fe20000000000 */
[----:B------:R-:W-:-:S02]  /*3baa0*/  IMAD.IADD R21, R12, 0x1, R21 ;  /* 0x000000010c157824 */ /* 0x000fc400078e0215 */
[----:B-1----:R-:W-:Y:S01]  /*3bab0*/  FADD R5, R23, R28 ;  /* 0x0000001c17057221 */ /* 0x002fe20000000000 */
[----:B------:R-:W-:Y:S02]  /*3bac0*/  IMAD.IADD R15, R12, 0x1, R15 ;  /* 0x000000010c0f7824 */ /* 0x000fe400078e020f */
[----:B------:R-:W-:Y:S01]  /*3bad0*/  FADD R10, R24, R29 ;  /* 0x0000001d180a7221 */ /* 0x000fe20000000000 */
[----:B------:R-:W-:Y:S01]  /*3bae0*/  IADD3 R6, PT, PT, R12, R6, RZ ;  /* 0x000000060c067210 */ /* 0x000fe20007ffe0ff */
[----:B------:R-:W-:Y:S04]  /*3baf0*/  @P6 STS [R21+0x40000], R4 ;  /* 0x0400000415006388 */ /* 0x000fe80000000800 */
[----:B------:R0:W-:Y:S01]  /*3bb00*/  @P6 STS [R15+0x40000], R5 ;  /* 0x040000050f006388 */ /* 0x0001e20000000800 */
[----:B--2---:R-:W-:-:S03]  /*3bb10*/  LOP3.LUT R7, R7, 0x1ff, RZ, 0xc0, !PT ;  /* 0x000001ff07077812 */ /* 0x004fc600078ec0ff */
[----:B------:R1:W-:Y:S01]  /*3bb20*/  @P6 STS [R6+0x40000], R10 ;  /* 0x0400000a06006388 */ /* 0x0003e20000000800 */
[----:B0-----:R-:W-:Y:S01]  /*3bb30*/  LEA R15, R7, UR8, 0x2 ;  /* 0x00000008070f7c11 */ /* 0x001fe2000f8e10ff */
[----:B------:R-:W-:Y:S06]  /*3bb40*/  BAR.SYNC.DEFER_BLOCKING 0x0 ;  /* 0x0000000000007b1d */ /* 0x000fec0000010000 */
[----:B-1----:R-:W2:Y:S04]  /*3bb50*/  LDL.LU R6, [R1+0x7d0] ;  /* 0x0007d00001067983 */ /* 0x002ea80000300800 */
[----:B------:R-:W2:Y:S04]  /*3bb60*/  LDL R7, [R1+0x2b0] ;  /* 0x0002b00001077983 */ /* 0x000ea80000100800 */
[----:B------:R-:W0:Y:S04]  /*3bb70*/  LDS R2, [R15+0x40000] ;  /* 0x040000000f027984 */ /* 0x000e280000000800 */
[----:B0-----:R-:W0:Y:S02]  /*3bb80*/  SHFL.BFLY PT, R3, R2, 0x2, 0x1f ;  /* 0x0c401f0002037f89 */ /* 0x001e2400000e0000 */
[----:B0-----:R-:W-:-:S05]  /*3bb90*/  FADD R3, R2, R3 ;  /* 0x0000000302037221 */ /* 0x001fca0000000000 */
[----:B------:R-:W0:Y:S02]  /*3bba0*/  SHFL.BFLY PT, R2, R3, 0x1, 0x1f ;  /* 0x0c201f0003027f89 */ /* 0x000e2400000e0000 */
[----:B0-----:R-:W-:-:S05]  /*3bbb0*/  FADD R2, R3, R2 ;  /* 0x0000000203027221 */ /* 0x001fca0000000000 */
[----:B------:R0:W-:Y:S04]  /*3bbc0*/  @!P5 STS [R15+0x40000], R2 ;  /* 0x040000020f00d388 */ /* 0x0001e80000000800 */
[----:B---3--:R-:W1:Y:S01]  /*3bbd0*/  LDS R2, [R8+0x40000] ;  /* 0x0400000008027984 */ /* 0x008e620000000800 */
[----:B0-----:R-:W0:Y:S03]  /*3bbe0*/  S2R R15, SR_TID.X ;  /* 0x00000000000f7919 */ /* 0x001e260000002100 */
[----:B-1----:R-:W1:Y:S02]  /*3bbf0*/  SHFL.BFLY PT, R3, R2, 0x2, 0x1f ;  /* 0x0c401f0002037f89 */ /* 0x002e6400000e0000 */
[----:B-1----:R-:W-:-:S05]  /*3bc00*/  FADD R3, R2, R3 ;  /* 0x0000000302037221 */ /* 0x002fca0000000000 */
[----:B------:R-:W1:Y:S01]  /*3bc10*/  SHFL.BFLY PT, R2, R3, 0x1, 0x1f ;  /* 0x0c201f0003027f89 */ /* 0x000e6200000e0000 */
[----:B0-----:R-:W-:Y:S01]  /*3bc20*/  LOP3.LUT R13, R15, 0x1c, RZ, 0xc0, !PT ;  /* 0x0000001c0f0d7812 */ /* 0x001fe200078ec0ff */
[----:B-1----:R-:W-:-:S05]  /*3bc30*/  FADD R2, R3, R2 ;  /* 0x0000000203027221 */ /* 0x002fca0000000000 */
[----:B------:R5:W-:Y:S02]  /*3bc40*/  @!P5 STS [R8+0x40000], R2 ;  /* 0x040000020800d388 */ /* 0x000be40000000800 */
[----:B-----5:R-:W-:Y:S02]  /*3bc50*/  FADD R2, -R18, R19 ;  /* 0x0000001312027221 */ /* 0x020fe40000000100 */
[----:B------:R-:W3:Y:S04]  /*3bc60*/  LDL.LU.64 R18, [R1+0x750] ;  /* 0x0007500001127983 */ /* 0x000ee80000300a00 */
[----:B------:R-:W5:Y:S01]  /*3bc70*/  LDL.LU.64 R14, [R1+0x748] ;  /* 0x00074800010e7983 */ /* 0x000f620000300a00 */
[----:B------:R-:W-:Y:S01]  /*3bc80*/  FMUL R2, R2, 1.4426950216293334961 ;  /* 0x3fb8aa3b02027820 */ /* 0x000fe20000400000 */
[----:B------:R-:W-:-:S02]  /*3bc90*/  FADD R3, -R20, R11 ;  /* 0x0000000b14037221 */ /* 0x000fc40000000100 */
[----:B------:R-:W5:Y:S01]  /*3bca0*/  LDL R16, [R1+0xb20] ;  /* 0x000b200001107983 */ /* 0x000f620000100800 */
[----:B------:R4:W-:Y:S01]  /*3bcb0*/  MUFU.EX2 R10, R2 ;  /* 0x00000002000a7308 */ /* 0x0009e20000000800 */
[----:B------:R-:W-:Y:S01]  /*3bcc0*/  FMUL R3, R3, 1.4426950216293334961 ;  /* 0x3fb8aa3b03037820 */ /* 0x000fe20000400000 */
[----:B----4-:R-:W-:Y:S02]  /*3bcd0*/  FADD R2, -R9, R0 ;  /* 0x0000000009027221 */ /* 0x010fe40000000100 */
[----:B------:R-:W4:Y:S04]  /*3bce0*/  LDL R9, [R1+0xb2c] ;  /* 0x000b2c0001097983 */ /* 0x000f280000100800 */
[----:B------:R-:W4:Y:S01]  /*3bcf0*/  LDL R0, [R1+0xb1c] ;  /* 0x000b1c0001007983 */ /* 0x000f220000100800 */
[----:B------:R2:W3:Y:S02]  /*3bd00*/  MUFU.EX2 R11, R3 ;  /* 0x00000003000b7308 */ /* 0x0004e40000000800 */
[----:B--2---:R-:W-:-:S02]  /*3bd10*/  FADD R3, -R7, R6 ;  /* 0x0000000607037221 */ /* 0x004fc40000000100 */
[----:B------:R-:W2:Y:S01]  /*3bd20*/  LDL R7, [R1+0xb18] ;  /* 0x000b180001077983 */ /* 0x000ea20000100800 */
[C---:B------:R-:W-:Y:S02]  /*3bd30*/  LEA.HI R22, R13.reuse, 0x8, RZ, 0x1e ;  /* 0x000000080d167811 */ /* 0x040fe400078ff0ff */
[C---:B------:R-:W-:Y:S02]  /*3bd40*/  LEA.HI R21, R13.reuse, 0x18, RZ, 0x1e ;  /* 0x000000180d157811 */ /* 0x040fe400078ff0ff */
[C---:B------:R-:W-:Y:S02]  /*3bd50*/  LEA.HI R12, R13.reuse, 0x10, RZ, 0x1e ;  /* 0x000000100d0c7811 */ /* 0x040fe400078ff0ff */
[----:B------:R-:W-:Y:S01]  /*3bd60*/  LEA R13, R13, UR8, 0x2 ;  /* 0x000000080d0d7c11 */ /* 0x000fe2000f8e10ff */
[----:B------:R-:W-:Y:S01]  /*3bd70*/  BAR.SYNC.DEFER_BLOCKING 0x0 ;  /* 0x0000000000007b1d */ /* 0x000fe20000010000 */
[----:B------:R-:W-:Y:S02]  /*3bd80*/  LEA R22, R22, UR8, 0x4 ;  /* 0x0000000816167c11 */ /* 0x000fe4000f8e20ff */
[----:B------:R-:W-:-:S02]  /*3bd90*/  LEA R12, R12, UR8, 0x4 ;  /* 0x000000080c0c7c11 */ /* 0x000fc4000f8e20ff */
[----:B------:R-:W-:Y:S01]  /*3bda0*/  LEA R21, R21, UR8, 0x4 ;  /* 0x0000000815157c11 */ /* 0x000fe2000f8e20ff */
[----:B------:R-:W-:Y:S04]  /*3bdb0*/  LDS R4, [R13+0x40000] ;  /* 0x040000000d047984 */ /* 0x000fe80000000800 */
[----:B------:R-:W3:Y:S04]  /*3bdc0*/  LDS R5, [R22+0x40000] ;  /* 0x0400000016057984 */ /* 0x000ee80000000800 */
[----:B------:R-:W-:Y:S04]  /*3bdd0*/  LDS R12, [R12+0x40000] ;  /* 0x040000000c0c7984 */ /* 0x000fe80000000800 */
[----:B------:R3:W5:Y:S01]  /*3bde0*/  LDS R13, [R21+0x40000] ;  /* 0x04000000150d7984 */ /* 0x0007620000000800 */
[----:B------:R-:W-:Y:S01]  /*3bdf0*/  FMUL R2, R2, 1.4426950216293334961 ;  /* 0x3fb8aa3b02027820 */ /* 0x000fe20000400000 */
[----:B------:R-:W-:-:S05]  /*3be00*/  FMUL R3, R3, 1.4426950216293334961 ;  /* 0x3fb8aa3b03037820 */ /* 0x000fca0000400000 */
[----:B------:R-:W-:Y:S08]  /*3be10*/  MUFU.EX2 R2, R2 ;  /* 0x0000000200027308 */ /* 0x000ff00000000800 */
[----:B------:R-:W5:Y:S01]  /*3be20*/  MUFU.EX2 R3, R3 ;  /* 0x0000000300037308 */ /* 0x000f620000000800 */
[----:B------:R-:W-:Y:S01]  /*3be30*/  USHF.R.S32.HI UR12, URZ, 0x1f, UR5 ;  /* 0x0000001fff0c7899 */ /* 0x000fe20008011405 */
[----:B---3--:R-:W-:-:S02]  /*3be40*/  FFMA2 R20, R18.F32x2.HI_LO, R10.F32x2.HI_LO, R4.F32x2.HI_LO ;  /* 0x0000000a12147249 */ /* 0x008fc40000000004 */
[----:B------:R-:W3:Y:S01]  /*3be50*/  LDL R18, [R1+0xb24] ;  /* 0x000b240001127983 */ /* 0x000ee20000100800 */
[----:B-----5:R-:W-:-:S03]  /*3be60*/  FFMA2 R4, R14.F32x2.HI_LO, R2.F32x2.HI_LO, R12.F32x2.HI_LO ;  /* 0x000000020e047249 */ /* 0x020fc6000000000c */
[----:B------:R-:W-:Y:S04]  /*3be70*/  STL.64 [R1+0x238], R20 ;  /* 0x0002381401007387 */ /* 0x000fe80000100a00 */
[----:B------:R-:W5:Y:S04]  /*3be80*/  LDL R15, [R1+0xb14] ;  /* 0x000b1400010f7983 */ /* 0x000f680000100800 */
[----:B------:R4:W-:Y:S04]  /*3be90*/  STL.64 [R1+0x230], R4 ;  /* 0x0002300401007387 */ /* 0x0009e80000100a00 */
[----:B------:R-:W5:Y:S04]  /*3bea0*/  LDL R17, [R1+0xb28] ;  /* 0x000b280001117983 */ /* 0x000f680000100800 */
[----:B------:R-:W5:Y:S04]  /*3beb0*/  LDL R8, [R1+0xb04] ;  /* 0x000b040001087983 */ /* 0x000f680000100800 */
[----:B------:R-:W5:Y:S04]  /*3bec0*/  LDL R14, [R1+0xb08] ;  /* 0x000b0800010e7983 */ /* 0x000f680000100800 */
[----:B------:R-:W5:Y:S04]  /*3bed0*/  LDL R6, [R1+0xb00] ;  /* 0x000b000001067983 */ /* 0x000f680000100800 */
[----:B------:R-:W5:Y:S04]  /*3bee0*/  LDL R13, [R1+0xaec] ;  /* 0x000aec00010d7983 */ /* 0x000f680000100800 */
[----:B------:R-:W5:Y:S01]  /*3bef0*/  LDL R12, [R1+0xaf4] ;  /* 0x000af400010c7983 */ /* 0x000f620000100800 */
[----:B----4-:R-:W-:-:S03]  /*3bf00*/  IADD3 R4, P0, PT, R9, UR5, RZ ;  /* 0x0000000509047c10 */ /* 0x010fc6000ff1e0ff */
[----:B------:R-:W4:Y:S01]  /*3bf10*/  LDL R9, [R1+0xb0c] ;  /* 0x000b0c0001097983 */ /* 0x000f220000100800 */
[----:B------:R-:W-:-:S03]  /*3bf20*/  IADD3.X R5, PT, PT, R0, UR12, RZ, P0, !PT ;  /* 0x0000000c00057c10 */ /* 0x000fc600087fe4ff */
[----:B------:R-:W4:Y:S04]  /*3bf30*/  LDL R0, [R1+0xafc] ;  /* 0x000afc0001007983 */ /* 0x000f280000100800 */
[----:B------:R0:W4:Y:S02]  /*3bf40*/  LDG.E.U8 R23, desc[UR10][R4.64] ;  /* 0x0000000a04177981 */ /* 0x000124000c1e1100 */
[----:B0-----:R-:W-:Y:S02]  /*3bf50*/  IADD3 R4, P0, PT, R16, UR5, RZ ;  /* 0x0000000510047c10 */ /* 0x001fe4000ff1e0ff */
[----:B------:R-:W4:Y:S02]  /*3bf60*/  LDL R16, [R1+0xb10] ;  /* 0x000b100001107983 */ /* 0x000f240000100800 */
[----:B--2---:R-:W-:-:S02]  /*3bf70*/  IADD3.X R5, PT, PT, R7, UR12, RZ, P0, !PT ;  /* 0x0000000c07057c10 */ /* 0x004fc400087fe4ff */
[----:B------:R-:W2:Y:S04]  /*3bf80*/  LDL R7, [R1+0xaf0] ;  /* 0x000af00001077983 */ /* 0x000ea80000100800 */
[----:B------:R3:W2:Y:S02]  /*3bf90*/  LDG.E.U8 R22, desc[UR10][R4.64] ;  /* 0x0000000a04167981 */ /* 0x0006a4000c1e1100 */
[----:B---3--:R-:W-:-:S04]  /*3bfa0*/  IADD3 R4, P0, PT, R18, UR5, RZ ;  /* 0x0000000512047c10 */ /* 0x008fc8000ff1e0ff */
[----:B-----5:R-:W-:Y:S02]  /*3bfb0*/  IADD3.X R5, PT, PT, R15, UR12, RZ, P0, !PT ;  /* 0x0000000c0f057c10 */ /* 0x020fe400087fe4ff */
[----:B------:R-:W3:Y:S04]  /*3bfc0*/  LDL R15, [R1+0xae8] ;  /* 0x000ae800010f7983 */ /* 0x000ee80000100800 */
[----:B------:R0:W5:Y:S02]  /*3bfd0*/  LDG.E.U8 R21, desc[UR10][R4.64] ;  /* 0x0000000a04157981 */ /* 0x000164000c1e1100 */
[----:B0-----:R-:W-:-:S04]  /*3bfe0*/  IADD3 R4, P0, PT, R17, UR5, RZ ;  /* 0x0000000511047c10 */ /* 0x001fc8000ff1e0ff */
[----:B------:R-:W-:Y:S02]  /*3bff0*/  IADD3.X R5, PT, PT, R8, UR12, RZ, P0, !PT ;  /* 0x0000000c08057c10 */ /* 0x000fe400087fe4ff */
[----:B------:R-:W5:Y:S04]  /*3c000*/  LDL R8, [R1+0xae4] ;  /* 0x000ae40001087983 */ /* 0x000f680000100800 */
[----:B------:R0:W5:Y:S02]  /*3c010*/  LDG.E.U8 R20, desc[UR10][R4.64] ;  /* 0x0000000a04147981 */ /* 0x000164000c1e1100 */
[----:B0-----:R-:W-:Y:S02]  /*3c020*/  IADD3 R4, P0, PT, R14, UR5, RZ ;  /* 0x000000050e047c10 */ /* 0x001fe4000ff1e0ff */
[----:B------:R-:W5:Y:S02]  /*3c030*/  LDL R14, [R1+0xaf8] ;  /* 0x000af800010e7983 */ /* 0x000f640000100800 */
[----:B------:R-:W-:-:S02]  /*3c040*/  IADD3.X R5, PT, PT, R6, UR12, RZ, P0, !PT ;  /* 0x0000000c06057c10 */ /* 0x000fc400087fe4ff */
[----:B------:R-:W5:Y:S04]  /*3c050*/  LDL R6, [R1+0xad4] ;  /* 0x000ad40001067983 */ /* 0x000f680000100800 */
[----:B------:R4:W5:Y:S02]  /*3c060*/  LDG.E.U8 R25, desc[UR10][R4.64] ;  /* 0x0000000a04197981 */ /* 0x000964000c1e1100 */
[----:B----4-:R-:W-:Y:S02]  /*3c070*/  IADD3 R4, P0, PT, R9, UR5, RZ ;  /* 0x0000000509047c10 */ /* 0x010fe4000ff1e0ff */
[----:B------:R-:W4:Y:S02]  /*3c080*/  LDL R9, [R1+0xad0] ;  /* 0x000ad00001097983 */ /* 0x000f240000100800 */
[----:B------:R-:W-:-:S02]  /*3c090*/  IADD3.X R5, PT, PT, R0, UR12, RZ, P0, !PT ;  /* 0x0000000c00057c10 */ /* 0x000fc400087fe4ff */
[----:B------:R-:W4:Y:S04]  /*3c0a0*/  LDL R0, [R1+0xad8] ;  /* 0x000ad80001007983 */ /* 0x000f280000100800 */
[----:B------:R0:W4:Y:S02]  /*3c0b0*/  LDG.E.U8 R19, desc[UR10][R4.64] ;  /* 0x0000000a04137981 */ /* 0x000124000c1e1100 */
[----:B0-----:R-:W-:-:S04]  /*3c0c0*/  IADD3 R4, P0, PT, R16, UR5, RZ ;  /* 0x0000000510047c10 */ /* 0x001fc8000ff1e0ff */
[----:B------:R-:W-:Y:S02]  /*3c0d0*/  IADD3.X R5, PT, PT, R13, UR12, RZ, P0, !PT ;  /* 0x0000000c0d057c10 */ /* 0x000fe400087fe4ff */
[----:B------:R-:W4:Y:S04]  /*3c0e0*/  LDL R13, [R1+0xadc] ;  /* 0x000adc00010d7983 */ /* 0x000f280000100800 */
[----:B------:R2:W4:Y:S04]  /*3c0f0*/  LDG.E.U8 R24, desc[UR10][R4.64] ;  /* 0x0000000a04187981 */ /* 0x000528000c1e1100 */
[----:B------:R0:W-:Y:S04]  /*3c100*/  STL [R1+0x1a0], R23 ;  /* 0x0001a01701007387 */ /* 0x0001e80000100800 */
[----:B------:R-:W4:Y:S01]  /*3c110*/  LDL R18, [R1+0xae0] ;  /* 0x000ae00001127983 */ /* 0x000f220000100800 */
[----:B--2---:R-:W-:-:S03]  /*3c120*/  IADD3 R4, P0, PT, R7, UR5, RZ ;  /* 0x0000000507047c10 */ /* 0x004fc6000ff1e0ff */
[----:B------:R-:W2:Y:S04]  /*3c130*/  LDL R7, [R1+0xacc] ;  /* 0x000acc0001077983 */ /* 0x000ea80000100800 */
[----:B------:R1:W-:Y:S01]  /*3c140*/  STL [R1+0x19c], R22 ;  /* 0x00019c1601007387 */ /* 0x0003e20000100800 */
[----:B---3--:R-:W-:-:S05]  /*3c150*/  IADD3.X R5, PT, PT, R15, UR12, RZ, P0, !PT ;  /* 0x0000000c0f057c10 */ /* 0x008fca00087fe4ff */
[----:B0-----:R0:W3:Y:S02]  /*3c160*/  LDG.E.U8 R23, desc[UR10][R4.64] ;  /* 0x0000000a04177981 */ /* 0x0010e4000c1e1100 */
[----:B0-----:R-:W-:Y:S02]  /*3c170*/  IADD3 R4, P0, PT, R12, UR5, RZ ;  /* 0x000000050c047c10 */ /* 0x001fe4000ff1e0ff */
[----:B------:R-:W3:Y:S02]  /*3c180*/  LDL R12, [R1+0xabc] ;  /* 0x000abc00010c7983 */ /* 0x000ee40000100800 */
[----:B-----5:R-:W-:Y:S02]  /*3c190*/  IADD3.X R5, PT, PT, R8, UR12, RZ, P0, !PT ;  /* 0x0000000c08057c10 */ /* 0x020fe400087fe4ff */
[----:B------:R-:W5:Y:S04]  /*3c1a0*/  LDL R8, [R1+0xac0] ;  /* 0x000ac00001087983 */ /* 0x000f680000100800 */
[----:B------:R0:W-:Y:S04]  /*3c1b0*/  STL [R1+0x198], R21 ;  /* 0x0001981501007387 */ /* 0x0001e80000100800 */
[----:B------:R-:W5:Y:S04]  /*3c1c0*/  LDL R17, [R1+0xab8] ;  /* 0x000ab80001117983 */ /* 0x000f680000100800 */
[----:B-1----:R1:W5:Y:S04]  /*3c1d0*/  LDG.E.U8 R22, desc[UR10][R4.64] ;  /* 0x0000000a04167981 */ /* 0x002368000c1e1100 */
[----:B------:R-:W5:Y:S01]  /*3c1e0*/  LDL R16, [R1+0xac4] ;  /* 0x000ac40001107983 */ /* 0x000f620000100800 */
[----:B-1----:R-:W-:-:S04]  /*3c1f0*/  IADD3 R4, P0, PT, R14, UR5, RZ ;  /* 0x000000050e047c10 */ /* 0x002fc8000ff1e0ff */
[----:B------:R-:W-:Y:S02]  /*3c200*/  IADD3.X R5, PT, PT, R6, UR12, RZ, P0, !PT ;  /* 0x0000000c06057c10 */ /* 0x000fe400087fe4ff */
[----:B------:R-:W5:Y:S04]  /*3c210*/  LDL R6, [R1+0xab4] ;  /* 0x000ab40001067983 */ /* 0x000f680000100800 */
[----:B0-----:R4:W5:Y:S04]  /*3c220*/  LDG.E.U8 R21, desc[UR10][R4.64] ;  /* 0x0000000a04157981 */ /* 0x001968000c1e1100 */
[----:B------:R0:W-:Y:S04]  /*3c230*/  STL [R1+0x194], R20 ;  /* 0x0001941401007387 */ /* 0x0001e80000100800 */
[----:B------:R-:W5:Y:S01]  /*3c240*/  LDL R15, [R1+0xaa4] ;  /* 0x000aa400010f7983 */ /* 0x000f620000100800 */
[----:B----4-:R-:W-:-:S03]  /*3c250*/  IADD3 R4, P0, PT, R0, UR5, RZ ;  /* 0x0000000500047c10 */ /* 0x010fc6000ff1e0ff */
[----:B------:R-:W4:Y:S04]  /*3c260*/  LDL R0, [R1+0xac8] ;  /* 0x000ac80001007983 */ /* 0x000f280000100800 */
[----:B------:R-:W-:Y:S01]  /*3c270*/  STL [R1+0x190], R25 ;  /* 0x0001901901007387 */ /* 0x000fe20000100800 */
[----:B------:R-:W-:-:S03]  /*3c280*/  IADD3.X R5, PT, PT, R9, UR12, RZ, P0, !PT ;  /* 0x0000000c09057c10 */ /* 0x000fc600087fe4ff */
[----:B------:R-:W4:Y:S04]  /*3c290*/  LDL R14, [R1+0xaa8] ;  /* 0x000aa800010e7983 */ /* 0x000f280000100800 */
[----:B------:R-:W4:Y:S04]  /*3c2a0*/  LDL R9, [R1+0xaa0] ;  /* 0x000aa00001097983 */ /* 0x000f280000100800 */
[----:B0-----:R0:W4:Y:S04]  /*3c2b0*/  LDG.E.U8 R20, desc[UR10][R4.64] ;  /* 0x0000000a04147981 */ /* 0x001128000c1e1100 */
[----:B------:R1:W-:Y:S01]  /*3c2c0*/  STL [R1+0x18c], R19 ;  /* 0x00018c1301007387 */ /* 0x0003e20000100800 */
[----:B0-----:R-:W-:-:S03]  /*3c2d0*/  IADD3 R4, P0, PT, R13, UR5, RZ ;  /* 0x000000050d047c10 */ /* 0x001fc6000ff1e0ff */
[----:B------:R-:W4:Y:S01]  /*3c2e0*/  LDL R13, [R1+0xaac] ;  /* 0x000aac00010d7983 */ /* 0x000f220000100800 */
[----:B--2---:R-:W-:-:S03]  /*3c2f0*/  IADD3.X R5, PT, PT, R7, UR12, RZ, P0, !PT ;  /* 0x0000000c07057c10 */ /* 0x004fc600087fe4ff */
[----:B------:R-:W2:Y:S04]  /*3c300*/  LDL R7, [R1+0xa9c] ;  /* 0x000a9c0001077983 */ /* 0x000ea80000100800 */
[----:B-1----:R0:W2:Y:S02]  /*3c310*/  LDG.E.U8 R19, desc[UR10][R4.64] ;  /* 0x0000000a04137981 */ /* 0x0020a4000c1e1100 */
[----:B0-----:R-:W-:Y:S02]  /*3c320*/  IADD3 R4, P0, PT, R18, UR5, RZ ;  /* 0x0000000512047c10 */ /* 0x001fe4000ff1e0ff */
[----:B------:R-:W-:Y:S02]  /*3c330*/  STL [R1+0x188], R24 ;  /* 0x0001881801007387 */ /* 0x000fe40000100800 */
[----:B---3--:R-:W-:-:S02]  /*3c340*/  IADD3.X R5, PT, PT, R12, UR12, RZ, P0, !PT ;  /* 0x0000000c0c057c10 */ /* 0x008fc400087fe4ff */
[----:B------:R-:W3:Y:S04]  /*3c350*/  LDL R12, [R1+0xab0] ;  /* 0x000ab000010c7983 */ /* 0x000ee80000100800 */
[----:B------:R5:W3:Y:S02]  /*3c360*/  LDG.E.U8 R18, desc[UR10][R4.64] ;  /* 0x0000000a04127981 */ /* 0x000ae4000c1e1100 */
[----:B-----5:R-:W-:Y:S02]  /*3c370*/  IADD3 R4, P0, PT, R8, UR5, RZ ;  /* 0x0000000508047c10 */ /* 0x020fe4000ff1e0ff */
[----:B------:R-:W5:Y:S02]  /*3c380*/  LDL R8, [R1+0xa8c] ;  /* 0x000a8c0001087983 */ /* 0x000f640000100800 */
[----:B------:R-:W-:-:S05]  /*3c390*/  IADD3.X R5, PT, PT, R17, UR12, RZ, P0, !PT ;  /* 0x0000000c11057c10 */ /* 0x000fca00087fe4ff */
[----:B------:R0:W5:Y:S02]  /*3c3a0*/  LDG.E.U8 R17, desc[UR10][R4.64] ;  /* 0x0000000a04117981 */ /* 0x000164000c1e1100 */
[----:B0-----:R-:W-:-:S04]  /*3c3b0*/  IADD3 R4, P0, PT, R16, UR5, RZ ;  /* 0x0000000510047c10 */ /* 0x001fc8000ff1e0ff */
[----:B------:R-:W-:Y:S01]  /*3c3c0*/  IADD3.X R5, PT, PT, R6, UR12, RZ, P0, !PT ;  /* 0x0000000c06057c10 */ /* 0x000fe200087fe4ff */
[----:B------:R0:W-:Y:S04]  /*3c3d0*/  STL [R1+0x184], R23 ;  /* 0x0001841701007387 */ /* 0x0001e80000100800 */
[----:B------:R-:W5:Y:S04]  /*3c3e0*/  LDL R6, [R1+0xa90] ;  /* 0x000a900001067983 */ /* 0x000f680000100800 */
[----:B0-----:R4:W5:Y:S02]  /*3c3f0*/  LDG.E.U8 R23, desc[UR10][R4.64] ;  /* 0x0000000a04177981 */ /* 0x001964000c1e1100 */
[----:B----4-:R-:W-:-:S04]  /*3c400*/  IADD3 R4, P0, PT, R0, UR5, RZ ;  /* 0x0000000500047c10 */ /* 0x010fc8000ff1e0ff */
[----:B------:R-:W-:-:S05]  /*3c410*/  IADD3.X R5, PT, PT, R15, UR12, RZ, P0, !PT ;  /* 0x0000000c0f057c10 */ /* 0x000fca00087fe4ff */
[----:B------:R0:W4:Y:S04]  /*3c420*/  LDG.E.U8 R28, desc[UR10][R4.64] ;  /* 0x0000000a041c7981 */ /* 0x000128000c1e1100 */
[----:B------:R1:W-:Y:S04]  /*3c430*/  STL [R1+0x180], R22 ;  /* 0x0001801601007387 */ /* 0x0003e80000100800 */
[----:B------:R-:W4:Y:S01]  /*3c440*/  LDL R0, [R1+0xa88] ;  /* 0x000a880001007983 */ /* 0x000f220000100800 */
[----:B0-----:R-:W-:-:S04]  /*3c450*/  IADD3 R4, P0, PT, R14, UR5, RZ ;  /* 0x000000050e047c10 */ /* 0x001fc8000ff1e0ff */
[----:B------:R-:W-:Y:S01]  /*3c460*/  IADD3.X R5, PT, PT, R9, UR12, RZ, P0, !PT ;  /* 0x0000000c09057c10 */ /* 0x000fe200087fe4ff */
[----:B------:R0:W-:Y:S04]  /*3c470*/  STL [R1+0x178], R21 ;  /* 0x0001781501007387 */ /* 0x0001e80000100800 */
[----:B------:R0:W4:Y:S04]  /*3c480*/  LDG.E.U8 R27, desc[UR10][R4.64] ;  /* 0x0000000a041b7981 */ /* 0x000128000c1e1100 */
[----:B------:R-:W4:Y:S01]  /*3c490*/  LDL R9, [R1+0xa94] ;  /* 0x000a940001097983 */ /* 0x000f220000100800 */
[----:B0-----:R-:W-:-:S04]  /*3c4a0*/  IADD3 R4, P0, PT, R13, UR5, RZ ;  /* 0x000000050d047c10 */ /* 0x001fc8000ff1e0ff */
[----:B--2---:R-:W-:Y:S02]  /*3c4b0*/  IADD3.X R5, PT, PT, R7, UR12, RZ, P0, !PT ;  /* 0x0000000c07057c10 */ /* 0x004fe400087fe4ff */
[----:B------:R-:W2:Y:S04]  /*3c4c0*/  LDL R7, [R1+0xa30] ;  /* 0x000a300001077983 */ /* 0x000ea80000100800 */
[----:B------:R0:W-:Y:S04]  /*3c4d0*/  STL [R1+0x174], R20 ;  /* 0x0001741401007387 */ /* 0x0001e80000100800 */
[----:B-1----:R-:W2:Y:S04]  /*3c4e0*/  LDL R22, [R1+0xa98] ;  /* 0x000a980001167983 */ /* 0x002ea80000100800 */
[----:B------:R-:W2:Y:S04]  /*3c4f0*/  LDL R21, [R1+0xa34] ;  /* 0x000a340001157983 */ /* 0x000ea80000100800 */
[----:B0-----:R-:W2:Y:S04]  /*3c500*/  LDL R20, [R1+0xa7c] ;  /* 0x000a7c0001147983 */ /* 0x001ea80000100800 */
[----:B------:R0:W-:Y:S04]  /*3c510*/  STL [R1+0x170], R19 ;  /* 0x0001701301007387 */ /* 0x0001e80000100800 */
[----:B------:R1:W2:Y:S04]  /*3c520*/  LDG.E.U8 R26, desc[UR10][R4.64] ;  /* 0x0000000a041a7981 */ /* 0x0002a8000c1e1100 */
[----:B0-----:R-:W2:Y:S01]  /*3c530*/  LDL R19, [R1+0xa80] ;  /* 0x000a800001137983 */ /* 0x001ea20000100800 */
[----:B---3--:R-:W-:-:S04]  /*3c540*/  IADD3 R12, P0, PT, R12, UR5, RZ ;  /* 0x000000050c0c7c10 */ /* 0x008fc8000ff1e0ff */
[----:B-----5:R-:W-:Y:S02]  /*3c550*/  IADD3.X R13, PT, PT, R8, UR12, RZ, P0, !PT ;  /* 0x0000000c080d7c10 */ /* 0x020fe400087fe4ff */
[----:B------:R-:W3:Y:S04]  /*3c560*/  LDL R8, [R1+0xa38] ;  /* 0x000a380001087983 */ /* 0x000ee80000100800 */
[----:B------:R0:W-:Y:S04]  /*3c570*/  STL [R1+0x16c], R18 ;  /* 0x00016c1201007387 */ /* 0x0001e80000100800 */
[----:B------:R-:W5:Y:S04]  /*3c580*/  LDG.E.U8 R25, desc[UR10][R12.64] ;  /* 0x0000000a0c197981 */ /* 0x000f68000c1e1100 */
[----:B0-----:R-:W5:Y:S01]  /*3c590*/  LDL R18, [R1+0xa3c] ;  /* 0x000a3c0001127983 */ /* 0x001f620000100800 */
[----:B------:R-:W-:-:S03]  /*3c5a0*/  IADD3 R14, P0, PT, R6, UR5, RZ ;  /* 0x00000005060e7c10 */ /* 0x000fc6000ff1e0ff */
[----:B------:R-:W5:Y:S01]  /*3c5b0*/  LDL R6, [R1+0xa84] ;  /* 0x000a840001067983 */ /* 0x000f620000100800 */
[----:B----4-:R-:W-:-:S03]  /*3c5c0*/  IADD3.X R15, PT, PT, R0, UR12, RZ, P0, !PT ;  /* 0x0000000c000f7c10 */ /* 0x010fc600087fe4ff */
[----:B------:R-:W4:Y:S04]  /*3c5d0*/  LDL R0, [R1+0xa40] ;  /* 0x000a400001007983 */ /* 0x000f280000100800 */
[----:B------:R2:W-:Y:S04]  /*3c5e0*/  STL [R1+0x168], R17 ;  /* 0x0001681101007387 */ /* 0x0005e80000100800 */
[----:B------:R-:W4:Y:S01]  /*3c5f0*/  LDG.E.U8 R24, desc[UR10][R14.64] ;  /* 0x0000000a0e187981 */ /* 0x000f22000c1e1100 */
[----:B------:R-:W-:-:S03]  /*3c600*/  IADD3 R16, P0, PT, R9, UR5, RZ ;  /* 0x0000000509107c10 */ /* 0x000fc6000ff1e0ff */
[----:B------:R-:W4:Y:S01]  /*3c610*/  LDL R9, [R1+0xa48] ;  /* 0x000a480001097983 */ /* 0x000f220000100800 */
[----:B--2---:R-:W-:-:S03]  /*3c620*/  IADD3.X R17, PT, PT, R7, UR12, RZ, P0, !PT ;  /* 0x0000000c07117c10 */ /* 0x004fc600087fe4ff */
[----:B------:R-:W2:Y:S04]  /*3c630*/  LDL R7, [R1+0xa44] ;  /* 0x000a440001077983 */ /* 0x000ea80000100800 */
[----:B------:R0:W-:Y:S04]  /*3c640*/  STL [R1+0x164], R23 ;  /* 0x0001641701007387 */ /* 0x0001e80000100800 */
[----:B------:R-:W2:Y:S04]  /*3c650*/  LDL R14, [R1+0xa50] ;  /* 0x000a5000010e7983 */ /* 0x000ea80000100800 */
[----:B------:R-:W2:Y:S01]  /*3c660*/  LDL R13, [R1+0xa4c] ;  /* 0x000a4c00010d7983 */ /* 0x000ea20000100800 */
[----:B-1----:R-:W-:-:S03]  /*3c670*/  IADD3 R4, P0, PT, R22, UR5, RZ ;  /* 0x0000000516047c10 */ /* 0x002fc6000ff1e0ff */
[----:B0-----:R-:W2:Y:S01]  /*3c680*/  LDG.E.U8 R23, desc[UR10][R16.64] ;  /* 0x0000000a10177981 */ /* 0x001ea2000c1e1100 */
[----:B------:R-:W-:-:S05]  /*3c690*/  IADD3.X R5, PT, PT, R21, UR12, RZ, P0, !PT ;  /* 0x0000000c15057c10 */ /* 0x000fca00087fe4ff */
[----:B------:R0:W2:Y:S02]  /*3c6a0*/  LDG.E.U8 R22, desc[UR10][R4.64] ;  /* 0x0000000a04167981 */ /* 0x0000a4000c1e1100 */
[----:B0-----:R-:W-:Y:S02]  /*3c6b0*/  IADD3 R4, P0, PT, R20, UR5, RZ ;  /* 0x0000000514047c10 */ /* 0x001fe4000ff1e0ff */
[----:B------:R-:W-:Y:S04]  /*3c6c0*/  STL [R1+0x160], R28 ;  /* 0x0001601c01007387 */ /* 0x000fe80000100800 */
[----:B------:R0:W-:Y:S04]  /*3c6d0*/  STL [R1+0x15c], R27 ;  /* 0x00015c1b01007387 */ /* 0x0001e80000100800 */
[----:B------:R-:W2:Y:S01]  /*3c6e0*/  LDL R12, [R1+0xa58] ;  /* 0x000a5800010c7983 */ /* 0x000ea20000100800 */
[----:B---3--:R-:W-:-:S03]  /*3c6f0*/  IADD3.X R5, PT, PT, R8, UR12, RZ, P0, !PT ;  /* 0x0000000c08057c10 */ /* 0x008fc600087fe4ff */
[----:B------:R-:W3:Y:S04]  /*3c700*/  LDL R8, [R1+0xa54] ;  /* 0x000a540001087983 */ /* 0x000ee80000100800 */
[----:B------:R1:W3:Y:S02]  /*3c710*/  LDG.E.U8 R21, desc[UR10][R4.64] ;  /* 0x0000000a04157981 */ /* 0x0002e4000c1e1100 */
[----:B-1----:R-:W-:-:S04]  /*3c720*/  IADD3 R4, P0, PT, R19, UR5, RZ ;  /* 0x0000000513047c10 */ /* 0x002fc8000ff1e0ff */
[----:B-----5:R-:W-:-:S05]  /*3c730*/  IADD3.X R5, PT, PT, R18, UR12, RZ, P0, !PT ;  /* 0x0000000c12057c10 */ /* 0x020fca00087fe4ff */
[----:B------:R1:W5:Y:S02]  /*3c740*/  LDG.E.U8 R17, desc[UR10][R4.64] ;  /* 0x0000000a04117981 */ /* 0x000364000c1e1100 */
[----:B-1----:R-:W-:-:S04]  /*3c750*/  IADD3 R4, P0, PT, R6, UR5, RZ ;  /* 0x0000000506047c10 */ /* 0x002fc8000ff1e0ff */
[----:B----4-:R-:W-:-:S05]  /*3c760*/  IADD3.X R5, PT, PT, R0, UR12, RZ, P0, !PT ;  /* 0x0000000c00057c10 */ /* 0x010fca00087fe4ff */
[----:B------:R1:W4:Y:S02]  /*3c770*/  LDG.E.U8 R16, desc[UR10][R4.64] ;  /* 0x0000000a04107981 */ /* 0x000324000c1e1100 */
[----:B-1----:R-:W-:-:S04]  /*3c780*/  IADD3 R4, P0, PT, R9, UR5, RZ ;  /* 0x0000000509047c10 */ /* 0x002fc8000ff1e0ff */
[----:B--2---:R-:W-:-:S05]  /*3c790*/  IADD3.X R5, PT, PT, R7, UR12, RZ, P0, !PT ;  /* 0x0000000c07057c10 */ /* 0x004fca00087fe4ff */
[----:B------:R1:W2:Y:S02]  /*3c7a0*/  LDG.E.U8 R15, desc[UR10][R4.64] ;  /* 0x0000000a040f7981 */ /* 0x0002a4000c1e1100 */
[----:B-1----:R-:W-:-:S04]  /*3c7b0*/  IADD3 R4, P0, PT, R14, UR5, RZ ;  /* 0x000000050e047c10 */ /* 0x002fc8000ff1e0ff */
[----:B------:R-:W-:-:S05]  /*3c7c0*/  IADD3.X R5, PT, PT, R13, UR12, RZ, P0, !PT ;  /* 0x0000000c0d057c10 */ /* 0x000fca00087fe4ff */
[----:B0-----:R0:W2:Y:S04]  /*3c7d0*/  LDG.E.U8 R27, desc[UR10][R4.64] ;  /* 0x0000000a041b7981 */ /* 0x0010a8000c1e1100 */
[----:B------:R1:W-:Y:S04]  /*3c7e0*/  STL [R1+0x158], R26 ;  /* 0x0001581a01007387 */ /* 0x0003e80000100800 */
[----:B------:R-:W4:Y:S04]  /*3c7f0*/  LDL R6, [R1+0xa70] ;  /* 0x000a700001067983 */ /* 0x000f280000100800 */
[----:B------:R0:W-:Y:S04]  /*3c800*/  STL [R1+0x154], R25 ;  /* 0x0001541901007387 */ /* 0x0001e80000100800 */
[----:B------:R-:W5:Y:S04]  /*3c810*/  LDL R0, [R1+0xa5c] ;  /* 0x000a5c0001007983 */ /* 0x000f680000100800 */
[----:B------:R-:W5:Y:S04]  /*3c820*/  LDL R9, [R1+0xa74] ;  /* 0x000a740001097983 */ /* 0x000f680000100800 */
[----:B------:R-:W5:Y:S04]  /*3c830*/  LDL R7, [R1+0xa60] ;  /* 0x000a600001077983 */ /* 0x000f680000100800 */
[----:B------:R1:W-:Y:S04]  /*3c840*/  STL [R1+0x150], R24 ;  /* 0x0001501801007387 */ /* 0x0003e80000100800 */
[----:B------:R-:W5:Y:S01]  /*3c850*/  LDL R14, [R1+0xa78] ;  /* 0x000a7800010e7983 */ /* 0x000f620000100800 */
[----:B0-----:R-:W-:-:S03]  /*3c860*/  IADD3 R4, P0, PT, R12, UR5, RZ ;  /* 0x000000050c047c10 */ /* 0x001fc6000ff1e0ff */
[----:B------:R-:W5:Y:S04]  /*3c870*/  LDL R13, [R1+0xa64] ;  /* 0x000a6400010d7983 */ /* 0x000f680000100800 */
[----:B------:R-:W5:Y:S04]  /*3c880*/  LDL.LU R20, [R1+0x7d4] ;  /* 0x0007d40001147983 */ /* 0x000f680000300800 */
[----:B------:R-:W5:Y:S04]  /*3c890*/  LDL R18, [R1+0x2ac] ;  /* 0x0002ac0001127983 */ /* 0x000f680000100800 */
[----:B------:R0:W-:Y:S01]  /*3c8a0*/  STL [R1+0x14c], R23 ;  /* 0x00014c1701007387 */ /* 0x0001e20000100800 */
[----:B---3--:R-:W-:-:S05]  /*3c8b0*/  IADD3.X R5, PT, PT, R8, UR12, RZ, P0, !PT ;  /* 0x0000000c08057c10 */ /* 0x008fca00087fe4ff */
[----:B-1----:R4:W3:Y:S04]  /*3c8c0*/  LDG.E.U8 R26, desc[UR10][R4.64] ;  /* 0x0000000a041a7981 */ /* 0x0028e8000c1e1100 */
[----:B--2---:R-:W-:Y:S04]  /*3c8d0*/  STL [R1+0xfb0], R27 ;  /* 0x000fb01b01007387 */ /* 0x004fe80000100800 */
[----:B------:R-:W2:Y:S04]  /*3c8e0*/  LDL R12, [R1+0xa6c] ;  /* 0x000a6c00010c7983 */ /* 0x000ea80000100800 */
[----:B------:R-:W2:Y:S01]  /*3c8f0*/  LDL R8, [R1+0xa68] ;  /* 0x000a680001087983 */ /* 0x000ea20000100800 */
[----:B----4-:R-:W-:-:S04]  /*3c900*/  IADD3 R4, P0, PT, R6, UR5, RZ ;  /* 0x0000000506047c10 */ /* 0x010fc8000ff1e0ff */
[----:B-----5:R-:W-:-:S05]  /*3c910*/  IADD3.X R5, PT, PT, R0, UR12, RZ, P0, !PT ;  /* 0x0000000c00057c10 */ /* 0x020fca00087fe4ff */
[----:B------:R1:W4:Y:S02]  /*3c920*/  LDG.E.U8 R25, desc[UR10][R4.64] ;  /* 0x0000000a04197981 */ /* 0x000324000c1e1100 */
[----:B-1----:R-:W-:-:S04]  /*3c930*/  IADD3 R4, P0, PT, R9, UR5, RZ ;  /* 0x0000000509047c10 */ /* 0x002fc8000ff1e0ff */
[----:B------:R-:W-:-:S05]  /*3c940*/  IADD3.X R5, PT, PT, R7, UR12, RZ, P0, !PT ;  /* 0x0000000c07057c10 */ /* 0x000fca00087fe4ff */
[----:B------:R1:W5:Y:S02]  /*3c950*/  LDG.E.U8 R24, desc[UR10][R4.64] ;  /* 0x0000000a04187981 */ /* 0x000364000c1e1100 */
[----:B-1----:R-:W-:-:S04]  /*3c960*/  IADD3 R4, P0, PT, R14, UR5, RZ ;  /* 0x000000050e047c10 */ /* 0x002fc8000ff1e0ff */
[----:B------:R-:W-:Y:S01]  /*3c970*/  IADD3.X R5, PT, PT, R13, UR12, RZ, P0, !PT ;  /* 0x0000000c0d057c10 */ /* 0x000fe200087fe4ff */
[----:B------:R1:W-:Y:S04]  /*3c980*/  STL [R1+0x3c], R22 ;  /* 0x00003c1601007387 */ /* 0x0003e80000100800 */
[----:B------:R2:W5:Y:S04]  /*3c990*/  LDG.E.U8 R19, desc[UR10][R4.64] ;  /* 0x0000000a04137981 */ /* 0x000568000c1e1100 */
[----:B------:R-:W5:Y:S04]  /*3c9a0*/  LDL.LU R29, [R1+0x7d8] ;  /* 0x0007d800011d7983 */ /* 0x000f680000300800 */
[----:B0-----:R-:W5:Y:S04]  /*3c9b0*/  LDL R23, [R1+0x2a8] ;  /* 0x0002a80001177983 */ /* 0x001f680000100800 */
[----:B---3--:R-:W-:Y:S04]  /*3c9c0*/  STL [R1+0xfb4], R26 ;  /* 0x000fb41a01007387 */ /* 0x008fe80000100800 */
[----:B------:R0:W-:Y:S04]  /*3c9d0*/  STL [R1+0x38], R21 ;  /* 0x0000381501007387 */ /* 0x0001e80000100800 */
[----:B------:R-:W3:Y:S04]  /*3c9e0*/  LDL.LU R28, [R1+0x7dc] ;  /* 0x0007dc00011c7983 */ /* 0x000ee80000300800 */
[----:B-1----:R-:W3:Y:S04]  /*3c9f0*/  LDL R22, [R1+0x2a4] ;  /* 0x0002a40001167983 */ /* 0x002ee80000100800 */
[----:B------:R1:W-:Y:S01]  /*3ca00*/  STL [R1+0x34], R17 ;  /* 0x0000341101007387 */ /* 0x0003e20000100800 */
[----:B--2---:R-:W-:Y:S01]  /*3ca10*/  IADD3 R4, P0, PT, R12, UR5, RZ ;  /* 0x000000050c047c10 */ /* 0x004fe2000ff1e0ff */
[----:B0-----:R-:W0:Y:S03]  /*3ca20*/  S2R R21, SR_TID.X ;  /* 0x0000000000157919 */ /* 0x001e260000002100 */
[----:B------:R-:W-:Y:S01]  /*3ca30*/  IADD3.X R5, PT, PT, R8, UR12, RZ, P0, !PT ;  /* 0x0000000c08057c10 */ /* 0x000fe200087fe4ff */
[----:B------:R-:W2:Y:S04]  /*3ca40*/  LDL.LU R0, [R1+0x7e0] ;  /* 0x0007e00001007983 */ /* 0x000ea80000300800 */
[----:B-1----:R1:W2:Y:S04]  /*3ca50*/  LDG.E.U8 R17, desc[UR10][R4.64] ;  /* 0x0000000a04117981 */ /* 0x0022a8000c1e1100 */
[----:B------:R-:W3:Y:S04]  /*3ca60*/  LDL R6, [R1+0x2a0] ;  /* 0x0002a00001067983 */ /* 0x000ee80000100800 */
[----:B----4-:R-:W-:Y:S04]  /*3ca70*/  STL [R1+0xfb8], R25 ;  /* 0x000fb81901007387 */ /* 0x010fe80000100800 */
[----:B------:R-:W-:Y:S04]  /*3ca80*/  STL [R1+0x30], R16 ;  /* 0x0000301001007387 */ /* 0x000fe80000100800 */
[----:B------:R-:W4:Y:S04]  /*3ca90*/  LDL.LU R7, [R1+0x74] ;  /* 0x0000740001077983 */ /* 0x000f280000300800 */
[----:B------:R-:W4:Y:S01]  /*3caa0*/  LDL.LU R9, [R1+0x70] ;  /* 0x0000700001097983 */ /* 0x000f220000300800 */
[----:B-1----:R-:W-:-:S03]  /*3cab0*/  FADD R4, -R18, R20 ;  /* 0x0000001412047221 */ /* 0x002fc60000000100 */
[----:B------:R1:W-:Y:S01]  /*3cac0*/  STL [R1+0x1c], R15 ;  /* 0x00001c0f01007387 */ /* 0x0003e20000100800 */
[----:B0-----:R-:W-:-:S03]  /*3cad0*/  LOP3.LUT R12, R21, 0x1c, RZ, 0xc0, !PT ;  /* 0x0000001c150c7812 */ /* 0x001fc600078ec0ff */
[----:B-----5:R-:W-:Y:S04]  /*3cae0*/  STL [R1+0xfbc], R24 ;  /* 0x000fbc1801007387 */ /* 0x020fe80000100800 */
[----:B------:R0:W-:Y:S01]  /*3caf0*/  STL [R1+0xfc0], R19 ;  /* 0x000fc01301007387 */ /* 0x0001e20000100800 */
[C---:B------:R-:W-:Y:S02]  /*3cb00*/  LEA.HI R8, R12.reuse, 0x38, RZ, 0x1e ;  /* 0x000000380c087811 */ /* 0x040fe400078ff0ff */
[C---:B-1----:R-:W-:Y:S01]  /*3cb10*/  LEA.HI R15, R12.reuse, 0x30, RZ, 0x1e ;  /* 0x000000300c0f7811 */ /* 0x042fe200078ff0ff */
[----:B--2---:R-:W-:Y:S04]  /*3cb20*/  STL [R1+0xfc4], R17 ;  /* 0x000fc41101007387 */ /* 0x004fe80000100800 */
[----:B------:R-:W2:Y:S04]  /*3cb30*/  LDL.LU.64 R20, [R1+0x758] ;  /* 0x0007580001147983 */ /* 0x000ea80000300a00 */
[----:B0-----:R-:W5:Y:S01]  /*3cb40*/  LDL.LU.64 R18, [R1+0x760] ;  /* 0x0007600001127983 */ /* 0x001f620000300a00 */
[----:B------:R-:W-:-:S02]  /*3cb50*/  LEA.HI R13, R12, 0x28, RZ, 0x1e ;  /* 0x000000280c0d7811 */ /* 0x000fc400078ff0ff */
[----:B------:R-:W-:Y:S02]  /*3cb60*/  LEA.HI R12, R12, 0x20, RZ, 0x1e ;  /* 0x000000200c0c7811 */ /* 0x000fe400078ff0ff */
[----:B------:R-:W-:Y:S02]  /*3cb70*/  LEA R13, R13, UR8, 0x4 ;  /* 0x000000080d0d7c11 */ /* 0x000fe4000f8e20ff */
[----:B------:R-:W-:Y:S02]  /*3cb80*/  LEA R12, R12, UR8, 0x4 ;  /* 0x000000080c0c7c11 */ /* 0x000fe4000f8e20ff */
[----:B------:R-:W-:Y:S02]  /*3cb90*/  LEA R15, R15, UR8, 0x4 ;  /* 0x000000080f0f7c11 */ /* 0x000fe4000f8e20ff */
[----:B------:R-:W-:Y:S01]  /*3cba0*/  LEA R8, R8, UR8, 0x4 ;  /* 0x0000000808087c11 */ /* 0x000fe2000f8e20ff */
[----:B------:R-:W-:Y:S04]  /*3cbb0*/  LDS R13, [R13+0x40000] ;  /* 0x040000000d0d7984 */ /* 0x000fe80000000800 */
[----:B------:R-:W2:Y:S04]  /*3cbc0*/  LDS R12, [R12+0x40000] ;  /* 0x040000000c0c7984 */ /* 0x000ea80000000800 */
[----:B------:R-:W-:Y:S04]  /*3cbd0*/  LDS R14, [R15+0x40000] ;  /* 0x040000000f0e7984 */ /* 0x000fe80000000800 */
[----:B------:R3:W5:Y:S01]  /*3cbe0*/  LDS R15, [R8+0x40000] ;  /* 0x04000000080f7984 */ /* 0x0007620000000800 */
[----:B------:R-:W-:Y:S01]  /*3cbf0*/  FADD R5, -R23, R29 ;  /* 0x0000001d17057221 */ /* 0x000fe20000000100 */
[----:B------:R-:W-:Y:S01]  /*3cc00*/  FMUL R4, R4, 1.4426950216293334961 ;  /* 0x3fb8aa3b04047820 */ /* 0x000fe20000400000 */
[----:B---3--:R-:W-:-:S02]  /*3cc10*/  FADD R8, -R22, R28 ;  /* 0x0000001c16087221 */ /* 0x008fc40000000100 */
[----:B------:R-:W-:Y:S02]  /*3cc20*/  FMUL R5, R5, 1.4426950216293334961 ;  /* 0x3fb8aa3b05057820 */ /* 0x000fe40000400000 */
[----:B------:R-:W-:Y:S01]  /*3cc30*/  FMUL R16, R8, 1.4426950216293334961 ;  /* 0x3fb8aa3b08107820 */ /* 0x000fe20000400000 */
[----:B------:R-:W-:Y:S01]  /*3cc40*/  FADD R8, -R6, R0 ;  /* 0x0000000006087221 */ /* 0x000fe20000000100 */
[----:B------:R-:W-:Y:S03]  /*3cc50*/  MUFU.EX2 R4, R4 ;  /* 0x0000000400047308 */ /* 0x000fe60000000800 */
[----:B------:R-:W-:-:S05]  /*3cc60*/  FMUL R8, R8, 1.4426950216293334961 ;  /* 0x3fb8aa3b08087820 */ /* 0x000fca0000400000 */
[----:B------:R-:W-:Y:S08]  /*3cc70*/  MUFU.EX2 R5, R5 ;  /* 0x0000000500057308 */ /* 0x000ff00000000800 */
[----:B------:R-:W-:Y:S08]  /*3cc80*/  MUFU.EX2 R16, R16 ;  /* 0x0000001000107308 */ /* 0x000ff00000000800 */
[----:B------:R-:W0:Y:S02]  /*3cc90*/  MUFU.EX2 R17, R8 ;  /* 0x0000000800117308 */ /* 0x000e240000000800 */
[----:B0-----:R0:W-:Y:S01]  /*3cca0*/  STL [R1+0x12c], R17 ;  /* 0x00012c1101007387 */ /* 0x0011e20000100800 */
[----:B--2---:R-:W-:-:S02]  /*3ccb0*/  FFMA2 R20, R20.F32x2.HI_LO, R4.F32x2.HI_LO, R12.F32x2.HI_LO ;  /* 0x0000000414147249 */ /* 0x004fc4000000000c */
[----:B-----5:R-:W-:Y:S02]  /*3ccc0*/  FFMA2 R12, R18.F32x2.HI_LO, R16.F32x2.HI_LO, R14.F32x2.HI_LO ;  /* 0x00000010120c7249 */ /* 0x020fe4000000000e */
[----:B0-----:R-:W-:Y:S01]  /*3ccd0*/  IMAD.MOV.U32 R17, RZ, RZ, R16 ;  /* 0x000000ffff117224 */ /* 0x001fe200078e0010 */
[----:B------:R-:W-:Y:S04]  /*3cce0*/  STL.64 [R1+0x228], R20 ;  /* 0x0002281401007387 */ /* 0x000fe80000100a00 */
[----:B------:R-:W-:Y:S04]  /*3ccf0*/  STL [R1+0x1010], R17 ;  /* 0x0010101101007387 */ /* 0x000fe80000100800 */
[----:B------:R0:W-:Y:S04]  /*3cd00*/  STL.64 [R1+0x220], R12 ;  /* 0x0002200c01007387 */ /* 0x0001e80000100a00 */
[----:B0-----:R-:W2:Y:S04]  /*3cd10*/  LDL.LU R12, [R1+0x3f0] ;  /* 0x0003f000010c7983 */ /* 0x001ea80000300800 */
[----:B------:R-:W3:Y:S04]  /*3cd20*/  LDL.LU R13, [R1+0x3f4] ;  /* 0x0003f400010d7983 */ /* 0x000ee80000300800 */
[----:B------:R-:W5:Y:S04]  /*3cd30*/  LDL.LU R27, [R1+0x3e0] ;  /* 0x0003e000011b7983 */ /* 0x000f680000300800 */
[----:B------:R-:W5:Y:S04]  /*3cd40*/  LDL.LU R26, [R1+0x3e4] ;  /* 0x0003e400011a7983 */ /* 0x000f680000300800 */
[----:B------:R-:W5:Y:S04]  /*3cd50*/  LDL.LU R25, [R1+0x3d0] ;  /* 0x0003d00001197983 */ /* 0x000f680000300800 */
[----:B------:R-:W5:Y:S04]  /*3cd60*/  LDL.LU R24, [R1+0x3d4] ;  /* 0x0003d40001187983 */ /* 0x000f680000300800 */
[----:B------:R-:W5:Y:S04]  /*3cd70*/  LDL.LU R15, [R1+0x3c0] ;  /* 0x0003c000010f7983 */ /* 0x000f680000300800 */
[----:B------:R-:W5:Y:S04]  /*3cd80*/  LDL.LU R14, [R1+0x3c4] ;  /* 0x0003c400010e7983 */ /* 0x000f680000300800 */
[----:B------:R-:W5:Y:S01]  /*3cd90*/  LDL.LU R6, [R1+0x3f8] ;  /* 0x0003f80001067983 */ /* 0x000f620000300800 */
[----:B----4-:R-:W-:-:S03]  /*3cda0*/  F2FP.SATFINITE.E4M3.F32.PACK_AB_MERGE_C R16, R9, R7, RZ ;  /* 0x000000070910723e */ /* 0x010fc600048070ff */
[----:B------:R-:W4:Y:S04]  /*3cdb0*/  LDL.LU R0, [R1+0x3fc] ;  /* 0x0003fc0001007983 */ /* 0x000f280000300800 */
        /* <DEDUP_REMOVED lines=10> */
[----:B------:R-:W-:Y:S01]  /*3ce60*/  STL [R1+0xfc8], R16 ;  /* 0x000fc81001007387 */ /* 0x000fe20000100800 */
[C---:B--2---:R-:W-:Y:S01]  /*3ce70*/  FMUL R12, R10.reuse, R12 ;  /* 0x0000000c0a0c7220 */ /* 0x044fe20000400000 */
[----:B---3--:R-:W-:-:S04]  /*3ce80*/  FMUL R13, R10, R13 ;  /* 0x0000000d0a0d7220 */ /* 0x008fc80000400000 */
[----:B------:R5:W-:Y:S04]  /*3ce90*/  STL [R1+0xf70], R12 ;  /* 0x000f700c01007387 */ /* 0x000be80000100800 */
[----:B------:R0:W-:Y:S01]  /*3cea0*/  STL [R1+0xf74], R13 ;  /* 0x000f740d01007387 */ /* 0x0001e20000100800 */
[C---:B-----5:R-:W-:Y:S01]  /*3ceb0*/  FMUL R12, R10.reuse, R27 ;  /* 0x0000001b0a0c7220 */ /* 0x060fe20000400000 */
[C---:B0-----:R-:W-:Y:S01]  /*3cec0*/  FMUL R13, R10.reuse, R26 ;  /* 0x0000001a0a0d7220 */ /* 0x041fe20000400000 */
[----:B------:R-:W-:-:S04]  /*3ced0*/  FMUL R16, R10, R25 ;  /* 0x000000190a107220 */ /* 0x000fc80000400000 */
[----:B------:R0:W-:Y:S04]  /*3cee0*/  STL [R1+0xf80], R13 ;  /* 0x000f800d01007387 */ /* 0x0001e80000100800 */
[----:B------:R1:W-:Y:S01]  /*3cef0*/  STL [R1], R12 ;  /* 0x0000000c01007387 */ /* 0x0003e20000100800 */
[C---:B0-----:R-:W-:Y:S01]  /*3cf00*/  FMUL R13, R10.reuse, R24 ;  /* 0x000000180a0d7220 */ /* 0x041fe20000400000 */
[C---:B-1----:R-:W-:Y:S01]  /*3cf10*/  FMUL R12, R10.reuse, R15 ;  /* 0x0000000f0a0c7220 */ /* 0x042fe20000400000 */
[----:B------:R-:W-:Y:S01]  /*3cf20*/  FMUL R10, R10, R14 ;  /* 0x0000000e0a0a7220 */ /* 0x000fe20000400000 */
[C---:B------:R-:W-:Y:S01]  /*3cf30*/  FMUL R14, R11.reuse, R6 ;  /* 0x000000060b0e7220 */ /* 0x040fe20000400000 */
[----:B------:R-:W-:Y:S01]  /*3cf40*/  STL [R1+0x40], R16 ;  /* 0x0000401001007387 */ /* 0x000fe20000100800 */
[----:B----4-:R-:W-:-:S03]  /*3cf50*/  FMUL R15, R11, R0 ;  /* 0x000000000b0f7220 */ /* 0x010fc60000400000 */
[----:B------:R-:W-:Y:S04]  /*3cf60*/  STL [R1+0x44], R13 ;  /* 0x0000440d01007387 */ /* 0x000fe80000100800 */
[----:B------:R0:W-:Y:S04]  /*3cf70*/  STL [R1+0x50], R12 ;  /* 0x0000500c01007387 */ /* 0x0001e80000100800 */
[----:B------:R-:W-:Y:S04]  /*3cf80*/  STL [R1+0xf78], R14 ;  /* 0x000f780e01007387 */ /* 0x000fe80000100800 */
[----:B------:R1:W-:Y:S01]  /*3cf90*/  STL [R1+0x54], R10 ;  /* 0x0000540a01007387 */ /* 0x0003e20000100800 */
[----:B0-----:R-:W-:-:S03]  /*3cfa0*/  FMUL R12, R11, R9 ;  /* 0x000000090b0c7220 */ /* 0x001fc60000400000 */
[----:B------:R-:W2:Y:S04]  /*3cfb0*/  LDL.LU R0, [R1+0x218] ;  /* 0x0002180001007983 */ /* 0x000ea80000300800 */
[----:B------:R-:W2:Y:S01]  /*3cfc0*/  LDL.LU R6, [R1+0xd8] ;  /* 0x0000d80001067983 */ /* 0x000ea20000300800 */
[----:B-1----:R-:W-:-:S03]  /*3cfd0*/  FMUL R10, R11, R7 ;  /* 0x000000070b0a7220 */ /* 0x002fc60000400000 */
[----:B------:R0:W-:Y:S01]  /*3cfe0*/  STL [R1+0xf7c], R15 ;  /* 0x000f7c0f01007387 */ /* 0x0001e20000100800 */
[----:B------:R-:W-:-:S03]  /*3cff0*/  FMUL R14, R11, R19 ;  /* 0x000000130b0e7220 */ /* 0x000fc60000400000 */
[----:B------:R1:W-:Y:S01]  /*3d000*/  STL [R1+0xf84], R12 ;  /* 0x000f840c01007387 */ /* 0x0003e20000100800 */
[----:B------:R-:W-:-:S03]  /*3d010*/  FMUL R8, R11, R8 ;  /* 0x000000080b087220 */ /* 0x000fc60000400000 */
[----:B------:R-:W3:Y:S01]  /*3d020*/  LDL.LU R7, [R1+0xb0] ;  /* 0x0000b00001077983 */ /* 0x000ee20000300800 */
[----:B0-----:R-:W-:-:S03]  /*3d030*/  FMUL R15, R11, R23 ;  /* 0x000000170b0f7220 */ /* 0x001fc60000400000 */
[----:B------:R-:W3:Y:S01]  /*3d040*/  LDL.LU R9, [R1+0xa8] ;  /* 0x0000a80001097983 */ /* 0x000ee20000300800 */
[----:B-1----:R-:W-:-:S03]  /*3d050*/  FMUL R12, R11, R17 ;  /* 0x000000110b0c7220 */ /* 0x002fc60000400000 */
[----:B------:R0:W-:Y:S04]  /*3d060*/  STL [R1+0xc], R10 ;  /* 0x00000c0a01007387 */ /* 0x0001e80000100800 */
[----:B------:R1:W-:Y:S04]  /*3d070*/  STL [R1+0xf88], R15 ;  /* 0x000f880f01007387 */ /* 0x0003e80000100800 */
[----:B------:R4:W-:Y:S01]  /*3d080*/  STL [R1+0xf8c], R14 ;  /* 0x000f8c0e01007387 */ /* 0x0009e20000100800 */
[----:B0-----:R-:W-:-:S03]  /*3d090*/  F2FP.SATFINITE.E4M3.F32.PACK_AB_MERGE_C R10, R21, R22, RZ ;  /* 0x00000016150a723e */ /* 0x001fc600048070ff */
[----:B------:R0:W-:Y:S04]  /*3d0a0*/  STL [R1+0x58], R12 ;  /* 0x0000580c01007387 */ /* 0x0001e80000100800 */
[----:B------:R-:W5:Y:S04]  /*3d0b0*/  LDL.LU R25, [R1+0x3b0] ;  /* 0x0003b00001197983 */ /* 0x000f680000300800 */
[----:B------:R-:W-:Y:S04]  /*3d0c0*/  STL [R1+0x5c], R8 ;  /* 0x00005c0801007387 */ /* 0x000fe80000100800 */
[----:B------:R0:W-:Y:S04]  /*3d0d0*/  STL [R1+0xfcc], R10 ;  /* 0x000fcc0a01007387 */ /* 0x0001e80000100800 */
[----:B------:R-:W2:Y:S04]  /*3d0e0*/  LDL.LU R24, [R1+0x3b4] ;  /* 0x0003b40001187983 */ /* 0x000ea80000300800 */
[----:B------:R-:W3:Y:S04]  /*3d0f0*/  LDL.LU R23, [R1+0x3a0] ;  /* 0x0003a00001177983 */ /* 0x000ee80000300800 */
[----:B------:R-:W3:Y:S01]  /*3d100*/  LDL.LU R22, [R1+0x3a4] ;  /* 0x0003a40001167983 */ /* 0x000ee20000300800 */
[----:B------:R-:W-:-:S03]  /*3d110*/  F2FP.SATFINITE.E4M3.F32.PACK_AB_MERGE_C R18, R18, R20, RZ ;  /* 0x000000141212723e */ /* 0x000fc600048070ff */
[----:B------:R-:W3:Y:S04]  /*3d120*/  LDL.LU R21, [R1+0x390] ;  /* 0x0003900001157983 */ /* 0x000ee80000300800 */
[----:B------:R-:W3:Y:S04]  /*3d130*/  LDL.LU R20, [R1+0x394] ;  /* 0x0003940001147983 */ /* 0x000ee80000300800 */
[----:B------:R-:W3:Y:S04]  /*3d140*/  LDL.LU R19, [R1+0x380] ;  /* 0x0003800001137983 */ /* 0x000ee80000300800 */
[----:B------:R-:W3:Y:S04]  /*3d150*/  LDL.LU R17, [R1+0x384] ;  /* 0x0003840001117983 */ /* 0x000ee80000300800 */
[----:B------:R-:W3:Y:S04]  /*3d160*/  LDL.LU R16, [R1+0x3b8] ;  /* 0x0003b80001107983 */ /* 0x000ee80000300800 */
[----:B-1----:R-:W3:Y:S04]  /*3d170*/  LDL.LU R15, [R1+0x3bc] ;  /* 0x0003bc00010f7983 */ /* 0x002ee80000300800 */
[----:B----4-:R-:W4:Y:S04]  /*3d180*/  LDL.LU R14, [R1+0x3a8] ;  /* 0x0003a800010e7983 */ /* 0x010f280000300800 */
[----:B------:R-:W4:Y:S04]  /*3d190*/  LDL.LU R13, [R1+0x3ac] ;  /* 0x0003ac00010d7983 */ /* 0x000f280000300800 */
[----:B0-----:R-:W4:Y:S04]  /*3d1a0*/  LDL.LU R12, [R1+0x398] ;  /* 0x00039800010c7983 */ /* 0x001f280000300800 */
[----:B------:R-:W4:Y:S04]  /*3d1b0*/  LDL.LU R11, [R1+0x39c] ;  /* 0x00039c00010b7983 */ /* 0x000f280000300800 */
[----:B------:R-:W4:Y:S04]  /*3d1c0*/  LDL.LU R10, [R1+0x388] ;  /* 0x00038800010a7983 */ /* 0x000f280000300800 */
[----:B------:R-:W4:Y:S04]  /*3d1d0*/  LDL.LU R8, [R1+0x38c] ;  /* 0x00038c0001087983 */ /* 0x000f280000300800 */
[----:B------:R5:W-:Y:S02]  /*3d1e0*/  STL [R1+0xfd0], R18 ;  /* 0x000fd01201007387 */ /* 0x000be40000100800 */
[----:B-----5:R-:W-:-:S05]  /*3d1f0*/  FMUL R18, R2, R25 ;  /* 0x0000001902127220 */ /* 0x020fca0000400000 */
[----:B------:R0:W-:Y:S01]  /*3d200*/  STL [R1+0x60], R18 ;  /* 0x0000601201007387 */ /* 0x0001e20000100800 */
[C---:B--2---:R-:W-:Y:S01]  /*3d210*/  FMUL R24, R2.reuse, R24 ;  /* 0x0000001802187220 */ /* 0x044fe20000400000 */
[----:B---3--:R-:W-:-:S04]  /*3d220*/  FMUL R23, R2, R23 ;  /* 0x0000001702177220 */ /* 0x008fc80000400000 */
[----:B------:R-:W-:Y:S01]  /*3d230*/  STL [R1+0x64], R24 ;  /* 0x0000641801007387 */ /* 0x000fe20000100800 */
[----:B0-----:R-:W-:-:S03]  /*3d240*/  FMUL R18, R2, R22 ;  /* 0x0000001602127220 */ /* 0x001fc60000400000 */
[----:B------:R-:W-:Y:S01]  /*3d250*/  STL [R1+0x70], R23 ;  /* 0x0000701701007387 */ /* 0x000fe20000100800 */
[----:B------:R-:W-:-:S03]  /*3d260*/  FMUL R21, R2, R21 ;  /* 0x0000001502157220 */ /* 0x000fc60000400000 */
[----:B------:R0:W-:Y:S01]  /*3d270*/  STL [R1+0x74], R18 ;  /* 0x0000741201007387 */ /* 0x0001e20000100800 */
[----:B------:R-:W-:-:S03]  /*3d280*/  FMUL R20, R2, R20 ;  /* 0x0000001402147220 */ /* 0x000fc60000400000 */
[----:B------:R-:W-:Y:S01]  /*3d290*/  STL [R1+0x80], R21 ;  /* 0x0000801501007387 */ /* 0x000fe20000100800 */
[C---:B0-----:R-:W-:Y:S01]  /*3d2a0*/  FMUL R18, R2.reuse, R19 ;  /* 0x0000001302127220 */ /* 0x041fe20000400000 */
[----:B------:R-:W-:Y:S02]  /*3d2b0*/  FMUL R17, R2, R17 ;  /* 0x0000001102117220 */ /* 0x000fe40000400000 */
[----:B------:R-:W-:Y:S01]  /*3d2c0*/  STL [R1+0x84], R20 ;  /* 0x0000841401007387 */ /* 0x000fe20000100800 */
[----:B------:R-:W-:-:S03]  /*3d2d0*/  FMUL R16, R3, R16 ;  /* 0x0000001003107220 */ /* 0x000fc60000400000 */
[----:B------:R-:W-:Y:S01]  /*3d2e0*/  STL [R1+0x90], R18 ;  /* 0x0000901201007387 */ /* 0x000fe20000100800 */
[----:B------:R-:W-:-:S03]  /*3d2f0*/  FMUL R2, R3, R15 ;  /* 0x0000000f03027220 */ /* 0x000fc60000400000 */
[----:B------:R-:W-:Y:S01]  /*3d300*/  STL [R1+0x94], R17 ;  /* 0x0000941101007387 */ /* 0x000fe20000100800 */
[----:B----4-:R-:W-:-:S03]  /*3d310*/  FMUL R14, R3, R14 ;  /* 0x0000000e030e7220 */ /* 0x010fc60000400000 */
[----:B------:R-:W-:Y:S01]  /*3d320*/  STL [R1+0x68], R16 ;  /* 0x0000681001007387 */ /* 0x000fe20000100800 */
[----:B------:R-:W-:-:S03]  /*3d330*/  FMUL R13, R3, R13 ;  /* 0x0000000d030d7220 */ /* 0x000fc60000400000 */
[----:B------:R0:W-:Y:S04]  /*3d340*/  STL [R1+0x6c], R2 ;  /* 0x00006c0201007387 */ /* 0x0001e80000100800 */
[----:B------:R-:W-:Y:S01]  /*3d350*/  STL [R1+0x78], R14 ;  /* 0x0000780e01007387 */ /* 0x000fe20000100800 */
[C---:B------:R-:W-:Y:S01]  /*3d360*/  FMUL R11, R3.reuse, R11 ;  /* 0x0000000b030b7220 */ /* 0x040fe20000400000 */
[C---:B0-----:R-:W-:Y:S02]  /*3d370*/  FMUL R2, R3.reuse, R12 ;  /* 0x0000000c03027220 */ /* 0x041fe40000400000 */
[----:B------:R-:W-:Y:S01]  /*3d380*/  STL [R1+0x7c], R13 ;  /* 0x00007c0d01007387 */ /* 0x000fe20000100800 */
[----:B------:R-:W-:-:S03]  /*3d390*/  FMUL R10, R3, R10 ;  /* 0x0000000a030a7220 */ /* 0x000fc60000400000 */
[----:B------:R0:W-:Y:S04]  /*3d3a0*/  STL [R1+0x88], R2 ;  /* 0x0000880201007387 */ /* 0x0001e80000100800 */
[----:B------:R1:W-:Y:S01]  /*3d3b0*/  STL [R1+0x8c], R11 ;  /* 0x00008c0b01007387 */ /* 0x0003e20000100800 */
[----:B0-----:R-:W-:Y:S01]  /*3d3c0*/  FMUL R2, R3, R8 ;  /* 0x0000000803027220 */ /* 0x001fe20000400000 */
[----:B------:R-:W-:Y:S02]  /*3d3d0*/  F2FP.SATFINITE.E4M3.F32.PACK_AB_MERGE_C R8, R6, R0, RZ ;  /* 0x000000000608723e */ /* 0x000fe400048070ff */
[----:B------:R0:W-:Y:S04]  /*3d3e0*/  STL [R1+0x98], R10 ;  /* 0x0000980a01007387 */ /* 0x0001e80000100800 */
[----:B------:R-:W2:Y:S04]  /*3d3f0*/  LDL.LU R14, [R1+0x370] ;  /* 0x00037000010e7983 */ /* 0x000ea80000300800 */
[----:B------:R-:W-:Y:S04]  /*3d400*/  STL [R1+0x9c], R2 ;  /* 0x00009c0201007387 */ /* 0x000fe80000100800 */
[----:B------:R-:W3:Y:S04]  /*3d410*/  LDL.LU R12, [R1+0x360] ;  /* 0x00036000010c7983 */ /* 0x000ee80000300800 */
[----:B------:R4:W-:Y:S01]  /*3d420*/  STL [R1+0xfd4], R8 ;  /* 0x000fd40801007387 */ /* 0x0009e20000100800 */
[----:B------:R-:W-:-:S03]  /*3d430*/  F2FP.SATFINITE.E4M3.F32.PACK_AB_MERGE_C R20, R9, R7, RZ ;  /* 0x000000070914723e */ /* 0x000fc600048070ff */
[----:B------:R-:W5:Y:S04]  /*3d440*/  LDL.LU R13, [R1+0x374] ;  /* 0x00037400010d7983 */ /* 0x000f680000300800 */
[----:B-1----:R-:W5:Y:S04]  /*3d450*/  LDL.LU R11, [R1+0x364] ;  /* 0x00036400010b7983 */ /* 0x002f680000300800 */
[----:B0-----:R-:W5:Y:S04]  /*3d460*/  LDL.LU R10, [R1+0x350] ;  /* 0x00035000010a7983 */ /* 0x001f680000300800 */
[----:B------:R-:W5:Y:S04]  /*3d470*/  LDL.LU R9, [R1+0x354] ;  /* 0x0003540001097983 */ /* 0x000f680000300800 */
[----:B----4-:R-:W4:Y:S04]  /*3d480*/  LDL.LU R8, [R1+0x340] ;  /* 0x0003400001087983 */ /* 0x010f280000300800 */
        /* <DEDUP_REMOVED lines=14> */
[----:B--2---:R-:W-:-:S05]  /*3d570*/  FMUL R14, R4, R14 ;  /* 0x0000000e040e7220 */ /* 0x004fca0000400000 */
[----:B------:R-:W-:Y:S01]  /*3d580*/  STL [R1+0xa0], R14 ;  /* 0x0000a00e01007387 */ /* 0x000fe20000100800 */
[C---:B---3--:R-:W-:Y:S01]  /*3d590*/  FMUL R12, R4.reuse, R12 ;  /* 0x0000000c040c7220 */ /* 0x048fe20000400000 */
[C---:B-----5:R-:W-:Y:S01]  /*3d5a0*/  FMUL R13, R4.reuse, R13 ;  /* 0x0000000d040d7220 */ /* 0x060fe20000400000 */
[----:B------:R-:W-:-:S04]  /*3d5b0*/  FMUL R11, R4, R11 ;  /* 0x0000000b040b7220 */ /* 0x000fc80000400000 */
        /* <DEDUP_REMOVED lines=8> */
[----:B------:R-:W-:Y:S01]  /*3d640*/  STL [R1+0xc4], R9 ;  /* 0x0000c40901007387 */ /* 0x000fe20000100800 */
[----:B------:R-:W-:-:S03]  /*3d650*/  FMUL R3, R5, R3 ;  /* 0x0000000305037220 */ /* 0x000fc60000400000 */
[----:B------:R0:W-:Y:S01]  /*3d660*/  STL [R1+0xd0], R8 ;  /* 0x0000d00801007387 */ /* 0x0001e20000100800 */
[----:B------:R-:W-:-:S03]  /*3d670*/  FMUL R2, R5, R2 ;  /* 0x0000000205027220 */ /* 0x000fc60000400000 */
[----:B------:R1:W-:Y:S04]  /*3d680*/  STL [R1+0xd4], R4 ;  /* 0x0000d40401007387 */ /* 0x0003e80000100800 */
[----:B0-----:R-:W2:Y:S04]  /*3d690*/  LDL.LU R8, [R1+0x358] ;  /* 0x0003580001087983 */ /* 0x001ea80000300800 */
[----:B------:R0:W-:Y:S04]  /*3d6a0*/  STL [R1+0xa8], R3 ;  /* 0x0000a80301007387 */ /* 0x0001e80000100800 */
[----:B-1----:R-:W3:Y:S04]  /*3d6b0*/  LDL.LU R4, [R1+0x35c] ;  /* 0x00035c0001047983 */ /* 0x002ee80000300800 */
[----:B------:R1:W-:Y:S04]  /*3d6c0*/  STL [R1+0xac], R2 ;  /* 0x0000ac0201007387 */ /* 0x0003e80000100800 */
[----:B0-----:R-:W4:Y:S04]  /*3d6d0*/  LDL.LU R3, [R1+0x348] ;  /* 0x0003480001037983 */ /* 0x001f280000300800 */
[----:B-1----:R-:W5:Y:S01]  /*3d6e0*/  LDL.LU R2, [R1+0x34c] ;  /* 0x00034c0001027983 */ /* 0x002f620000300800 */
[C---:B------:R-:W-:Y:S01]  /*3d6f0*/  FMUL R6, R5.reuse, R6 ;  /* 0x0000000605067220 */ /* 0x040fe20000400000 */
[----:B------:R-:W-:-:S02]  /*3d700*/  FMUL R0, R5, R0 ;  /* 0x0000000005007220 */ /* 0x000fc40000400000 */
[----:B------:R-:W5:Y:S04]  /*3d710*/  LDL.LU R14, [R1+0x1f8] ;  /* 0x0001f800010e7983 */ /* 0x000f680000300800 */
[----:B------:R-:W-:Y:S04]  /*3d720*/  STL [R1+0xb8], R6 ;  /* 0x0000b80601007387 */ /* 0x000fe80000100800 */
[----:B------:R-:W5:Y:S04]  /*3d730*/  LDL.LU R23, [R1+0x1f4] ;  /* 0x0001f40001177983 */ /* 0x000f680000300800 */
[----:B------:R0:W-:Y:S04]  /*3d740*/  STL [R1+0xbc], R0 ;  /* 0x0000bc0001007387 */ /* 0x0001e80000100800 */
[----:B------:R-:W5:Y:S04]  /*3d750*/  LDL.LU R15, [R1+0x1c4] ;  /* 0x0001c400010f7983 */ /* 0x000f680000300800 */
[----:B------:R-:W5:Y:S04]  /*3d760*/  LDL.LU R28, [R1+0x1c0] ;  /* 0x0001c000011c7983 */ /* 0x000f680000300800 */
[----:B------:R-:W5:Y:S04]  /*3d770*/  LDL.LU R12, [R1+0x1bc] ;  /* 0x0001bc00010c7983 */ /* 0x000f680000300800 */
[----:B------:R-:W5:Y:S04]  /*3d780*/  LDL.LU R29, [R1+0x1b8] ;  /* 0x0001b800011d7983 */ /* 0x000f680000300800 */
[----:B------:R-:W5:Y:S04]  /*3d790*/  LDL.LU R13, [R1+0x1b4] ;  /* 0x0001b400010d7983 */ /* 0x000f680000300800 */
[----:B------:R-:W5:Y:S04]  /*3d7a0*/  LDL.LU R17, [R1+0x20] ;  /* 0x0000200001117983 */ /* 0x000f680000300800 */
[----:B0-----:R-:W5:Y:S04]  /*3d7b0*/  LDL.LU R0, [R1+0x1b0] ;  /* 0x0001b00001007983 */ /* 0x001f680000300800 */
[----:B------:R-:W5:Y:S04]  /*3d7c0*/  LDL.LU R6, [R1+0x24] ;  /* 0x0000240001067983 */ /* 0x000f680000300800 */
[----:B------:R-:W5:Y:S04]  /*3d7d0*/  LDL.LU R7, [R1+0x1ac] ;  /* 0x0001ac0001077983 */ /* 0x000f680000300800 */
[----:B------:R-:W5:Y:S01]  /*3d7e0*/  LDL.LU R9, [R1+0x1a8] ;  /* 0x0001a80001097983 */ /* 0x000f620000300800 */
[----:B------:R-:W-:-:S02]  /*3d7f0*/  F2FP.SATFINITE.E4M3.F32.PACK_AB_MERGE_C R11, R26, R24, RZ ;  /* 0x000000181a0b723e */ /* 0x000fc400048070ff */
[----:B------:R-:W0:Y:S01]  /*3d800*/  S2R R26, SR_TID.X ;  /* 0x00000000001a7919 */ /* 0x000e220000002100 */
[----:B------:R-:W-:Y:S02]  /*3d810*/  F2FP.SATFINITE.E4M3.F32.PACK_AB_MERGE_C R21, R21, R27, RZ ;  /* 0x0000001b1515723e */ /* 0x000fe400048070ff */
[----:B------:R-:W1:Y:S01]  /*3d820*/  S2R R27, SR_TID.X ;  /* 0x00000000001b7919 */ /* 0x000e620000002100 */
[----:B0-----:R-:W-:Y:S02]  /*3d830*/  LOP3.LUT R26, R26, 0x1c, RZ, 0xc0, !PT ;  /* 0x0000001c1a1a7812 */ /* 0x001fe400078ec0ff */
[----:B-1----:R-:W-:Y:S02]  /*3d840*/  LOP3.LUT R27, R27, 0x1c, RZ, 0xc0, !PT ;  /* 0x0000001c1b1b7812 */ /* 0x002fe400078ec0ff */
[----:B------:R-:W-:Y:S02]  /*3d850*/  LEA.HI R26, R26, 0x40, RZ, 0x1e ;  /* 0x000000401a1a7811 */ /* 0x000fe400078ff0ff */
[----:B------:R-:W-:-:S02]  /*3d860*/  LEA.HI R27, R27, 0x48, RZ, 0x1e ;  /* 0x000000481b1b7811 */ /* 0x000fc400078ff0ff */
[----:B------:R-:W-:Y:S02]  /*3d870*/  LEA R26, R26, UR8, 0x4 ;  /* 0x000000081a1a7c11 */ /* 0x000fe4000f8e20ff */
[----:B------:R-:W-:Y:S02]  /*3d880*/  LEA R27, R27, UR8, 0x4 ;  /* 0x000000081b1b7c11 */ /* 0x000fe4000f8e20ff */
[----:B------:R-:W-:Y:S01]  /*3d890*/  F2FP.SATFINITE.E4M3.F32.PACK_AB_MERGE_C R22, R22, R25, RZ ;  /* 0x000000191616723e */ /* 0x000fe200048070ff */
[C---:B--2---:R-:W-:Y:S01]  /*3d8a0*/  FMUL R8, R5.reuse, R8 ;  /* 0x0000000805087220 */ /* 0x044fe20000400000 */
[----:B---3--:R-:W-:-:S04]  /*3d8b0*/  FMUL R4, R5, R4 ;  /* 0x0000000405047220 */ /* 0x008fc80000400000 */
[----:B------:R-:W-:Y:S01]  /*3d8c0*/  STL [R1+0xc8], R8 ;  /* 0x0000c80801007387 */ /* 0x000fe20000100800 */
[----:B----4-:R-:W-:-:S03]  /*3d8d0*/  FMUL R3, R5, R3 ;  /* 0x0000000305037220 */ /* 0x010fc60000400000 */
[----:B------:R-:W-:Y:S01]  /*3d8e0*/  STL [R1+0xcc], R4 ;  /* 0x0000cc0401007387 */ /* 0x000fe20000100800 */
[----:B-----5:R-:W-:Y:S01]  /*3d8f0*/  FMUL R2, R5, R2 ;  /* 0x0000000205027220 */ /* 0x020fe20000400000 */
[----:B------:R-:W-:Y:S02]  /*3d900*/  F2FP.SATFINITE.E4M3.F32.PACK_AB_MERGE_C R5, R19, R16, RZ ;  /* 0x000000101305723e */ /* 0x000fe400048070ff */
[----:B------:R-:W-:Y:S04]  /*3d910*/  STL [R1+0xd8], R3 ;  /* 0x0000d80301007387 */ /* 0x000fe80000100800 */
[----:B------:R-:W-:Y:S04]  /*3d920*/  STL [R1+0xfdc], R5 ;  /* 0x000fdc0501007387 */ /* 0x000fe80000100800 */
[----:B------:R-:W-:Y:S04]  /*3d930*/  STL [R1+0xdc], R2 ;  /* 0x0000dc0201007387 */ /* 0x000fe80000100800 */
[----:B------:R-:W0:Y:S04]  /*3d940*/  LDS R2, [R26+0x40000] ;  /* 0x040000001a027984 */ /* 0x000e280000000800 */
[----:B------:R1:W2:Y:S04]  /*3d950*/  LDS R3, [R27+0x40000] ;  /* 0x040000001b037984 */ /* 0x0002a80000000800 */
[----:B------:R-:W3:Y:S04]  /*3d960*/  LDL.LU R16, [R1+0x7e4] ;  /* 0x0007e40001107983 */ /* 0x000ee80000300800 */
[----:B------:R-:W3:Y:S04]  /*3d970*/  LDL R19, [R1+0x29c] ;  /* 0x00029c0001137983 */ /* 0x000ee80000100800 */
[----:B------:R-:W-:Y:S04]  /*3d980*/  STL [R1+0xfe0], R11 ;  /* 0x000fe00b01007387 */ /* 0x000fe80000100800 */
[----:B------:R-:W-:Y:S04]  /*3d990*/  STL [R1+0xfe4], R21 ;  /* 0x000fe41501007387 */ /* 0x000fe80000100800 */
[----:B------:R-:W-:Y:S01]  /*3d9a0*/  STL [R1+0xfe8], R22 ;  /* 0x000fe81601007387 */ /* 0x000fe20000100800 */
[----:B------:R-:W-:-:S03]  /*3d9b0*/  F2FP.SATFINITE.E4M3.F32.PACK_AB_MERGE_C R23, R23, R14, RZ ;  /* 0x0000000e1717723e */ /* 0x000fc600048070ff */
[----:B------:R-:W4:Y:S01]  /*3d9c0*/  LDL.LU R24, [R1+0x130] ;  /* 0x0001300001187983 */ /* 0x000f220000300800 */
[----:B------:R-:W-:-:S03]  /*3d9d0*/  F2FP.SATFINITE.E4M3.F32.PACK_AB_MERGE_C R28, R28, R15, RZ ;  /* 0x0000000f1c1c723e */ /* 0x000fc600048070ff */
[----:B------:R-:W4:Y:S01]  /*3d9e0*/  LDL.LU R25, [R1+0xfc] ;  /* 0x0000fc0001197983 */ /* 0x000f220000300800 */
[----:B------:R-:W-:-:S03]  /*3d9f0*/  F2FP.SATFINITE.E4M3.F32.PACK_AB_MERGE_C R29, R29, R12, RZ ;  /* 0x0000000c1d1d723e */ /* 0x000fc600048070ff */
[----:B0-----:R0:W-:Y:S04]  /*3da00*/  STL [R1+0x1014], R2 ;  /* 0x0010140201007387 */ /* 0x0011e80000100800 */
[----:B------:R-:W5:Y:S04]  /*3da10*/  LDL.LU R26, [R1+0x7e8] ;  /* 0x0007e800011a7983 */ /* 0x000f680000300800 */
[----:B-1----:R-:W5:Y:S04]  /*3da20*/  LDL R27, [R1+0x298] ;  /* 0x00029800011b7983 */ /* 0x002f680000100800 */
[----:B--2---:R1:W-:Y:S01]  /*3da30*/  STL [R1+0x1018], R3 ;  /* 0x0010180301007387 */ /* 0x0043e20000100800 */
[----:B0-----:R-:W-:-:S03]  /*3da40*/  F2FP.SATFINITE.E4M3.F32.PACK_AB_MERGE_C R2, R6, R0, RZ ;  /* 0x000000000602723e */ /* 0x001fc600048070ff */
[----:B------:R-:W-:Y:S01]  /*3da50*/  STL [R1+0xfec], R23 ;  /* 0x000fec1701007387 */ /* 0x000fe20000100800 */
[----:B------:R-:W-:Y:S02]  /*3da60*/  F2FP.SATFINITE.E4M3.F32.PACK_AB_MERGE_C R0, R9, R7, RZ ;  /* 0x000000070900723e */ /* 0x000fe400048070ff */
[----:B-1----:R-:W-:Y:S01]  /*3da70*/  F2FP.SATFINITE.E4M3.F32.PACK_AB_MERGE_C R3, R17, R13, RZ ;  /* 0x0000000d1103723e */ /* 0x002fe200048070ff */
[----:B------:R-:W-:Y:S04]  /*3da80*/  STL [R1+0xff0], R28 ;  /* 0x000ff01c01007387 */ /* 0x000fe80000100800 */
[----:B------:R-:W-:Y:S04]  /*3da90*/  STL [R1+0xff4], R29 ;  /* 0x000ff41d01007387 */ /* 0x000fe80000100800 */
[----:B------:R0:W-:Y:S04]  /*3daa0*/  STL [R1+0x20], R3 ;  /* 0x0000200301007387 */ /* 0x0001e80000100800 */
[----:B0-----:R-:W2:Y:S04]  /*3dab0*/  LDL.LU R3, [R1+0x1a4] ;  /* 0x0001a40001037983 */ /* 0x001ea80000300800 */
[----:B------:R0:W-:Y:S04]  /*3dac0*/  STL [R1+0x24], R2 ;  /* 0x0000240201007387 */ /* 0x0001e80000100800 */
[----:B0-----:R-:W2:Y:S04]  /*3dad0*/  LDL.LU R2, [R1+0xf8] ;  /* 0x0000f80001027983 */ /* 0x001ea80000300800 */
[----:B------:R0:W-:Y:S04]  /*3dae0*/  STL [R1+0x2c], R0 ;  /* 0x00002c0001007387 */ /* 0x0001e80000100800 */
[----:B------:R-:W2:Y:S04]  /*3daf0*/  LDL.LU R17, [R1+0x134] ;  /* 0x0001340001117983 */ /* 0x000ea80000300800 */
[----:B------:R-:W2:Y:S04]  /*3db00*/  LDL.LU R21, [R1+0xec] ;  /* 0x0000ec0001157983 */ /* 0x000ea80000300800 */
[----:B0-----:R-:W2:Y:S04]  /*3db10*/  LDL.LU R0, [R1+0x118] ;  /* 0x0001180001007983 */ /* 0x001ea80000300800 */
[----:B------:R-:W2:Y:S04]  /*3db20*/  LDL.LU R7, [R1+0x10c] ;  /* 0x00010c0001077983 */ /* 0x000ea80000300800 */
[----:B------:R-:W2:Y:S04]  /*3db30*/  LDL.LU R6, [R1+0xe8] ;  /* 0x0000e80001067983 */ /* 0x000ea80000300800 */
[----:B------:R-:W2:Y:S04]  /*3db40*/  LDL.LU R9, [R1+0x18] ;  /* 0x0000180001097983 */ /* 0x000ea80000300800 */
[----:B------:R-:W2:Y:S04]  /*3db50*/  LDL.LU R29, [R1+0x10] ;  /* 0x00001000011d7983 */ /* 0x000ea80000300800 */
[----:B------:R-:W2:Y:S04]  /*3db60*/  LDL.LU R28, [R1+0xe4] ;  /* 0x0000e400011c7983 */ /* 0x000ea80000300800 */
[----:B------:R-:W2:Y:S04]  /*3db70*/  LDL.LU R23, [R1+0x108] ;  /* 0x0001080001177983 */ /* 0x000ea80000300800 */
[----:B------:R-:W2:Y:S04]  /*3db80*/  LDL.LU R22, [R1+0xf0] ;  /* 0x0000f00001167983 */ /* 0x000ea80000300800 */
[----:B------:R-:W2:Y:S04]  /*3db90*/  LDL.LU R18, [R1+0xe0] ;  /* 0x0000e00001127983 */ /* 0x000ea80000300800 */
[----:B------:R-:W2:Y:S01]  /*3dba0*/  LDL.LU R10, [R1+0x100] ;  /* 0x00010000010a7983 */ /* 0x000ea20000300800 */
[----:B---3--:R-:W-:-:S03]  /*3dbb0*/  FADD R4, -R19, R16 ;  /* 0x0000001013047221 */ /* 0x008fc60000000100 */
[----:B------:R-:W3:Y:S01]  /*3dbc0*/  LDL.LU R19, [R1+0xf4] ;  /* 0x0000f40001137983 */ /* 0x000ee20000300800 */
[----:B------:R-:W-:-:S03]  /*3dbd0*/  FMUL R20, R4, 1.4426950216293334961 ;  /* 0x3fb8aa3b04147820 */ /* 0x000fc60000400000 */
[----:B------:R-:W3:Y:S03]  /*3dbe0*/  LDL.LU R5, [R1+0x11c] ;  /* 0x00011c0001057983 */ /* 0x000ee60000300800 */
[----:B------:R-:W0:Y:S01]  /*3dbf0*/  MUFU.EX2 R20, R20 ;  /* 0x0000001400147308 */ /* 0x000e220000000800 */
[----:B------:R-:W3:Y:S01]  /*3dc00*/  LDL.LU R8, [R1+0x114] ;  /* 0x0001140001087983 */ /* 0x000ee20000300800 */
[----:B----4-:R-:W-:-:S05]  /*3dc10*/  F2FP.SATFINITE.E4M3.F32.PACK_AB_MERGE_C R11, R25, R24, RZ ;  /* 0x00000018190b723e */ /* 0x010fca00048070ff */
[----:B------:R1:W-:Y:S04]  /*3dc20*/  STL [R1+0xfc], R11 ;  /* 0x0000fc0b01007387 */ /* 0x0003e80000100800 */
[----:B-1----:R-:W4:Y:S04]  /*3dc30*/  LDL.LU R11, [R1+0x13c] ;  /* 0x00013c00010b7983 */ /* 0x002f280000300800 */
[----:B------:R-:W4:Y:S04]  /*3dc40*/  LDL.LU R14, [R1+0x138] ;  /* 0x00013800010e7983 */ /* 0x000f280000300800 */
[----:B------:R-:W3:Y:S04]  /*3dc50*/  LDL.LU R15, [R1+0x148] ;  /* 0x00014800010f7983 */ /* 0x000ee80000300800 */
[----:B------:R-:W3:Y:S01]  /*3dc60*/  LDL.LU R12, [R1+0x144] ;  /* 0x00014400010c7983 */ /* 0x000ee20000300800 */
[----:B-----5:R-:W-:-:S03]  /*3dc70*/  FADD R4, -R27, R26 ;  /* 0x0000001a1b047221 */ /* 0x020fc60000000100 */
[----:B------:R-:W5:Y:S04]  /*3dc80*/  LDL.LU R13, [R1+0x17c] ;  /* 0x00017c00010d7983 */ /* 0x000f680000300800 */
[----:B------:R-:W5:Y:S04]  /*3dc90*/  LDL.LU R16, [R1+0x140] ;  /* 0x0001400001107983 */ /* 0x000f680000300800 */
[----:B------:R-:W3:Y:S04]  /*3dca0*/  LDL.LU R24, [R1+0x124] ;  /* 0x0001240001187983 */ /* 0x000ee80000300800 */
[----:B------:R-:W3:Y:S01]  /*3dcb0*/  LDL.LU R25, [R1+0x120] ;  /* 0x0001200001197983 */ /* 0x000ee20000300800 */
[----:B------:R-:W-:-:S03]  /*3dcc0*/  FMUL R4, R4, 1.4426950216293334961 ;  /* 0x3fb8aa3b04047820 */ /* 0x000fc60000400000 */
[----:B------:R-:W3:Y:S04]  /*3dcd0*/  LDL.LU R26, [R1+0x110] ;  /* 0x00011000011a7983 */ /* 0x000ee80000300800 */
[----:B------:R-:W3:Y:S01]  /*3dce0*/  LDL.LU R27, [R1+0x104] ;  /* 0x00010400011b7983 */ /* 0x000ee20000300800 */
[----:B--2---:R-:W-:-:S03]  /*3dcf0*/  F2FP.SATFINITE.E4M3.F32.PACK_AB_MERGE_C R2, R2, R3, RZ ;  /* 0x000000030202723e */ /* 0x004fc600048070ff */
[----:B------:R-:W2:Y:S04]  /*3dd00*/  LDL.LU R3, [R1+0x1018] ;  /* 0x0010180001037983 */ /* 0x000ea80000300800 */
[----:B------:R1:W-:Y:S01]  /*3dd10*/  STL [R1+0xf8], R2 ;  /* 0x0000f80201007387 */ /* 0x0003e20000100800 */
[----:B------:R-:W-:-:S03]  /*3dd20*/  F2FP.SATFINITE.E4M3.F32.PACK_AB_MERGE_C R21, R21, R17, RZ ;  /* 0x000000111515723e */ /* 0x000fc600048070ff */
[----:B-1----:R-:W2:Y:S04]  /*3dd30*/  LDL.LU R2, [R1+0x1014] ;  /* 0x0010140001027983 */ /* 0x002ea80000300800 */
[----:B------:R-:W2:Y:S01]  /*3dd40*/  LDL.LU R17, [R1+0x1010] ;  /* 0x0010100001117983 */ /* 0x000ea20000300800 */
[----:B------:R-:W-:-:S03]  /*3dd50*/  F2FP.SATFINITE.E4M3.F32.PACK_AB_MERGE_C R7, R7, R0, RZ ;  /* 0x000000000707723e */ /* 0x000fc600048070ff */
[----:B0-----:R-:W-:Y:S04]  /*3dd60*/  STL [R1+0x130], R20 ;  /* 0x0001301401007387 */ /* 0x001fe80000100800 */
[----:B------:R0:W-:Y:S01]  /*3dd70*/  STL [R1+0xec], R21 ;  /* 0x0000ec1501007387 */ /* 0x0001e20000100800 */
[----:B------:R-:W-:Y:S01]  /*3dd80*/  F2FP.SATFINITE.E4M3.F32.PACK_AB_MERGE_C R9, R9, R6, RZ ;  /* 0x000000060909723e */ /* 0x000fe200048070ff */
[----:B0-----:R0:W1:Y:S02]  /*3dd90*/  MUFU.EX2 R21, R4 ;  /* 0x0000000400157308 */ /* 0x0010640000000800 */
[----:B0-----:R-:W2:Y:S04]  /*3dda0*/  LDL.LU R4, [R1+0x14] ;  /* 0x0000140001047983 */ /* 0x001ea80000300800 */
[----:B------:R-:W3:Y:S04]  /*3ddb0*/  LDL.LU R0, [R1+0x100c] ;  /* 0x00100c0001007983 */ /* 0x000ee80000300800 */
[----:B------:R0:W-:Y:S04]  /*3ddc0*/  STL [R1+0x118], R7 ;  /* 0x0001180701007387 */ /* 0x0001e80000100800 */
[----:B0-----:R-:W4:Y:S04]  /*3ddd0*/  LDL.LU R7, [R1+0x1008] ;  /* 0x0010080001077983 */ /* 0x001f280000300800 */
[----:B------:R-:W4:Y:S04]  /*3dde0*/  LDL.LU R6, [R1+0x1004] ;  /* 0x0010040001067983 */ /* 0x000f280000300800 */
[----:B------:R0:W-:Y:S04]  /*3ddf0*/  STL [R1+0x10c], R9 ;  /* 0x00010c0901007387 */ /* 0x0001e80000100800 */
[----:B0-----:R-:W5:Y:S04]  /*3de00*/  LDL.LU R9, [R1+0x1000] ;  /* 0x0010000001097983 */ /* 0x001f680000300800 */
[----:B-1----:R-:W-:Y:S01]  /*3de10*/  STL [R1+0x134], R21 ;  /* 0x0001341501007387 */ /* 0x002fe20000100800 */
[----:B--2---:R-:W-:-:S02]  /*3de20*/  F2FP.SATFINITE.E4M3.F32.PACK_AB_MERGE_C R4, R29, R4, RZ ;  /* 0x000000041d04723e */ /* 0x004fc400048070ff */
[----:B---3--:R-:W-:-:S03]  /*3de30*/  F2FP.SATFINITE.E4M3.F32.PACK_AB_MERGE_C R0, R0, R23, RZ ;  /* 0x000000170000723e */ /* 0x008fc600048070ff */
[----:B------:R4:W-:Y:S02]  /*3de40*/  STL [R1+0xe8], R4 ;  /* 0x0000e80401007387 */ /* 0x0009e40000100800 */
[----:B----4-:R-:W-:Y:S02]  /*3de50*/  F2FP.SATFINITE.E4M3.F32.PACK_AB_MERGE_C R4, R6, R7, RZ ;  /* 0x000000070604723e */ /* 0x010fe400048070ff */
[----:B-----5:R-:W-:-:S05]  /*3de60*/  F2FP.SATFINITE.E4M3.F32.PACK_AB_MERGE_C R9, R9, R28, RZ ;  /* 0x0000001c0909723e */ /* 0x020fca00048070ff */
[----:B------:R-:W-:Y:S04]  /*3de70*/  STL [R1+0xe4], R9 ;  /* 0x0000e40901007387 */ /* 0x000fe80000100800 */
[----:B------:R0:W-:Y:S04]  /*3de80*/  STL [R1+0xff8], R0 ;  /* 0x000ff80001007387 */ /* 0x0001e80000100800 */
[----:B------:R1:W-:Y:S01]  /*3de90*/  STL [R1+0x28], R4 ;  /* 0x0000280401007387 */ /* 0x0003e20000100800 */
[----:B0-----:R-:W-:Y:S02]  /*3dea0*/  F2FP.SATFINITE.E4M3.F32.PACK_AB_MERGE_C R0, R19, R10, RZ ;  /* 0x0000000a1300723e */ /* 0x001fe400048070ff */
[----:B-1----:R-:W-:-:S02]  /*3deb0*/  F2FP.SATFINITE.E4M3.F32.PACK_AB_MERGE_C R4, R18, R22, RZ ;  /* 0x000000161204723e */ /* 0x002fc400048070ff */
[----:B------:R-:W2:Y:S04]  /*3dec0*/  LDL.LU.64 R18, [R1+0x768] ;  /* 0x0007680001127983 */ /* 0x000ea80000300a00 */
[----:B------:R-:W-:Y:S04]  /*3ded0*/  STL [R1+0xe0], R4 ;  /* 0x0000e00401007387 */ /* 0x000fe80000100800 */
[----:B------:R-:W3:Y:S04]  /*3dee0*/  LDL.LU R10, [R1+0x550] ;  /* 0x00055000010a7983 */ /* 0x000ee80000300800 */
[----:B------:R0:W-:Y:S04]  /*3def0*/  STL [R1+0x108], R0 ;  /* 0x0001080001007387 */ /* 0x0001e80000100800 */
[----:B------:R-:W4:Y:S01]  /*3df00*/  LDL.LU R9, [R1+0x554] ;  /* 0x0005540001097983 */ /* 0x000f220000300800 */
[----:B0-----:R-:W-:-:S03]  /*3df10*/  F2FP.SATFINITE.E4M3.F32.PACK_AB_MERGE_C R0, R8, R5, RZ ;  /* 0x000000050800723e */ /* 0x001fc600048070ff */
[----:B------:R-:W5:Y:S04]  /*3df20*/  LDL.LU R8, [R1+0x560] ;  /* 0x0005600001087983 */ /* 0x000f680000300800 */
[----:B------:R0:W-:Y:S04]  /*3df30*/  STL [R1+0x11c], R0 ;  /* 0x00011c0001007387 */ /* 0x0001e80000100800 */
[----:B------:R-:W5:Y:S04]  /*3df40*/  LDL.LU R7, [R1+0x564] ;  /* 0x0005640001077983 */ /* 0x000f680000300800 */
[----:B------:R-:W5:Y:S04]  /*3df50*/  LDL.LU R6, [R1+0x580] ;  /* 0x0005800001067983 */ /* 0x000f680000300800 */
[----:B------:R-:W5:Y:S04]  /*3df60*/  LDL.LU R5, [R1+0x584] ;  /* 0x0005840001057983 */ /* 0x000f680000300800 */
[----:B------:R-:W5:Y:S01]  /*3df70*/  LDL.LU R4, [R1+0x570] ;  /* 0x0005700001047983 */ /* 0x000f620000300800 */
[----:B0-----:R-:W-:-:S05]  /*3df80*/  F2FP.SATFINITE.E4M3.F32.PACK_AB_MERGE_C R0, R14, R11, RZ ;  /* 0x0000000b0e00723e */ /* 0x001fca00048070ff */
[----:B------:R0:W-:Y:S04]  /*3df90*/  STL [R1+0x138], R0 ;  /* 0x0001380001007387 */ /* 0x0001e80000100800 */
[----:B0-----:R-:W5:Y:S01]  /*3dfa0*/  LDL.LU R0, [R1+0x574] ;  /* 0x0005740001007983 */ /* 0x001f620000300800 */
[----:B------:R-:W-:Y:S02]  /*3dfb0*/  F2FP.SATFINITE.E4M3.F32.PACK_AB_MERGE_C R14, R12, R15, RZ ;  /* 0x0000000f0c0e723e */ /* 0x000fe400048070ff */
[----:B------:R-:W-:Y:S02]  /*3dfc0*/  F2FP.SATFINITE.E4M3.F32.PACK_AB_MERGE_C R15, R16, R13, RZ ;  /* 0x0000000d100f723e */ /* 0x000fe400048070ff */
[----:B------:R-:W-:Y:S02]  /*3dfd0*/  F2FP.SATFINITE.E4M3.F32.PACK_AB_MERGE_C R13, R27, R26, RZ ;  /* 0x0000001a1b0d723e */ /* 0x000fe400048070ff */
[----:B------:R-:W0:Y:S01]  /*3dfe0*/  S2R R27, SR_TID.X ;  /* 0x00000000001b7919 */ /* 0x000e220000002100 */
[----:B------:R-:W-:Y:S01]  /*3dff0*/  F2FP.SATFINITE.E4M3.F32.PACK_AB_MERGE_C R12, R25, R24, RZ ;  /* 0x00000018190c723e */ /* 0x000fe200048070ff */
[----:B------:R-:W-:Y:S04]  /*3e000*/  STL.64 [R1+0xf98], R14 ;  /* 0x000f980e01007387 */ /* 0x000fe80000100a00 */
[----:B------:R2:W-:Y:S01]  /*3e010*/  STL.64 [R1+0xf90], R12 ;  /* 0x000f900c01007387 */ /* 0x0005e20000100a00 */
[----:B0-----:R-:W-:-:S04]  /*3e020*/  LOP3.LUT R25, R27, 0x1c, RZ, 0xc0, !PT ;  /* 0x0000001c1b197812 */ /* 0x001fc800078ec0ff */
[C---:B------:R-:W-:Y:S02]  /*3e030*/  LEA.HI R26, R25.reuse, 0x58, RZ, 0x1e ;  /* 0x00000058191a7811 */ /* 0x040fe400078ff0ff */
[----:B------:R-:W-:-:S04]  /*3e040*/  LEA.HI R25, R25, 0x50, RZ, 0x1e ;  /* 0x0000005019197811 */ /* 0x000fc800078ff0ff */
[----:B------:R-:W-:Y:S02]  /*3e050*/  LEA R25, R25, UR8, 0x4 ;  /* 0x0000000819197c11 */ /* 0x000fe4000f8e20ff */
[----:B------:R-:W-:Y:S02]  /*3e060*/  LOP3.LUT R27, R27, 0x1c, RZ, 0xc0, !PT ;  /* 0x0000001c1b1b7812 */ /* 0x000fe400078ec0ff */
[----:B------:R-:W-:Y:S02]  /*3e070*/  LEA R26, R26, UR8, 0x4 ;  /* 0x000000081a1a7c11 */ /* 0x000fe4000f8e20ff */
[----:B------:R-:W-:-:S04]  /*3e080*/  LEA.HI R24, R27, 0x60, RZ, 0x1e ;  /* 0x000000601b187811 */ /* 0x000fc800078ff0ff */
[----:B------:R-:W-:Y:S01]  /*3e090*/  LEA R24, R24, UR8, 0x4 ;  /* 0x0000000818187c11 */ /* 0x000fe2000f8e20ff */
[----:B--2---:R-:W-:Y:S02]  /*3e0a0*/  FFMA2 R12, R18.F32x2.HI_LO, R20.F32x2.HI_LO, R2.F32x2.HI_LO ;  /* 0x00000014120c7249 */ /* 0x004fe40000000002 */
[----:B---3--:R-:W-:-:S03]  /*3e0b0*/  FMUL R2, R17, R10 ;  /* 0x0000000a11027220 */ /* 0x008fc60000400000 */
[----:B------:R-:W-:Y:S04]  /*3e0c0*/  STL.64 [R1+0x200], R12 ;  /* 0x0002000c01007387 */ /* 0x000fe80000100a00 */
[----:B------:R0:W-:Y:S01]  /*3e0d0*/  STL [R1+0xf0], R2 ;  /* 0x0000f00201007387 */ /* 0x0001e20000100800 */
[C---:B----4-:R-:W-:Y:S01]  /*3e0e0*/  FMUL R9, R17.reuse, R9 ;  /* 0x0000000911097220 */ /* 0x050fe20000400000 */
[----:B-----5:R-:W-:-:S04]  /*3e0f0*/  FMUL R3, R17, R8 ;  /* 0x0000000811037220 */ /* 0x020fc80000400000 */
[----:B------:R-:W-:Y:S01]  /*3e100*/  STL [R1+0xf4], R9 ;  /* 0x0000f40901007387 */ /* 0x000fe20000100800 */
[----:B0-----:R-:W-:-:S03]  /*3e110*/  FMUL R2, R17, R7 ;  /* 0x0000000711027220 */ /* 0x001fc60000400000 */
[----:B------:R0:W-:Y:S01]  /*3e120*/  STL [R1+0x100], R3 ;  /* 0x0001000301007387 */ /* 0x0001e20000100800 */
[----:B------:R-:W-:-:S03]  /*3e130*/  FMUL R6, R17, R6 ;  /* 0x0000000611067220 */ /* 0x000fc60000400000 */
[----:B------:R1:W-:Y:S01]  /*3e140*/  STL [R1+0x104], R2 ;  /* 0x0001040201007387 */ /* 0x0003e20000100800 */
[----:B0-----:R-:W-:-:S03]  /*3e150*/  FMUL R3, R17, R5 ;  /* 0x0000000511037220 */ /* 0x001fc60000400000 */
[----:B------:R-:W-:Y:S01]  /*3e160*/  STL [R1+0x110], R6 ;  /* 0x0001100601007387 */ /* 0x000fe20000100800 */
[----:B-1----:R-:W-:-:S03]  /*3e170*/  FMUL R2, R17, R4 ;  /* 0x0000000411027220 */ /* 0x002fc60000400000 */
[----:B------:R0:W-:Y:S04]  /*3e180*/  STL [R1+0x114], R3 ;  /* 0x0001140301007387 */ /* 0x0001e80000100800 */
[----:B------:R-:W-:Y:S04]  /*3e190*/  STL [R1+0x120], R2 ;  /* 0x0001200201007387 */ /* 0x000fe80000100800 */
[----:B------:R1:W2:Y:S01]  /*3e1a0*/  LDS R2, [R25+0x40000] ;  /* 0x0400000019027984 */ /* 0x0002a20000000800 */
[----:B0-----:R-:W-:-:S03]  /*3e1b0*/  FMUL R3, R17, R0 ;  /* 0x0000000011037220 */ /* 0x001fc60000400000 */
[----:B------:R0:W3:Y:S01]  /*3e1c0*/  LDS R0, [R26+0x40000] ;  /* 0x040000001a007984 */ /* 0x0000e20000000800 */
[----:B-1----:R-:W-:-:S04]  /*3e1d0*/  LEA.HI R25, R27, 0x68, RZ, 0x1e ;  /* 0x000000681b197811 */ /* 0x002fc800078ff0ff */
[----:B------:R-:W-:Y:S02]  /*3e1e0*/  LEA R25, R25, UR8, 0x4 ;  /* 0x0000000819197c11 */ /* 0x000fe4000f8e20ff */
[----:B0-----:R-:W-:Y:S02]  /*3e1f0*/  LEA.HI R26, R27, 0x70, RZ, 0x1e ;  /* 0x000000701b1a7811 */ /* 0x001fe400078ff0ff */
[----:B------:R-:W0:Y:S01]  /*3e200*/  S2R R27, SR_TID.X ;  /* 0x00000000001b7919 */ /* 0x000e220000002100 */
[----:B------:R-:W-:Y:S04]  /*3e210*/  STL [R1+0x124], R3 ;  /* 0x0001240301007387 */ /* 0x000fe80000100800 */
[----:B------:R1:W4:Y:S04]  /*3e220*/  LDS R3, [R24+0x40000] ;  /* 0x0400000018037984 */ /* 0x0003280000000800 */
[----:B--2---:R-:W-:Y:S04]  /*3e230*/  STL [R1+0x1f0], R2 ;  /* 0x0001f00201007387 */ /* 0x004fe80000100800 */
[----:B------:R2:W5:Y:S01]  /*3e240*/  LDS R2, [R25+0x40000] ;  /* 0x0400000019027984 */ /* 0x0005620000000800 */
[----:B------:R-:W-:-:S02]  /*3e250*/  LEA R26, R26, UR8, 0x4 ;  /* 0x000000081a1a7c11 */ /* 0x000fc4000f8e20ff */
[----:B0-----:R-:W-:Y:S01]  /*3e260*/  LOP3.LUT R27, R27, 0x1c, RZ, 0xc0, !PT ;  /* 0x0000001c1b1b7812 */ /* 0x001fe200078ec0ff */
[----:B---3--:R-:W-:Y:S03]  /*3e270*/  STL [R1+0x1f4], R0 ;  /* 0x0001f40001007387 */ /* 0x008fe60000100800 */
[C---:B-1----:R-:W-:Y:S01]  /*3e280*/  LEA.HI R24, R27.reuse, 0x78, RZ, 0x1e ;  /* 0x000000781b187811 */ /* 0x042fe200078ff0ff */
[----:B------:R0:W1:Y:S01]  /*3e290*/  LDS R0, [R26+0x40000] ;  /* 0x040000001a007984 */ /* 0x0000620000000800 */
[----:B--2---:R-:W-:Y:S02]  /*3e2a0*/  LEA.HI R25, R27, 0x80, RZ, 0x1e ;  /* 0x000000801b197811 */ /* 0x004fe400078ff0ff */
[----:B------:R-:W-:Y:S02]  /*3e2b0*/  LEA R24, R24, UR8, 0x4 ;  /* 0x0000000818187c11 */ /* 0x000fe4000f8e20ff */
[----:B------:R-:W-:-:S02]  /*3e2c0*/  LEA R25, R25, UR8, 0x4 ;  /* 0x0000000819197c11 */ /* 0x000fc4000f8e20ff */
[----:B0-----:R-:W-:Y:S02]  /*3e2d0*/  LEA.HI R26, R27, 0x88, RZ, 0x1e ;  /* 0x000000881b1a7811 */ /* 0x001fe400078ff0ff */
[----:B------:R-:W0:Y:S01]  /*3e2e0*/  S2R R27, SR_TID.X ;  /* 0x00000000001b7919 */ /* 0x000e220000002100 */
[----:B----4-:R-:W-:Y:S04]  /*3e2f0*/  STL [R1+0x1c8], R3 ;  /* 0x0001c80301007387 */ /* 0x010fe80000100800 */
[----:B------:R2:W3:Y:S04]  /*3e300*/  LDS R3, [R24+0x40000] ;  /* 0x0400000018037984 */ /* 0x0004e80000000800 */
[----:B-----5:R-:W-:Y:S04]  /*3e310*/  STL [R1+0x1cc], R2 ;  /* 0x0001cc0201007387 */ /* 0x020fe80000100800 */
[----:B------:R4:W5:Y:S01]  /*3e320*/  LDS R2, [R25+0x40000] ;  /* 0x0400000019027984 */ /* 0x0009620000000800 */
[----:B------:R-:W-:-:S02]  /*3e330*/  LEA R26, R26, UR8, 0x4 ;  /* 0x000000081a1a7c11 */ /* 0x000fc4000f8e20ff */
[----:B0-----:R-:W-:Y:S01]  /*3e340*/  LOP3.LUT R27, R27, 0x1c, RZ, 0xc0, !PT ;  /* 0x0000001c1b1b7812 */ /* 0x001fe200078ec0ff */
[----:B-1----:R-:W-:Y:S03]  /*3e350*/  STL [R1+0x1b8], R0 ;  /* 0x0001b80001007387 */ /* 0x002fe60000100800 */
[C---:B--2---:R-:W-:Y:S01]  /*3e360*/  LEA.HI R24, R27.reuse, 0x90, RZ, 0x1e ;  /* 0x000000901b187811 */ /* 0x044fe200078ff0ff */
[----:B------:R0:W1:Y:S01]  /*3e370*/  LDS R0, [R26+0x40000] ;  /* 0x040000001a007984 */ /* 0x0000620000000800 */
[----:B----4-:R-:W-:Y:S02]  /*3e380*/  LEA.HI R25, R27, 0xf0, RZ, 0x1e ;  /* 0x000000f01b197811 */ /* 0x010fe400078ff0ff */
[----:B------:R-:W-:Y:S02]  /*3e390*/  LEA R24, R24, UR8, 0x4 ;  /* 0x0000000818187c11 */ /* 0x000fe4000f8e20ff */
[----:B------:R-:W-:-:S02]  /*3e3a0*/  LEA R25, R25, UR8, 0x4 ;  /* 0x0000000819197c11 */ /* 0x000fc4000f8e20ff */
[----:B0-----:R-:W-:Y:S02]  /*3e3b0*/  LEA.HI R26, R27, 0xf8, RZ, 0x1e ;  /* 0x000000f81b1a7811 */ /* 0x001fe400078ff0ff */
[----:B------:R-:W0:Y:S01]  /*3e3c0*/  S2R R27, SR_TID.X ;  /* 0x00000000001b7919 */ /* 0x000e220000002100 */
[----:B---3--:R-:W-:Y:S04]  /*3e3d0*/  STL [R1+0x1bc], R3 ;  /* 0x0001bc0301007387 */ /* 0x008fe80000100800 */
        /* <DEDUP_REMOVED lines=32> */
[----:B0-----:R-:W-:-:S04]  /*3e5e0*/  LOP3.LUT R27, R27, 0x1c, RZ, 0xc0, !PT ;  /* 0x0000001c1b1b7812 */ /* 0x001fc800078ec0ff */
[C---:B--2---:R-:W-:Y:S02]  /*3e5f0*/  LEA.HI R24, R27.reuse, 0xb0, RZ, 0x1e ;  /* 0x000000b01b187811 */ /* 0x044fe400078ff0ff */
[----:B----4-:R-:W-:Y:S02]  /*3e600*/  LEA.HI R25, R27, 0xb8, RZ, 0x1e ;  /* 0x000000b81b197811 */ /* 0x010fe400078ff0ff */
[----:B------:R-:W-:Y:S01]  /*3e610*/  LEA R24, R24, UR8, 0x4 ;  /* 0x0000000818187c11 */ /* 0x000fe2000f8e20ff */
[----:B-1----:R-:W-:Y:S01]  /*3e620*/  STL [R1+0x1d0], R0 ;  /* 0x0001d00001007387 */ /* 0x002fe20000100800 */
[----:B------:R-:W-:-:S03]  /*3e630*/  LEA R25, R25, UR8, 0x4 ;  /* 0x0000000819197c11 */ /* 0x000fc6000f8e20ff */
[----:B------:R-:W0:Y:S04]  /*3e640*/  LDS R0, [R26+0x40000] ;  /* 0x040000001a007984 */ /* 0x000e280000000800 */
[----:B---3--:R-:W-:Y:S04]  /*3e650*/  STL [R1+0x1d4], R3 ;  /* 0x0001d40301007387 */ /* 0x008fe80000100800 */
[----:B------:R-:W-:Y:S04]  /*3e660*/  LDS R3, [R25+0x40000] ;  /* 0x0400000019037984 */ /* 0x000fe80000000800 */
[----:B-----5:R-:W-:Y:S04]  /*3e670*/  STL [R1+0x1d8], R2 ;  /* 0x0001d80201007387 */ /* 0x020fe80000100800 */
[----:B------:R-:W1:Y:S04]  /*3e680*/  LDS R2, [R24+0x40000] ;  /* 0x0400000018027984 */ /* 0x000e680000000800 */
[----:B0-----:R-:W-:Y:S04]  /*3e690*/  STL [R1+0x1dc], R0 ;  /* 0x0001dc0001007387 */ /* 0x001fe80000100800 */
[----:B-1----:R-:W-:Y:S04]  /*3e6a0*/  STL [R1+0x1e0], R2 ;  /* 0x0001e00201007387 */ /* 0x002fe80000100800 */
[----:B------:R-:W-:Y:S04]  /*3e6b0*/  STL [R1+0x1e4], R3 ;  /* 0x0001e40301007387 */ /* 0x000fe80000100800 */
[----:B------:R-:W2:Y:S01]  /*3e6c0*/  LDL.LU R28, [R1+0x1a0] ;  /* 0x0001a000011c7983 */ /* 0x000ea20000300800 */
[----:B------:R-:W-:-:S04]  /*3e6d0*/  LEA.HI R26, R27, 0xa0, RZ, 0x1e ;  /* 0x000000a01b1a7811 */ /* 0x000fc800078ff0ff */
[----:B------:R-:W-:-:S05]  /*3e6e0*/  LEA R26, R26, UR8, 0x4 ;  /* 0x000000081a1a7c11 */ /* 0x000fca000f8e20ff */
[----:B------:R-:W0:Y:S01]  /*3e6f0*/  LDS R0, [R26+0x40000] ;  /* 0x040000001a007984 */ /* 0x000e220000000800 */
[----:B------:R-:W1:Y:S03]  /*3e700*/  S2R R27, SR_TID.X ;  /* 0x00000000001b7919 */ /* 0x000e660000002100 */
[----:B0-----:R-:W-:Y:S01]  /*3e710*/  STL [R1+0x1e8], R0 ;  /* 0x0001e80001007387 */ /* 0x001fe20000100800 */
[----:B-1----:R-:W-:-:S04]  /*3e720*/  SHF.R.S32.HI R27, RZ, 0x7, R27 ;  /* 0x00000007ff1b7819 */ /* 0x002fc8000001141b */
[----:B------:R-:W-:-:S04]  /*3e730*/  SGXT R2, R27, 0x1 ;  /* 0x000000011b02781a */ /* 0x000fc80000000200 */
[----:B------:R-:W-:Y:S01]  /*3e740*/  LOP3.LUT R2, R2, 0x90, RZ, 0xc0, !PT ;  /* 0x0000009002027812 */ /* 0x000fe200078ec0ff */
[----:B--2---:R0:W-:Y:S04]  /*3e750*/  STL [R1+0xffc], R28 ;  /* 0x000ffc1c01007387 */ /* 0x0041e80000100800 */
[----:B------:R-:W2:Y:S04]  /*3e760*/  LDL.LU R23, [R1+0x19c] ;  /* 0x00019c0001177983 */ /* 0x000ea80000300800 */
[----:B------:R-:W3:Y:S01]  /*3e770*/  LDL.LU R22, [R1+0x198] ;  /* 0x0001980001167983 */ /* 0x000ee20000300800 */
[----:B0-----:R-:W0:Y:S03]  /*3e780*/  S2R R28, SR_TID.X ;  /* 0x00000000001c7919 */ /* 0x001e260000002100 */
[----:B------:R-:W4:Y:S04]  /*3e790*/  LDL.LU R21, [R1+0x194] ;  /* 0x0001940001157983 */ /* 0x000f280000300800 */
[----:B------:R-:W5:Y:S04]  /*3e7a0*/  LDL.LU R11, [R1+0x190] ;  /* 0x00019000010b7983 */ /* 0x000f680000300800 */
        /* <DEDUP_REMOVED lines=17> */
[----:B0-----:R-:W-:-:S03]  /*3e8c0*/  LOP3.LUT R2, R2, 0x17f, R28, 0x78, !PT ;  /* 0x0000017f02027812 */ /* 0x001fc600078e781c */
[----:B------:R-:W2:Y:S04]  /*3e8d0*/  LDL.LU R6, [R1+0x38] ;  /* 0x0000380001067983 */ /* 0x000ea80000300800 */
[----:B------:R-:W2:Y:S04]  /*3e8e0*/  LDL.LU R7, [R1+0x34] ;  /* 0x0000340001077983 */ /* 0x000ea80000300800 */
[----:B------:R-:W2:Y:S04]  /*3e8f0*/  LDL.LU R9, [R1+0x30] ;  /* 0x0000300001097983 */ /* 0x000ea80000300800 */
[----:B------:R-:W2:Y:S04]  /*3e900*/  LDL.LU R4, [R1+0x1c] ;  /* 0x00001c0001047983 */ /* 0x000ea80000300800 */
[----:B------:R-:W2:Y:S01]  /*3e910*/  LDL.LU R28, [R1+0xffc] ;  /* 0x000ffc00011c7983 */ /* 0x000ea20000300800 */
[----:B------:R-:W0:Y:S02]  /*3e920*/  S2R R29, SR_TID.X ;  /* 0x00000000001d7919 */ /* 0x000e240000002100 */
[----:B0-----:R-:W-:-:S04]  /*3e930*/  LOP3.LUT R29, R29, 0x1c, RZ, 0xc0, !PT ;  /* 0x0000001c1d1d7812 */ /* 0x001fc800078ec0ff */
[C---:B------:R-:W-:Y:S02]  /*3e940*/  LEA.HI R0, R29.reuse, 0xa8, RZ, 0x1e ;  /* 0x000000a81d007811 */ /* 0x040fe400078ff0ff */
[----:B------:R-:W-:Y:S02]  /*3e950*/  LEA.HI R29, R29, 0x98, RZ, 0x1e ;  /* 0x000000981d1d7811 */ /* 0x000fe400078ff0ff */
[----:B------:R-:W-:Y:S02]  /*3e960*/  LEA R0, R0, UR8, 0x4 ;  /* 0x0000000800007c11 */ /* 0x000fe4000f8e20ff */
[----:B------:R-:W-:-:S04]  /*3e970*/  LEA R29, R29, UR8, 0x4 ;  /* 0x000000081d1d7c11 */ /* 0x000fc8000f8e20ff */
[----:B------:R-:W0:Y:S04]  /*3e980*/  LDS R0, [R0+0x40000] ;  /* 0x0400000000007984 */ /* 0x000e280000000800 */
[----:B------:R-:W1:Y:S01]  /*3e990*/  LDS R29, [R29+0x40000] ;  /* 0x040000001d1d7984 */ /* 0x000e620000000800 */
[----:B------:R-:W-:Y:S06]  /*3e9a0*/  BAR.SYNC.DEFER_BLOCKING 0x0 ;  /* 0x0000000000007b1d */ /* 0x000fec0000010000 */
[----:B0-----:R0:W-:Y:S04]  /*3e9b0*/  STL [R1+0x1ec], R0 ;  /* 0x0001ec0001007387 */ /* 0x0011e80000100800 */
[----:B0-----:R-:W5:Y:S04]  /*3e9c0*/  LDL.LU R0, [R1+0xff8] ;  /* 0x000ff80001007983 */ /* 0x001f680000300800 */
[----:B-1----:R0:W-:Y:S04]  /*3e9d0*/  STL [R1+0x1fc], R29 ;  /* 0x0001fc1d01007387 */ /* 0x0021e80000100800 */
[----:B0-----:R-:W5:Y:S04]  /*3e9e0*/  LDL.LU R29, [R1+0xff4] ;  /* 0x000ff400011d7983 */ /* 0x001f680000300800 */
[----:B--2---:R0:W-:Y:S04]  /*3e9f0*/  STS.U8 [R2+UR8+0x40000], R28 ;  /* 0x0400001c02007988 */ /* 0x0041e80008000008 */
[----:B------:R1:W-:Y:S04]  /*3ea00*/  STS.U8 [R2+UR8+0x40200], R23 ;  /* 0x0402001702007988 */ /* 0x0003e80008000008 */
[----:B---3--:R2:W-:Y:S04]  /*3ea10*/  STS.U8 [R2+UR8+0x40400], R22 ;  /* 0x0404001602007988 */ /* 0x0085e80008000008 */
[----:B0-----:R-:W3:Y:S04]  /*3ea20*/  LDL.LU R28, [R1+0xff0] ;  /* 0x000ff000011c7983 */ /* 0x001ee80000300800 */
[----:B-1----:R-:W3:Y:S04]  /*3ea30*/  LDL.LU R23, [R1+0xfec] ;  /* 0x000fec0001177983 */ /* 0x002ee80000300800 */
[----:B--2---:R-:W2:Y:S04]  /*3ea40*/  LDL.LU R22, [R1+0xfe8] ;  /* 0x000fe80001167983 */ /* 0x004ea80000300800 */
[----:B----4-:R0:W-:Y:S04]  /*3ea50*/  STS.U8 [R2+UR8+0x40600], R21 ;  /* 0x0406001502007988 */ /* 0x0101e80008000008 */
[----:B-----5:R1:W-:Y:S04]  /*3ea60*/  STS.U8 [R2+UR8+0x40800], R11 ;  /* 0x0408000b02007988 */ /* 0x0203e80008000008 */
[----:B------:R4:W-:Y:S04]  /*3ea70*/  STS.U8 [R2+UR8+0x40a00], R5 ;  /* 0x040a000502007988 */ /* 0x0009e80008000008 */
[----:B0-----:R-:W5:Y:S04]  /*3ea80*/  LDL.LU R21, [R1+0xfe4] ;  /* 0x000fe40001157983 */ /* 0x001f680000300800 */
[----:B-1----:R-:W2:Y:S04]  /*3ea90*/  LDL.LU R11, [R1+0xfe0] ;  /* 0x000fe000010b7983 */ /* 0x002ea80000300800 */
[----:B----4-:R-:W4:Y:S04]  /*3eaa0*/  LDL.LU R5, [R1+0xfdc] ;  /* 0x000fdc0001057983 */ /* 0x010f280000300800 */
[----:B------:R0:W-:Y:S04]  /*3eab0*/  STS.U8 [R2+UR8+0x40c00], R20 ;  /* 0x040c001402007988 */ /* 0x0001e80008000008 */
[----:B------:R1:W-:Y:S04]  /*3eac0*/  STS.U8 [R2+UR8+0x40e00], R8 ;  /* 0x040e000802007988 */ /* 0x0003e80008000008 */
[----:B------:R1:W-:Y:S04]  /*3ead0*/  STS.U8 [R2+UR8+0x41000], R18 ;  /* 0x0410001202007988 */ /* 0x0003e80008000008 */
[----:B0-----:R-:W2:Y:S04]  /*3eae0*/  LDL.LU R20, [R1+0xfd8] ;  /* 0x000fd80001147983 */ /* 0x001ea80000300800 */
[----:B-1----:R-:W2:Y:S04]  /*3eaf0*/  LDL.LU R8, [R1+0xfd4] ;  /* 0x000fd40001087983 */ /* 0x002ea80000300800 */
[----:B------:R-:W2:Y:S04]  /*3eb00*/  LDL.LU R18, [R1+0xfd0] ;  /* 0x000fd00001127983 */ /* 0x000ea80000300800 */
[----:B------:R0:W-:Y:S04]  /*3eb10*/  STS.U8 [R2+UR8+0x41200], R10 ;  /* 0x0412000a02007988 */ /* 0x0001e80008000008 */
[----:B------:R1:W-:Y:S04]  /*3eb20*/  STS.U8 [R2+UR8+0x41400], R16 ;  /* 0x0414001002007988 */ /* 0x0003e80008000008 */
[----:B------:R1:W-:Y:S04]  /*3eb30*/  STS.U8 [R2+UR8+0x41600], R17 ;  /* 0x0416001102007988 */ /* 0x0003e80008000008 */
[----:B0-----:R-:W3:Y:S04]  /*3eb40*/  LDL.LU R10, [R1+0xfcc] ;  /* 0x000fcc00010a7983 */ /* 0x001ee80000300800 */
[----:B-1----:R-:W3:Y:S04]  /*3eb50*/  LDL.LU R16, [R1+0xfc8] ;  /* 0x000fc80001107983 */ /* 0x002ee80000300800 */
[----:B------:R-:W4:Y:S04]  /*3eb60*/  LDL.LU R17, [R1+0xfc4] ;  /* 0x000fc40001117983 */ /* 0x000f280000300800 */
[----:B------:R0:W-:Y:S04]  /*3eb70*/  STS.U8 [R2+UR8+0x41800], R19 ;  /* 0x0418001302007988 */ /* 0x0001e80008000008 */
[----:B------:R1:W-:Y:S04]  /*3eb80*/  STS.U8 [R2+UR8+0x41a00], R24 ;  /* 0x041a001802007988 */ /* 0x0003e80008000008 */
[----:B------:R1:W-:Y:S04]  /*3eb90*/  STS.U8 [R2+UR8+0x41c00], R25 ;  /* 0x041c001902007988 */ /* 0x0003e80008000008 */
[----:B0-----:R-:W4:Y:S04]  /*3eba0*/  LDL.LU R19, [R1+0xfc0] ;  /* 0x000fc00001137983 */ /* 0x001f280000300800 */
[----:B-1----:R-:W4:Y:S04]  /*3ebb0*/  LDL.LU R24, [R1+0xfbc] ;  /* 0x000fbc0001187983 */ /* 0x002f280000300800 */
[----:B------:R-:W4:Y:S04]  /*3ebc0*/  LDL.LU R25, [R1+0xfb8] ;  /* 0x000fb80001197983 */ /* 0x000f280000300800 */
[----:B------:R0:W-:Y:S04]  /*3ebd0*/  STS.U8 [R2+UR8+0x41e00], R26 ;  /* 0x041e001a02007988 */ /* 0x0001e80008000008 */
[----:B------:R1:W-:Y:S04]  /*3ebe0*/  STS.U8 [R2+UR8+0x42000], R27 ;  /* 0x0420001b02007988 */ /* 0x0003e80008000008 */
[----:B0-----:R-:W4:Y:S04]  /*3ebf0*/  LDL.LU R26, [R1+0xfb4] ;  /* 0x000fb400011a7983 */ /* 0x001f280000300800 */
[----:B-1----:R-:W4:Y:S04]  /*3ec00*/  LDL.LU R27, [R1+0xfb0] ;  /* 0x000fb000011b7983 */ /* 0x002f280000300800 */
[----:B------:R-:W-:Y:S04]  /*3ec10*/  STS.U8 [R2+UR8+0x42200], R3 ;  /* 0x0422000302007988 */ /* 0x000fe80008000008 */
[----:B------:R0:W-:Y:S04]  /*3ec20*/  STS.U8 [R2+UR8+0x42400], R12 ;  /* 0x0424000c02007988 */ /* 0x0001e80008000008 */
[----:B0-----:R-:W5:Y:S04]  /*3ec30*/  LDL R12, [R1+0x92c] ;  /* 0x00092c00010c7983 */ /* 0x001f680000100800 */
[----:B------:R-:W-:Y:S04]  /*3ec40*/  STS.U8 [R2+UR8+0x42600], R13 ;  /* 0x0426000d02007988 */ /* 0x000fe80008000008 */
[----:B------:R-:W-:Y:S04]  /*3ec50*/  STS.U8 [R2+UR8+0x42800], R14 ;  /* 0x0428000e02007988 */ /* 0x000fe80008000008 */
[----:B------:R-:W-:Y:S04]  /*3ec60*/  STS.U8 [R2+UR8+0x42a00], R15 ;  /* 0x042a000f02007988 */ /* 0x000fe80008000008 */
[----:B------:R-:W-:Y:S04]  /*3ec70*/  STS.U8 [R2+UR8+0x42c00], R6 ;  /* 0x042c000602007988 */ /* 0x000fe80008000008 */
[----:B------:R-:W-:Y:S04]  /*3ec80*/  STS.U8 [R2+UR8+0x42e00], R7 ;  /* 0x042e000702007988 */ /* 0x000fe80008000008 */
[----:B------:R-:W-:Y:S04]  /*3ec90*/  STS.U8 [R2+UR8+0x43000], R9 ;  /* 0x0430000902007988 */ /* 0x000fe80008000008 */
[----:B------:R0:W-:Y:S04]  /*3eca0*/  STS.U8 [R2+UR8+0x43200], R4 ;  /* 0x0432000402007988 */ /* 0x0001e80008000008 */
[----:B0-----:R-:W5:Y:S04]  /*3ecb0*/  LDL.LU R4, [R1+0x20] ;  /* 0x0000200001047983 */ /* 0x001f680000300800 */
[----:B------:R-:W5:Y:S04]  /*3ecc0*/  LDL.LU R6, [R1+0x2c] ;  /* 0x00002c0001067983 */ /* 0x000f680000300800 */
[----:B------:R-:W5:Y:S04]  /*3ecd0*/  LDL.LU R7, [R1+0xfc] ;  /* 0x0000fc0001077983 */ /* 0x000f680000300800 */
[----:B------:R-:W5:Y:S04]  /*3ece0*/  LDL.LU R9, [R1+0xec] ;  /* 0x0000ec0001097983 */ /* 0x000f680000300800 */
[----:B------:R-:W5:Y:S01]  /*3ecf0*/  LDL.LU R3, [R1+0x138] ;  /* 0x0001380001037983 */ /* 0x000f620000300800 */
[----:B--2---:R-:W-:-:S02]  /*3ed00*/  F2FP.F16.E4M3.UNPACK_B R18, R18 ;  /* 0x00000012ff12723e */ /* 0x004fc400020006ff */
[----:B---3--:R-:W-:Y:S01]  /*3ed10*/  F2FP.F16.E4M3.UNPACK_B R16, R16 ;  /* 0x00000010ff10723e */ /* 0x008fe200020006ff */
[----:B----4-:R-:W-:Y:S04]  /*3ed20*/  STS.U8 [R2+UR8+0x43400], R27 ;  /* 0x0434001b02007988 */ /* 0x010fe80008000008 */
[----:B------:R-:W-:Y:S04]  /*3ed30*/  STS.U8 [R2+UR8+0x43600], R26 ;  /* 0x0436001a02007988 */ /* 0x000fe80008000008 */
[----:B------:R-:W-:Y:S04]  /*3ed40*/  STS.U8 [R2+UR8+0x43800], R25 ;  /* 0x0438001902007988 */ /* 0x000fe80008000008 */
[----:B------:R-:W-:Y:S04]  /*3ed50*/  STS.U8 [R2+UR8+0x43a00], R24 ;  /* 0x043a001802007988 */ /* 0x000fe80008000008 */
[----:B------:R0:W-:Y:S04]  /*3ed60*/  STS.U8 [R2+UR8+0x43c00], R19 ;  /* 0x043c001302007988 */ /* 0x0001e80008000008 */
[----:B------:R1:W-:Y:S01]  /*3ed70*/  STS.U8 [R2+UR8+0x43e00], R17 ;  /* 0x043e001102007988 */ /* 0x0003e20008000008 */
[----:B0-----:R-:W-:-:S02]  /*3ed80*/  F2FP.F16.E4M3.UNPACK_B R19, R8 ;  /* 0x00000008ff13723e */ /* 0x001fc400020006ff */
[----:B-1----:R-:W-:Y:S01]  /*3ed90*/  F2FP.F16.E4M3.UNPACK_B R17, R10 ;  /* 0x0000000aff11723e */ /* 0x002fe200020006ff */
[----:B------:R-:W2:Y:S04]  /*3eda0*/  LDL R2, [R1+0x33c] ;  /* 0x00033c0001027983 */ /* 0x000ea80000100800 */
[----:B------:R-:W3:Y:S04]  /*3edb0*/  LDL.LU R10, [R1+0x118] ;  /* 0x00011800010a7983 */ /* 0x000ee80000300800 */
[----:B------:R-:W-:Y:S04]  /*3edc0*/  STL.64 [R1+0xfa8], R18 ;  /* 0x000fa81201007387 */ /* 0x000fe80000100a00 */
[----:B------:R-:W-:Y:S01]  /*3edd0*/  STL.64 [R1+0xfa0], R16 ;  /* 0x000fa01001007387 */ /* 0x000fe20000100a00 */
[----:B------:R-:W-:Y:S01]  /*3ede0*/  BAR.SYNC.DEFER_BLOCKING 0x0 ;  /* 0x0000000000007b1d */ /* 0x000fe20000010000 */
[----:B------:R-:W-:-:S02]  /*3edf0*/  F2FP.F16.E4M3.UNPACK_B R24, R20 ;  /* 0x00000014ff18723e */ /* 0x000fc400020006ff */
[----:B------:R-:W-:Y:S02]  /*3ee00*/  F2FP.F16.E4M3.UNPACK_B R25, R5 ;  /* 0x00000005ff19723e */ /* 0x000fe400020006ff */
[----:B------:R-:W-:Y:S02]  /*3ee10*/  F2FP.F16.E4M3.UNPACK_B R26, R11 ;  /* 0x0000000bff1a723e */ /* 0x000fe400020006ff */
[----:B-----5:R-:W-:Y:S01]  /*3ee20*/  F2FP.F16.E4M3.UNPACK_B R27, R21 ;  /* 0x00000015ff1b723e */ /* 0x020fe200020006ff */
[----:B------:R-:W4:Y:S04]  /*3ee30*/  LDL.LU R8, [R1+0xf8] ;  /* 0x0000f80001087983 */ /* 0x000f280000300800 */
[----:B------:R-:W0:Y:S01]  /*3ee40*/  LDSM.16.M88.4 R16, [R12+0x40000] ;  /* 0x040000000c10783b */ /* 0x000e220000000200 */
[----:B------:R-:W-:-:S02]  /*3ee50*/  F2FP.F16.E4M3.UNPACK_B R20, R22 ;  /* 0x00000016ff14723e */ /* 0x000fc400020006ff */
[----:B------:R-:W-:Y:S01]  /*3ee60*/  F2FP.F16.E4M3.UNPACK_B R21, R23 ;  /* 0x00000017ff15723e */ /* 0x000fe200020006ff */
[----:B------:R-:W5:Y:S01]  /*3ee70*/  LDL.LU R5, [R1+0x24] ;  /* 0x0000240001057983 */ /* 0x000f620000300800 */
[----:B------:R-:W-:Y:S02]  /*3ee80*/  F2FP.F16.E4M3.UNPACK_B R22, R28 ;  /* 0x0000001cff16723e */ /* 0x000fe400020006ff */
[----:B------:R-:W-:Y:S01]  /*3ee90*/  F2FP.F16.E4M3.UNPACK_B R23, R29 ;  /* 0x0000001dff17723e */ /* 0x000fe200020006ff */
[----:B------:R-:W2:Y:S04]  /*3eea0*/  LDL.LU R11, [R1+0x10c] ;  /* 0x00010c00010b7983 */ /* 0x000ea80000300800 */
[----:B------:R-:W2:Y:S04]  /*3eeb0*/  LDL.LU R28, [R1+0x11c] ;  /* 0x00011c00011c7983 */ /* 0x000ea80000300800 */
[----:B------:R-:W2:Y:S04]  /*3eec0*/  LDL.LU R29, [R1+0x108] ;  /* 0x00010800011d7983 */ /* 0x000ea80000300800 */
[----:B------:R-:W1:Y:S04]  /*3eed0*/  LDSM.16.M88.4 R12, [R12+0x42000] ;  /* 0x042000000c0c783b */ /* 0x000e680000000200 */
[----:B0-----:R-:W-:Y:S04]  /*3eee0*/  STL.64 [R1+0x10], R16 ;  /* 0x0000101001007387 */ /* 0x001fe80000100a00 */
[----:B------:R0:W-:Y:S04]  /*3eef0*/  STL.64 [R1+0x18], R18 ;  /* 0x0000181201007387 */ /* 0x0001e80000100a00 */
[----:B0-----:R-:W2:Y:S04]  /*3ef00*/  LDL.LU.64 R18, [R1+0xfa8] ;  /* 0x000fa80001127983 */ /* 0x001ea80000300a00 */
[----:B------:R-:W2:Y:S01]  /*3ef10*/  LDL.LU.64 R16, [R1+0xfa0] ;  /* 0x000fa00001107983 */ /* 0x000ea20000300a00 */
[----:B------:R-:W-:Y:S06]  /*3ef20*/  BAR.SYNC.DEFER_BLOCKING 0x0 ;  /* 0x0000000000007b1d */ /* 0x000fec0000010000 */
[----:B-1----:R-:W-:Y:S04]  /*3ef30*/  STL.64 [R1+0x30], R12 ;  /* 0x0000300c01007387 */ /* 0x002fe80000100a00 */
[----:B------:R0:W-:Y:S04]  /*3ef40*/  STL.64 [R1+0x38], R14 ;  /* 0x0000380e01007387 */ /* 0x0001e80000100a00 */
[----:B0-----:R-:W3:Y:S04]  /*3ef50*/  LDL.LU.64 R14, [R1+0xf98] ;  /* 0x000f9800010e7983 */ /* 0x001ee80000300a00 */
[----:B------:R-:W3:Y:S04]  /*3ef60*/  LDL.LU.64 R12, [R1+0xf90] ;  /* 0x000f9000010c7983 */ /* 0x000ee80000300a00 */
[----:B--2---:R0:W-:Y:S04]  /*3ef70*/  STSM.16.M88.4 [R2+0x40000], R16 ;  /* 0x0400001002007844 */ /* 0x0041e80000000200 */
[----:B------:R1:W-:Y:S04]  /*3ef80*/  STSM.16.M88.4 [R2+0x40800], R24 ;  /* 0x0408001802007844 */ /* 0x0003e80000000200 */
[----:B0-----:R-:W2:Y:S04]  /*3ef90*/  LDL.LU R17, [R1+0xe8] ;  /* 0x0000e80001117983 */ /* 0x001ea80000300800 */
[----:B------:R-:W2:Y:S04]  /*3efa0*/  LDL.LU R18, [R1+0xe4] ;  /* 0x0000e40001127983 */ /* 0x000ea80000300800 */
[----:B------:R-:W2:Y:S04]  /*3efb0*/  LDL.LU R19, [R1+0x28] ;  /* 0x0000280001137983 */ /* 0x000ea80000300800 */
[----:B-1----:R-:W2:Y:S01]  /*3efc0*/  LDL.LU R27, [R1+0xe0] ;  /* 0x0000e000011b7983 */ /* 0x002ea20000300800 */
[----:B------:R-:W-:-:S02]  /*3efd0*/  F2FP.F16.E4M3.UNPACK_B R4, R4 ;  /* 0x00000004ff04723e */ /* 0x000fc400020006ff */
[----:B-----5:R-:W-:Y:S02]  /*3efe0*/  F2FP.F16.E4M3.UNPACK_B R5, R5 ;  /* 0x00000005ff05723e */ /* 0x020fe400020006ff */
[----:B------:R-:W-:Y:S02]  /*3eff0*/  F2FP.F16.E4M3.UNPACK_B R6, R6 ;  /* 0x00000006ff06723e */ /* 0x000fe400020006ff */
[----:B------:R-:W-:Y:S01]  /*3f000*/  F2FP.F16.E4M3.UNPACK_B R7, R7 ;  /* 0x00000007ff07723e */ /* 0x000fe200020006ff */
[----:B------:R0:W-:Y:S01]  /*3f010*/  STSM.16.M88.4 [R2+0x41000], R20 ;  /* 0x0410001402007844 */ /* 0x0001e20000000200 */
[----:B----4-:R-:W-:Y:S02]  /*3f020*/  F2FP.F16.E4M3.UNPACK_B R8, R8 ;  /* 0x00000008ff08723e */ /* 0x010fe400020006ff */
[----:B------:R-:W-:Y:S02]  /*3f030*/  F2FP.F16.E4M3.UNPACK_B R9, R9 ;  /* 0x00000009ff09723e */ /* 0x000fe400020006ff */
[----:B---3--:R-:W-:-:S02]  /*3f040*/  F2FP.F16.E4M3.UNPACK_B R10, R10 ;  /* 0x0000000aff0a723e */ /* 0x008fc400020006ff */
[----:B------:R-:W-:Y:S02]  /*3f050*/  F2FP.F16.E4M3.UNPACK_B R11, R11 ;  /* 0x0000000bff0b723e */ /* 0x000fe400020006ff */
[----:B------:R-:W-:Y:S01]  /*3f060*/  F2FP.F16.E4M3.UNPACK_B R24, R14 ;  /* 0x0000000eff18723e */ /* 0x000fe200020006ff */
[----:B------:R1:W-:Y:S01]  /*3f070*/  STSM.16.M88.4 [R2+0x41800], R4 ;  /* 0x0418000402007844 */ /* 0x0003e20000000200 */
[----:B------:R-:W-:Y:S02]  /*3f080*/  F2FP.F16.E4M3.UNPACK_B R25, R15 ;  /* 0x0000000fff19723e */ /* 0x000fe400020006ff */
[----:B------:R-:W-:Y:S01]  /*3f090*/  F2FP.F16.E4M3.UNPACK_B R26, R12 ;  /* 0x0000000cff1a723e */ /* 0x000fe200020006ff */
[----:B------:R-:W3:Y:S01]  /*3f0a0*/  LDL.LU R14, [R1+0xf8c] ;  /* 0x000f8c00010e7983 */ /* 0x000ee20000300800 */
[----:B0-----:R-:W-:Y:S02]  /*3f0b0*/  F2FP.F16.E4M3.UNPACK_B R21, R29 ;  /* 0x0000001dff15723e */ /* 0x001fe400020006ff */
[----:B------:R-:W-:Y:S01]  /*3f0c0*/  F2FP.F16.E4M3.UNPACK_B R22, R28 ;  /* 0x0000001cff16723e */ /* 0x000fe200020006ff */
[----:B------:R-:W4:Y:S01]  /*3f0d0*/  LDL.LU R15, [R1+0xf88] ;  /* 0x000f8800010f7983 */ /* 0x000f220000300800 */
[----:B------:R-:W-:-:S03]  /*3f0e0*/  F2FP.F16.E4M3.UNPACK_B R23, R3 ;  /* 0x00000003ff17723e */ /* 0x000fc600020006ff */
[----:B------:R-:W5:Y:S04]  /*3f0f0*/  LDL.LU R12, [R1+0xf84] ;  /* 0x000f8400010c7983 */ /* 0x000f680000300800 */
[----:B------:R0:W-:Y:S01]  /*3f100*/  STSM.16.M88.4 [R2+0x42000], R8 ;  /* 0x0420000802007844 */ /* 0x0001e20000000200 */
[----:B--2---:R-:W-:Y:S02]  /*3f110*/  F2FP.F16.E4M3.UNPACK_B R16, R17 ;  /* 0x00000011ff10723e */ /* 0x004fe400020006ff */
[----:B------:R-:W-:Y:S02]  /*3f120*/  F2FP.F16.E4M3.UNPACK_B R17, R18 ;  /* 0x00000012ff11723e */ /* 0x000fe400020006ff */
[----:B------:R-:W-:Y:S02]  /*3f130*/  F2FP.F16.E4M3.UNPACK_B R18, R19 ;  /* 0x00000013ff12723e */ /* 0x000fe400020006ff */
[----:B------:R-:W-:-:S02]  /*3f140*/  F2FP.F16.E4M3.UNPACK_B R19, R0 ;  /* 0x00000000ff13723e */ /* 0x000fc400020006ff */
[----:B------:R-:W-:Y:S02]  /*3f150*/  F2FP.F16.E4M3.UNPACK_B R20, R27 ;  /* 0x0000001bff14723e */ /* 0x000fe400020006ff */
[----:B------:R-:W-:Y:S01]  /*3f160*/  F2FP.F16.E4M3.UNPACK_B R27, R13 ;  /* 0x0000000dff1b723e */ /* 0x000fe200020006ff */
[----:B------:R-:W-:Y:S04]  /*3f170*/  STSM.16.M88.4 [R2+0x42800], R16 ;  /* 0x0428001002007844 */ /* 0x000fe80000000200 */
[----:B------:R-:W2:Y:S04]  /*3f180*/  LDL.LU R13, [R1+0xf80] ;  /* 0x000f8000010d7983 */ /* 0x000ea80000300800 */
[----:B-1----:R-:W2:Y:S04]  /*3f190*/  LDL R7, [R1+0x934] ;  /* 0x0009340001077983 */ /* 0x002ea80000100800 */
[----:B------:R-:W-:Y:S04]  /*3f1a0*/  STSM.16.M88.4 [R2+0x43000], R20 ;  /* 0x0430001402007844 */ /* 0x000fe80000000200 */
[----:B0-----:R-:W5:Y:S04]  /*3f1b0*/  LDL.LU R9, [R1+0x14] ;  /* 0x0000140001097983 */ /* 0x001f680000300800 */
[----:B------:R0:W-:Y:S01]  /*3f1c0*/  STSM.16.M88.4 [R2+0x43800], R24 ;  /* 0x0438001802007844 */ /* 0x0001e20000000200 */
[----:B------:R-:W-:Y:S06]  /*3f1d0*/  BAR.SYNC.DEFER_BLOCKING 0x0 ;  /* 0x0000000000007b1d */ /* 0x000fec0000010000 */
[----:B0-----:R-:W5:Y:S04]  /*3f1e0*/  LDL.LU R24, [R1+0x10] ;  /* 0x0000100001187983 */ /* 0x001f680000300800 */
[----:B------:R-:W5:Y:S04]  /*3f1f0*/  LDL.LU R25, [R1+0x18] ;  /* 0x0000180001197983 */ /* 0x000f680000300800 */
[----:B------:R-:W5:Y:S04]  /*3f200*/  LDL.LU R26, [R1+0x1c] ;  /* 0x00001c00011a7983 */ /* 0x000f680000300800 */
[----:B------:R-:W5:Y:S01]  /*3f210*/  LDL R27, [R1+0x330] ;  /* 0x00033000011b7983 */ /* 0x000f620000100800 */
[----:B----4-:R-:W-:Y:S01]  /*3f220*/  IMAD.MOV.U32 R22, RZ, RZ, R15 ;  /* 0x000000ffff167224 */ /* 0x010fe200078e000f */
[----:B---3--:R-:W-:-:S02]  /*3f230*/  MOV R23, R14 ;  /* 0x0000000e00177202 */ /* 0x008fc40000000f00 */
[----:B--2---:R-:W-:Y:S04]  /*3f240*/  LDS.64 R28, [R7+UR8+0x40000] ;  /* 0x04000008071c7984 */ /* 0x004fe80008000a00 */
[----:B------:R-:W-:Y:S04]  /*3f250*/  LDS.64 R10, [R7+UR8+0x40200] ;  /* 0x04020008070a7984 */ /* 0x000fe80008000a00 */
[----:B-----5:R-:W0:Y:S02]  /*3f260*/  LDS.64 R2, [R27+UR8+0x40000] ;  /* 0x040000081b027984 */ /* 0x020e240008000a00 */
[----:B0-----:R-:W-:-:S02]  /*3f270*/  IMAD.MOV.U32 R8, RZ, RZ, R3 ;  /* 0x000000ffff087224 */ /* 0x001fc400078e0003 */
[----:B------:R-:W-:Y:S04]  /*3f280*/  STL.64 [R1+0x20], R2 ;  /* 0x0000200201007387 */ /* 0x000fe80000100a00 */
[----:B------:R-:W2:Y:S04]  /*3f290*/  LDL R0, [R1+0x34] ;  /* 0x0000340001007983 */ /* 0x000ea80000100800 */
[----:B------:R0:W-:Y:S04]  /*3f2a0*/  STL [R1+0xf50], R8 ;  /* 0x000f500801007387 */ /* 0x0001e80000100800 */
[----:B------:R-:W1:Y:S04]  /*3f2b0*/  LDS.64 R2, [R27+UR8+0x40200] ;  /* 0x040200081b027984 */ /* 0x000e680008000a00 */
[----:B0-----:R-:W3:Y:S04]  /*3f2c0*/  LDL.LU R8, [R1+0x20] ;  /* 0x0000200001087983 */ /* 0x001ee80000300800 */
[----:B------:R-:W4:Y:S04]  /*3f2d0*/  LDL.LU R20, [R1+0x40] ;  /* 0x0000400001147983 */ /* 0x000f280000300800 */
[----:B------:R-:W4:Y:S04]  /*3f2e0*/  LDL.LU R21, [R1+0x44] ;  /* 0x0000440001157983 */ /* 0x000f280000300800 */
[----:B------:R-:W5:Y:S04]  /*3f2f0*/  LDL.LU R15, [R1+0xf7c] ;  /* 0x000f7c00010f7983 */ /* 0x000f680000300800 */
[----:B------:R-:W5:Y:S04]  /*3f300*/  LDL.LU R14, [R1+0xf78] ;  /* 0x000f7800010e7983 */ /* 0x000f680000300800 */
[----:B------:R0:W-:Y:S02]  /*3f310*/  STL.64 [R1+0xf68], R22 ;  /* 0x000f681601007387 */ /* 0x0001e40000100a00 */
[----:B0-----:R-:W-:-:S02]  /*3f320*/  IMAD.MOV.U32 R22, RZ, RZ, R12 ;  /* 0x000000ffff167224 */ /* 0x001fc400078e000c */
[----:B----4-:R0:W-:Y:S04]  /*3f330*/  STL.64 [R1+0xf60], R20 ;  /* 0x000f601401007387 */ /* 0x0101e80000100a00 */
[----:B0-----:R-:W4:Y:S01]  /*3f340*/  LDL.LU R20, [R1] ;  /* 0x0000000001147983 */ /* 0x001f220000300800 */
[----:B------:R-:W-:-:S03]  /*3f350*/  IMAD.MOV.U32 R21, RZ, RZ, R13 ;  /* 0x000000ffff157224 */ /* 0x000fc600078e000d */
[----:B------:R-:W5:Y:S04]  /*3f360*/  LDL.LU R13, [R1+0xf74] ;  /* 0x000f7400010d7983 */ /* 0x000f680000300800 */
[----:B------:R-:W5:Y:S01]  /*3f370*/  LDL.LU R12, [R1+0xf70] ;  /* 0x000f7000010c7983 */ /* 0x000f620000300800 */
[----:B------:R-:W-:Y:S01]  /*3f380*/  F2FP.F16.E4M3.UNPACK_B R16, R24 ;  /* 0x00000018ff10723e */ /* 0x000fe200020006ff */
[----:B---3--:R-:W-:Y:S01]  /*3f390*/  IMAD.MOV.U32 R4, RZ, RZ, R8 ;  /* 0x000000ffff047224 */ /* 0x008fe200078e0008 */
[----:B------:R-:W-:Y:S01]  /*3f3a0*/  F2FP.F16.E4M3.UNPACK_B R17, R9 ;  /* 0x00000009ff11723e */ /* 0x000fe200020006ff */
[----:B------:R-:W-:Y:S01]  /*3f3b0*/  IMAD.MOV.U32 R6, RZ, RZ, R28 ;  /* 0x000000ffff067224 */ /* 0x000fe200078e001c */
[----:B-1----:R-:W-:Y:S01]  /*3f3c0*/  MOV R5, R2 ;  /* 0x0000000200057202 */ /* 0x002fe20000000f00 */
[----:B------:R-:W-:Y:S01]  /*3f3d0*/  IMAD.MOV.U32 R7, RZ, RZ, R10 ;  /* 0x000000ffff077224 */ /* 0x000fe200078e000a */
[----:B------:R-:W4:Y:S04]  /*3f3e0*/  LDL.LU R23, [R1+0xc] ;  /* 0x00000c0001177983 */ /* 0x000f280000300800 */
[----:B------:R-:W-:Y:S04]  /*3f3f0*/  STL [R1+0x28], R16 ;  /* 0x0000281001007387 */ /* 0x000fe80000100800 */
[----:B------:R-:W-:Y:S01]  /*3f400*/  STL [R1+0x2c], R17 ;  /* 0x00002c1101007387 */ /* 0x000fe20000100800 */
[----:B-----5:R-:W-:-:S15]  /*3f410*/  HMMA.16816.F32 R12, R4, R16, R12 ;  /* 0x00000010040c723c */ /* 0x020fde000000180c */
[----:B------:R-:W-:-:S04]  /*3f420*/  NOP ;  /* 0x0000000000007918 */ /* 0x000fc80000000000 */
[----:B------:R-:W-:Y:S04]  /*3f430*/  STL.64 [R1+0xf48], R14 ;  /* 0x000f480e01007387 */ /* 0x000fe80000100a00 */
[----:B------:R0:W-:Y:S04]  /*3f440*/  STL.64 [R1+0xf40], R12 ;  /* 0x000f400c01007387 */ /* 0x0001e80000100a00 */
[----:B0-----:R-:W3:Y:S04]  /*3f450*/  LDL.LU R12, [R1+0x50] ;  /* 0x00005000010c7983 */ /* 0x001ee80000300800 */
[----:B------:R-:W3:Y:S01]  /*3f460*/  LDL.LU R13, [R1+0x54] ;  /* 0x00005400010d7983 */ /* 0x000ee20000300800 */
[----:B------:R-:W-:-:S02]  /*3f470*/  F2FP.F16.E4M3.UNPACK_B R16, R25 ;  /* 0x00000019ff10723e */ /* 0x000fc400020006ff */
[----:B------:R-:W-:Y:S01]  /*3f480*/  F2FP.F16.E4M3.UNPACK_B R17, R26 ;  /* 0x0000001aff11723e */ /* 0x000fe200020006ff */
[----:B---3--:R0:W-:Y:S04]  /*3f490*/  STL.64 [R1+0xf58], R12 ;  /* 0x000f580c01007387 */ /* 0x0081e80000100a00 */
[----:B0-----:R-:W3:Y:S04]  /*3f4a0*/  LDL R13, [R1+0x30] ;  /* 0x00003000010d7983 */ /* 0x001ee80000100800 */
[----:B------:R-:W5:Y:S04]  /*3f4b0*/  LDL.LU R14, [R1+0x58] ;  /* 0x00005800010e7983 */ /* 0x000f680000300800 */
[----:B------:R-:W5:Y:S04]  /*3f4c0*/  LDL.LU R15, [R1+0x5c] ;  /* 0x00005c00010f7983 */ /* 0x000f680000300800 */
[----:B------:R-:W-:Y:S04]  /*3f4d0*/  STL [R1+0xe0], R16 ;  /* 0x0000e01001007387 */ /* 0x000fe80000100800 */
[----:B------:R4:W-:Y:S02]  /*3f4e0*/  STL [R1+0xe4], R17 ;  /* 0x0000e41101007387 */ /* 0x0009e40000100800 */
[----:B----4-:R-:W-:Y:S02]  /*3f4f0*/  HMMA.16816.F32 R16, R4, R16, R20 ;  /* 0x000000100410723c */ /* 0x010fe40000001814 */
[----:B------:R-:W4:Y:S04]  /*3f500*/  LDL.LU.64 R22, [R1+0xf68] ;  /* 0x000f680001167983 */ /* 0x000f280000300a00 */
[----:B------:R-:W4:-:S13]  /*3f510*/  LDL.LU.64 R20, [R1+0xf60] ;  /* 0x000f600001147983 */ /* 0x000f1a0000300a00 */
[----:B------:R0:W-:Y:S04]  /*3f520*/  STL.64 [R1+0xf38], R18 ;  /* 0x000f381201007387 */ /* 0x0001e80000100a00 */
[----:B0-----:R-:W5:Y:S01]  /*3f530*/  LDL R19, [R1+0x38] ;  /* 0x0000380001137983 */ /* 0x001f620000100800 */
[----:B---3--:R-:W-:Y:S02]  /*3f540*/  F2FP.F16.E4M3.UNPACK_B R12, R13 ;  /* 0x0000000dff0c723e */ /* 0x008fe400020006ff */
[----:B--2---:R-:W-:-:S03]  /*3f550*/  F2FP.F16.E4M3.UNPACK_B R13, R0 ;  /* 0x00000000ff0d723e */ /* 0x004fc600020006ff */
[----:B------:R-:W-:Y:S02]  /*3f560*/  STL [R1+0xe8], R12 ;  /* 0x0000e80c01007387 */ /* 0x000fe40000100800 */
[----:B------:R-:W-:Y:S02]  /*3f570*/  IMAD.MOV.U32 R0, RZ, RZ, R13 ;  /* 0x000000ffff007224 */ /* 0x000fe400078e000d */
[----:B------:R0:W-:Y:S01]  /*3f580*/  STL [R1+0xec], R13 ;  /* 0x0000ec0d01007387 */ /* 0x0001e20000100800 */
[----:B----4-:R-:W-:Y:S03]  /*3f590*/  HMMA.16816.F32 R20, R4, R12, R20 ;  /* 0x0000000c0414723c */ /* 0x010fe60000001814 */
[----:B0-----:R-:W2:-:S15]  /*3f5a0*/  LDL.LU.64 R12, [R1+0xf58] ;  /* 0x000f5800010c7983 */ /* 0x001e9e0000300a00 */
[----:B------:R-:W-:Y:S01]  /*3f5b0*/  NOP ;  /* 0x0000000000007918 */ /* 0x000fe20000000000 */
[----:B------:R-:W-:Y:S04]  /*3f5c0*/  STL [R1+0xf30], R21 ;  /* 0x000f301501007387 */ /* 0x000fe80000100800 */
[----:B------:R-:W-:Y:S04]  /*3f5d0*/  STL [R1+0xf2c], R22 ;  /* 0x000f2c1601007387 */ /* 0x000fe80000100800 */
[----:B------:R0:W-:Y:S04]  /*3f5e0*/  STL [R1+0xf28], R23 ;  /* 0x000f281701007387 */ /* 0x0001e80000100800 */
[----:B0-----:R-:W3:Y:S01]  /*3f5f0*/  LDL.LU R23, [R1+0x3c] ;  /* 0x00003c0001177983 */ /* 0x001ee20000300800 */
[----:B-----5:R-:W-:-:S03]  /*3f600*/  F2FP.F16.E4M3.UNPACK_B R18, R19 ;  /* 0x00000013ff12723e */ /* 0x020fc600020006ff */
[----:B------:R-:W4:Y:S04]  /*3f610*/  LDL.LU R8, [R1+0xf50] ;  /* 0x000f500001087983 */ /* 0x000f280000300800 */
[----:B------:R0:W-:Y:S04]  /*3f620*/  STL [R1+0x48], R18 ;  /* 0x0000481201007387 */ /* 0x0001e80000100800 */
[----:B------:R-:W5:Y:S01]  /*3f630*/  LDL R2, [R1+0x934] ;  /* 0x0009340001027983 */ /* 0x000f620000100800 */
[----:B------:R-:W-:Y:S02]  /*3f640*/  F2FP.F16.E4M3.UNPACK_B R21, R25.H1 ;  /* 0x00000019ff15723e */ /* 0x000fe400030006ff */
[----:B---3--:R-:W-:-:S05]  /*3f650*/  F2FP.F16.E4M3.UNPACK_B R19, R23 ;  /* 0x00000017ff13723e */ /* 0x008fca00020006ff */
[----:B------:R1:W-:Y:S02]  /*3f660*/  STL [R1+0x4c], R19 ;  /* 0x00004c1301007387 */ /* 0x0003e40000100800 */
[----:B--2---:R-:W-:Y:S02]  /*3f670*/  HMMA.16816.F32 R4, R4, R18, R12 ;  /* 0x000000120404723c */ /* 0x004fe4000000180c */
[----:B------:R-:W4:Y:S04]  /*3f680*/  LDL.LU.64 R14, [R1+0xf48] ;  /* 0x000f4800010e7983 */ /* 0x000f280000300a00 */
[----:B------:R-:W4:Y:S01]  /*3f690*/  LDL.LU.64 R12, [R1+0xf40] ;  /* 0x000f4000010c7983 */ /* 0x000f220000300a00 */
[----:B0-----:R-:W-:-:S03]  /*3f6a0*/  F2FP.F16.E4M3.UNPACK_B R18, R24.H1 ;  /* 0x00000018ff12723e */ /* 0x001fc600030006ff */
[----:B------:R-:W0:Y:S01]  /*3f6b0*/  LDS.64 R24, [R27+UR8+0x40400] ;  /* 0x040400081b187984 */ /* 0x000e220008000a00 */
[----:B-1----:R-:W-:-:S08]  /*3f6c0*/  F2FP.F16.E4M3.UNPACK_B R19, R9.H1 ;  /* 0x00000009ff13723e */ /* 0x002fd000030006ff */
[----:B------:R1:W-:Y:S04]  /*3f6d0*/  STL.64 [R1+0xf20], R4 ;  /* 0x000f200401007387 */ /* 0x0003e80000100a00 */
[----:B-1----:R-:W2:Y:S04]  /*3f6e0*/  LDL.LU R4, [R1+0x30] ;  /* 0x0000300001047983 */ /* 0x002ea80000300800 */
[----:B------:R-:W3:Y:S04]  /*3f6f0*/  LDL.LU R5, [R1+0x34] ;  /* 0x0000340001057983 */ /* 0x000ee80000300800 */
[----:B------:R1:W-:Y:S04]  /*3f700*/  STL [R1+0xf18], R7 ;  /* 0x000f180701007387 */ /* 0x0003e80000100800 */
[----:B-1----:R-:W3:Y:S04]  /*3f710*/  LDL.LU R7, [R1+0x38] ;  /* 0x0000380001077983 */ /* 0x002ee80000300800 */
[----:B------:R-:W-:Y:S04]  /*3f720*/  STL [R1+0x40], R18 ;  /* 0x0000401201007387 */ /* 0x000fe80000100800 */
[----:B------:R-:W-:Y:S04]  /*3f730*/  STL [R1+0x44], R19 ;  /* 0x0000441301007387 */ /* 0x000fe80000100800 */
[----:B0-----:R-:W-:Y:S04]  /*3f740*/  STL.64 [R1], R24 ;  /* 0x0000001801007387 */ /* 0x001fe80000100a00 */
[----:B------:R-:W0:Y:S01]  /*3f750*/  LDS.64 R24, [R27+UR8+0x40600] ;  /* 0x040600081b187984 */ /* 0x000e220008000a00 */
[----:B------:R-:W-:-:S03]  /*3f760*/  F2FP.F16.E4M3.UNPACK_B R22, R26.H1 ;  /* 0x0000001aff16723e */ /* 0x000fc600030006ff */
[----:B-----5:R-:W1:Y:S01]  /*3f770*/  LDS.64 R26, [R2+UR8+0x40400] ;  /* 0x04040008021a7984 */ /* 0x020e620008000a00 */
[----:B------:R-:W-:Y:S01]  /*3f780*/  MOV R9, R3 ;  /* 0x0000000300097202 */ /* 0x000fe20000000f00 */
[----:B------:R-:W-:Y:S02]  /*3f790*/  IMAD.MOV.U32 R10, RZ, RZ, R29 ;  /* 0x000000ffff0a7224 */ /* 0x000fe400078e001d */
[----:B------:R-:W-:Y:S04]  /*3f7a0*/  STL [R1+0x50], R21 ;  /* 0x0000501501007387 */ /* 0x000fe80000100800 */
[----:B0-----:R-:W-:Y:S04]  /*3f7b0*/  STL [R1+0xf14], R24 ;  /* 0x000f141801007387 */ /* 0x001fe80000100800 */
[----:B------:R-:W-:Y:S04]  /*3f7c0*/  STL [R1+0x54], R22 ;  /* 0x0000541601007387 */ /* 0x000fe80000100800 */
[----:B------:R0:W-:Y:S04]  /*3f7d0*/  STL [R1+0xf10], R25 ;  /* 0x000f101901007387 */ /* 0x0001e80000100800 */
[----:B0-----:R-:W5:Y:S04]  /*3f7e0*/  LDL.LU R25, [R1+0x24] ;  /* 0x0000240001197983 */ /* 0x001f680000300800 */
[----:B-1----:R-:W-:Y:S01]  /*3f7f0*/  STL.64 [R1+0x10], R26 ;  /* 0x0000101a01007387 */ /* 0x002fe20000100a00 */
[----:B----4-:R-:W-:-:S15]  /*3f800*/  HMMA.16816.F32 R12, R8, R18, R12 ;  /* 0x00000012080c723c */ /* 0x010fde000000180c */
[----:B------:R-:W-:-:S04]  /*3f810*/  NOP ;  /* 0x0000000000007918 */ /* 0x000fc80000000000 */
[----:B------:R0:W-:Y:S04]  /*3f820*/  STL.64 [R1+0x3f0], R12 ;  /* 0x0003f00c01007387 */ /* 0x0001e80000100a00 */
[----:B------:R1:W-:Y:S01]  /*3f830*/  STL.64 [R1+0x3f8], R14 ;  /* 0x0003f80e01007387 */ /* 0x0003e20000100a00 */
[----:B0-----:R-:W-:Y:S01]  /*3f840*/  IMAD.MOV.U32 R13, RZ, RZ, R18 ;  /* 0x000000ffff0d7224 */ /* 0x001fe200078e0012 */
[----:B------:R-:W-:Y:S02]  /*3f850*/  MOV R12, R19 ;  /* 0x00000013000c7202 */ /* 0x000fe40000000f00 */
[----:B------:R-:W4:Y:S01]  /*3f860*/  LDL.LU.64 R18, [R1+0xf38] ;  /* 0x000f380001127983 */ /* 0x000f220000300a00 */
[----:B-1----:R-:W-:Y:S02]  /*3f870*/  IMAD.MOV.U32 R14, RZ, RZ, R21 ;  /* 0x000000ffff0e7224 */ /* 0x002fe400078e0015 */
[----:B------:R-:W-:Y:S01]  /*3f880*/  IMAD.MOV.U32 R15, RZ, RZ, R22 ;  /* 0x000000ffff0f7224 */ /* 0x000fe200078e0016 */
[----:B------:R-:W4:Y:S01]  /*3f890*/  LDL.LU R21, [R1+0xf30] ;  /* 0x000f300001157983 */ /* 0x000f220000300800 */
[----:B--2---:R-:W-:-:S02]  /*3f8a0*/  F2FP.F16.E4M3.UNPACK_B R4, R4.H1 ;  /* 0x00000004ff04723e */ /* 0x004fc400030006ff */
[----:B---3--:R-:W-:Y:S01]  /*3f8b0*/  F2FP.F16.E4M3.UNPACK_B R5, R5.H1 ;  /* 0x00000005ff05723e */ /* 0x008fe200030006ff */
[----:B------:R-:W2:Y:S01]  /*3f8c0*/  LDL.LU R22, [R1+0xf2c] ;  /* 0x000f2c0001167983 */ /* 0x000ea20000300800 */
[----:B------:R-:W-:Y:S02]  /*3f8d0*/  F2FP.F16.E4M3.UNPACK_B R24, R23.H1 ;  /* 0x00000017ff18723e */ /* 0x000fe400030006ff */
[----:B------:R-:W-:Y:S01]  /*3f8e0*/  F2FP.F16.E4M3.UNPACK_B R7, R7.H1 ;  /* 0x00000007ff07723e */ /* 0x000fe200030006ff */
[----:B-----5:R-:W-:-:S07]  /*3f8f0*/  IMAD.MOV.U32 R8, RZ, RZ, R25 ;  /* 0x000000ffff087224 */ /* 0x020fce00078e0019 */
[----:B----4-:R-:W-:-:S15]  /*3f900*/  HMMA.16816.F32 R16, R8, R14, R16 ;  /* 0x0000000e0810723c */ /* 0x010fde0000001810 */
[----:B------:R-:W-:-:S04]  /*3f910*/  NOP ;  /* 0x0000000000007918 */ /* 0x000fc80000000000 */
[----:B------:R-:W-:Y:S04]  /*3f920*/  STL.64 [R1+0x3e0], R16 ;  /* 0x0003e01001007387 */ /* 0x000fe80000100a00 */
[----:B------:R0:W-:Y:S04]  /*3f930*/  STL.64 [R1+0x3e8], R18 ;  /* 0x0003e81201007387 */ /* 0x0001e80000100a00 */
[----:B0-----:R-:W3:Y:S04]  /*3f940*/  LDL.LU R18, [R1] ;  /* 0x0000000001127983 */ /* 0x001ee80000300800 */
[----:B------:R-:W4:Y:S04]  /*3f950*/  LDL.LU R19, [R1+0x10] ;  /* 0x0000100001137983 */ /* 0x000f280000300800 */
[----:B------:R-:W-:Y:S04]  /*3f960*/  STL [R1+0x30], R4 ;  /* 0x0000300401007387 */ /* 0x000fe80000100800 */
[----:B------:R-:W-:Y:S04]  /*3f970*/  STL [R1+0x34], R5 ;  /* 0x0000340501007387 */ /* 0x000fe80000100800 */
[----:B------:R-:W2:Y:S04]  /*3f980*/  LDL.LU R23, [R1+0xf28] ;  /* 0x000f280001177983 */ /* 0x000ea80000300800 */
[----:B------:R-:W5:Y:S04]  /*3f990*/  LDL R16, [R1+0xe0] ;  /* 0x0000e00001107983 */ /* 0x000f680000100800 */
[----:B------:R-:W5:Y:S04]  /*3f9a0*/  LDL R17, [R1+0xe4] ;  /* 0x0000e40001117983 */ /* 0x000f680000100800 */
[----:B------:R-:W-:Y:S04]  /*3f9b0*/  STL [R1+0x38], R7 ;  /* 0x0000380701007387 */ /* 0x000fe80000100800 */
[----:B------:R-:W3:Y:S01]  /*3f9c0*/  LDL R14, [R1+0xe8] ;  /* 0x0000e800010e7983 */ /* 0x000ee20000100800 */
[----:B------:R-:W-:-:S03]  /*3f9d0*/  MOV R15, R0 ;  /* 0x00000000000f7202 */ /* 0x000fc60000000f00 */
[----:B------:R-:W-:Y:S01]  /*3f9e0*/  STL [R1+0x3c], R24 ;  /* 0x00003c1801007387 */ /* 0x000fe20000100800 */
[----:B------:R-:W-:Y:S01]  /*3f9f0*/  IMAD.MOV.U32 R0, RZ, RZ, R5 ;  /* 0x000000ffff007224 */ /* 0x000fe200078e0005 */
[----:B--2---:R-:W-:Y:S02]  /*3fa00*/  HMMA.16816.F32 R20, R8, R4, R20 ;  /* 0x000000040814723c */ /* 0x004fe40000001814 */
[----:B---3--:R-:W-:Y:S04]  /*3fa10*/  STL.64 [R1+0xf08], R14 ;  /* 0x000f080e01007387 */ /* 0x008fe80000100a00 */
[----:B------:R0:W-:Y:S04]  /*3fa20*/  STL.64 [R1+0xf00], R12 ;  /* 0x000f000c01007387 */ /* 0x0001e80000100a00 */
[----:B0-----:R-:W2:Y:S04]  /*3fa30*/  LDL.LU R12, [R1+0x60] ;  /* 0x00006000010c7983 */ /* 0x001ea80000300800 */
[----:B------:R-:W2:Y:S04]  /*3fa40*/  LDL.LU R13, [R1+0x64] ;  /* 0x00006400010d7983 */ /* 0x000ea80000300800 */
[----:B------:R-:W2:Y:S04]  /*3fa50*/  LDL.LU R14, [R1+0x68] ;  /* 0x00006800010e7983 */ /* 0x000ea80000300800 */
[----:B------:R-:W2:Y:S04]  /*3fa60*/  LDL.LU R15, [R1+0x6c] ;  /* 0x00006c00010f7983 */ /* 0x000ea80000300800 */
[----:B------:R-:W3:Y:S04]  /*3fa70*/  LDL.LU.64 R4, [R1+0xf20] ;  /* 0x000f200001047983 */ /* 0x000ee80000300a00 */
[----:B------:R0:W-:Y:S04]  /*3fa80*/  STL.64 [R1+0x3d0], R20 ;  /* 0x0003d01401007387 */ /* 0x0001e80000100a00 */
[----:B------:R1:W-:Y:S01]  /*3fa90*/  STL.64 [R1+0x3d8], R22 ;  /* 0x0003d81601007387 */ /* 0x0003e20000100a00 */
[----:B0-----:R-:W-:-:S03]  /*3faa0*/  IMAD.MOV.U32 R20, RZ, RZ, R7 ;  /* 0x000000ffff147224 */ /* 0x001fc600078e0007 */
[----:B------:R-:W3:Y:S01]  /*3fab0*/  LDL.LU R7, [R1+0xf18] ;  /* 0x000f180001077983 */ /* 0x000ee20000300800 */
[----:B------:R-:W-:-:S03]  /*3fac0*/  IMAD.MOV.U32 R21, RZ, RZ, R24 ;  /* 0x000000ffff157224 */ /* 0x000fc600078e0018 */
[----:B------:R-:W2:Y:S04]  /*3fad0*/  LDL.LU R24, [R1+0xf14] ;  /* 0x000f140001187983 */ /* 0x000ea80000300800 */
[----:B-1----:R-:W2:Y:S04]  /*3fae0*/  LDL R22, [R1+0x28] ;  /* 0x0000280001167983 */ /* 0x002ea80000100800 */
[----:B------:R-:W2:Y:S01]  /*3faf0*/  LDL R23, [R1+0x2c] ;  /* 0x00002c0001177983 */ /* 0x000ea20000100800 */
[----:B------:R-:W-:-:S03]  /*3fb00*/  IMAD.MOV.U32 R28, RZ, RZ, R27 ;  /* 0x000000ffff1c7224 */ /* 0x000fc600078e001b */
[----:B------:R-:W0:Y:S04]  /*3fb10*/  LDS.64 R26, [R2+UR8+0x40600] ;  /* 0x04060008021a7984 */ /* 0x000e280008000a00 */
[----:B------:R-:W2:Y:S01]  /*3fb20*/  LDL.LU R25, [R1+0xf10] ;  /* 0x000f100001197983 */ /* 0x000ea20000300800 */
[----:B---3--:R-:W-:Y:S03]  /*3fb30*/  HMMA.16816.F32 R4, R8, R20, R4 ;  /* 0x000000140804723c */ /* 0x008fe60000001804 */
[----:B------:R-:W5:-:S15]  /*3fb40*/  LDL.LU R8, [R1+0x70] ;  /* 0x0000700001087983 */ /* 0x000f5e0000300800 */
[----:B------:R-:W-:Y:S01]  /*3fb50*/  NOP ;  /* 0x0000000000007918 */ /* 0x000fe20000000000 */
[----:B------:R1:W-:Y:S04]  /*3fb60*/  STL.64 [R1+0x3c0], R4 ;  /* 0x0003c00401007387 */ /* 0x0003e80000100a00 */
[----:B------:R4:W-:Y:S04]  /*3fb70*/  STL.64 [R1+0x3c8], R6 ;  /* 0x0003c80601007387 */ /* 0x0009e80000100a00 */
[----:B------:R-:W5:Y:S01]  /*3fb80*/  LDL.LU R9, [R1+0x74] ;  /* 0x0000740001097983 */ /* 0x000f620000300800 */
[----:B-1----:R-:W-:Y:S01]  /*3fb90*/  MOV R4, R18 ;  /* 0x0000001200047202 */ /* 0x002fe20000000f00 */
[----:B--2---:R-:W-:-:S02]  /*3fba0*/  IMAD.MOV.U32 R5, RZ, RZ, R24 ;  /* 0x000000ffff057224 */ /* 0x004fc400078e0018 */
[----:B------:R-:W5:Y:S01]  /*3fbb0*/  LDL.LU R10, [R1+0x78] ;  /* 0x00007800010a7983 */ /* 0x000f620000300800 */
[----:B----4-:R-:W-:Y:S02]  /*3fbc0*/  IMAD.MOV.U32 R6, RZ, RZ, R19 ;  /* 0x000000ffff067224 */ /* 0x010fe400078e0013 */
[----:B0-----:R-:W-:Y:S01]  /*3fbd0*/  IMAD.MOV.U32 R7, RZ, RZ, R26 ;  /* 0x000000ffff077224 */ /* 0x001fe200078e001a */
[----:B------:R-:W5:Y:S04]  /*3fbe0*/  LDL.LU R11, [R1+0x7c] ;  /* 0x00007c00010b7983 */ /* 0x000f680000300800 */
[----:B------:R-:W2:Y:S02]  /*3fbf0*/  LDL R3, [R1+0x330] ;  /* 0x0003300001037983 */ /* 0x000ea40000100800 */
[----:B------:R-:W-:Y:S02]  /*3fc00*/  HMMA.16816.F32 R20, R4, R22, R12 ;  /* 0x000000160414723c */ /* 0x000fe4000000180c */
[----:B------:R-:W3:Y:S04]  /*3fc10*/  LDL.LU.64 R14, [R1+0xf08] ;  /* 0x000f0800010e7983 */ /* 0x000ee80000300a00 */
[----:B------:R-:W4:-:S13]  /*3fc20*/  LDL.LU.64 R12, [R1+0xf00] ;  /* 0x000f0000010c7983 */ /* 0x000f1a0000300a00 */
[----:B------:R-:W-:Y:S04]  /*3fc30*/  STL.64 [R1+0xee8], R22 ;  /* 0x000ee81601007387 */ /* 0x000fe80000100a00 */
[----:B------:R0:W-:Y:S04]  /*3fc40*/  STL.64 [R1+0xee0], R20 ;  /* 0x000ee01401007387 */ /* 0x0001e80000100a00 */
[----:B0-----:R-:W2:Y:S04]  /*3fc50*/  LDL.LU R20, [R1+0x90] ;  /* 0x0000900001147983 */ /* 0x001ea80000300800 */
[----:B------:R-:W2:Y:S04]  /*3fc60*/  LDL.LU R21, [R1+0x94] ;  /* 0x0000940001157983 */ /* 0x000ea80000300800 */
[----:B------:R-:W2:Y:S04]  /*3fc70*/  LDL.LU R22, [R1+0x98] ;  /* 0x0000980001167983 */ /* 0x000ea80000300800 */
[----:B------:R-:W2:Y:S04]  /*3fc80*/  LDL.LU R23, [R1+0x9c] ;  /* 0x00009c0001177983 */ /* 0x000ea80000300800 */
[----:B--2---:R-:W-:Y:S04]  /*3fc90*/  STL.64 [R1+0xef8], R22 ;  /* 0x000ef81601007387 */ /* 0x004fe80000100a00 */
[----:B------:R0:W-:Y:S04]  /*3fca0*/  STL.64 [R1+0xef0], R20 ;  /* 0x000ef01401007387 */ /* 0x0001e80000100a00 */
[----:B0-----:R-:W3:Y:S04]  /*3fcb0*/  LDL.LU R20, [R1+0x80] ;  /* 0x0000800001147983 */ /* 0x001ee80000300800 */
[----:B------:R-:W3:Y:S04]  /*3fcc0*/  LDL.LU R21, [R1+0x84] ;  /* 0x0000840001157983 */ /* 0x000ee80000300800 */
[----:B------:R-:W3:Y:S04]  /*3fcd0*/  LDL.LU R22, [R1+0x88] ;  /* 0x0000880001167983 */ /* 0x000ee80000300800 */
[----:B------:R-:W3:Y:S01]  /*3fce0*/  LDL.LU R23, [R1+0x8c] ;  /* 0x00008c0001177983 */ /* 0x000ee20000300800 */
[----:B-----5:R-:W-:Y:S01]  /*3fcf0*/  HMMA.16816.F32 R4, R4, R16, R8 ;  /* 0x000000100404723c */ /* 0x020fe20000001808 */
[----:B------:R-:W-:Y:S01]  /*3fd00*/  IMAD.MOV.U32 R8, RZ, RZ, R18 ;  /* 0x000000ffff087224 */ /* 0x000fe200078e0012 */
[----:B------:R-:W-:Y:S01]  /*3fd10*/  MOV R10, R19 ;  /* 0x00000013000a7202 */ /* 0x000fe20000000f00 */
[----:B------:R-:W-:-:S02]  /*3fd20*/  IMAD.MOV.U32 R9, RZ, RZ, R24 ;  /* 0x000000ffff097224 */ /* 0x000fc400078e0018 */
[----:B------:R-:W-:-:S14]  /*3fd30*/  IMAD.MOV.U32 R11, RZ, RZ, R26 ;  /* 0x000000ffff0b7224 */ /* 0x000fdc00078e001a */
[----:B------:R4:W-:Y:S02]  /*3fd40*/  STL.64 [R1+0xed8], R6 ;  /* 0x000ed80601007387 */ /* 0x0009e40000100a00 */
[----:B----4-:R-:W-:Y:S01]  /*3fd50*/  MOV R6, R13 ;  /* 0x0000000d00067202 */ /* 0x010fe20000000f00 */
[----:B------:R-:W-:Y:S02]  /*3fd60*/  IMAD.MOV.U32 R7, RZ, RZ, R12 ;  /* 0x000000ffff077224 */ /* 0x000fe400078e000c */
[----:B---3--:R-:W-:Y:S01]  /*3fd70*/  HMMA.16816.F32 R12, R8, R14, R20 ;  /* 0x0000000e080c723c */ /* 0x008fe20000001814 */
[----:B------:R-:W2:Y:S04]  /*3fd80*/  LDL.LU.64 R22, [R1+0xef8] ;  /* 0x000ef80001167983 */ /* 0x000ea80000300a00 */
[----:B------:R-:W2:Y:S04]  /*3fd90*/  LDL.LU.64 R20, [R1+0xef0] ;  /* 0x000ef00001147983 */ /* 0x000ea80000300a00 */
[----:B------:R-:W2:Y:S04]  /*3fda0*/  LDL R10, [R1+0x48] ;  /* 0x00004800010a7983 */ /* 0x000ea80000100800 */
[----:B------:R-:W2:Y:S01]  /*3fdb0*/  LDL R11, [R1+0x4c] ;  /* 0x00004c00010b7983 */ /* 0x000ea20000100800 */
[----:B------:R-:W-:Y:S01]  /*3fdc0*/  IMAD.MOV.U32 R16, RZ, RZ, R18 ;  /* 0x000000ffff107224 */ /* 0x000fe200078e0012 */
[----:B------:R-:W-:Y:S01]  /*3fdd0*/  MOV R18, R19 ;  /* 0x0000001300127202 */ /* 0x000fe20000000f00 */
[----:B------:R-:W-:Y:S01]  /*3fde0*/  IMAD.MOV.U32 R17, RZ, RZ, R24 ;  /* 0x000000ffff117224 */ /* 0x000fe200078e0018 */
[----:B------:R-:W0:Y:S01]  /*3fdf0*/  LDS.64 R8, [R3+UR8+0x40a00] ;  /* 0x040a000803087984 */ /* 0x000e220008000a00 */
[----:B------:R-:W-:-:S03]  /*3fe00*/  IMAD.MOV.U32 R19, RZ, RZ, R26 ;  /* 0x000000ffff137224 */ /* 0x000fc600078e001a */
[----:B------:R1:W-:Y:S04]  /*3fe10*/  STL.64 [R1+0xed0], R14 ;  /* 0x000ed00e01007387 */ /* 0x0003e80000100a00 */
[----:B-1----:R-:W3:Y:S01]  /*3fe20*/  LDL.64 R14, [R1+0x50] ;  /* 0x00005000010e7983 */ /* 0x002ee20000100a00 */
[----:B--2---:R-:W-:Y:S03]  /*3fe30*/  HMMA.16816.F32 R16, R16, R10, R20 ;  /* 0x0000000a1010723c */ /* 0x004fe60000001814 */
[----:B------:R-:W2:Y:S04]  /*3fe40*/  LDL.LU.64 R22, [R1+0xee8] ;  /* 0x000ee80001167983 */ /* 0x000ea80000300a00 */
[----:B------:R-:W2:Y:S04]  /*3fe50*/  LDL.LU.64 R20, [R1+0xee0] ;  /* 0x000ee00001147983 */ /* 0x000ea80000300a00 */
[----:B------:R-:W1:Y:S08]  /*3fe60*/  LDS.64 R10, [R2+UR8+0x40800] ;  /* 0x04080008020a7984 */ /* 0x000e700008000a00 */
[----:B------:R4:W-:Y:S04]  /*3fe70*/  STL.64 [R1+0xec8], R18 ;  /* 0x000ec81201007387 */ /* 0x0009e80000100a00 */
[----:B------:R-:W2:Y:S01]  /*3fe80*/  LDL R24, [R1+0x4] ;  /* 0x0000040001187983 */ /* 0x000ea20000100800 */
[----:B------:R-:W-:-:S03]  /*3fe90*/  IMAD.MOV.U32 R26, RZ, RZ, R28 ;  /* 0x000000ffff1a7224 */ /* 0x000fc600078e001c */
[----:B------:R-:W5:Y:S04]  /*3fea0*/  LDS.64 R28, [R3+UR8+0x40800] ;  /* 0x04080008031c7984 */ /* 0x000f680008000a00 */
[----:B----4-:R-:W4:Y:S04]  /*3feb0*/  LDL R18, [R1+0x30] ;  /* 0x0000300001127983 */ /* 0x010f280000100800 */
[----:B0-----:R-:W-:Y:S04]  /*3fec0*/  STL [R1+0xeac], R9 ;  /* 0x000eac0901007387 */ /* 0x001fe80000100800 */
[----:B-1----:R-:W-:Y:S04]  /*3fed0*/  STL [R1+0xc], R11 ;  /* 0x00000c0b01007387 */ /* 0x002fe80000100800 */
[----:B------:R-:W-:Y:S01]  /*3fee0*/  STL [R1+0xea8], R2 ;  /* 0x000ea80201007387 */ /* 0x000fe20000100800 */
[----:B--2---:R-:W-:Y:S03]  /*3fef0*/  HMMA.16816.F32 R20, R24, R6, R20 ;  /* 0x000000061814723c */ /* 0x004fe60000001814 */
[----:B------:R-:W2:Y:S04]  /*3ff00*/  LDL.LU.64 R6, [R1+0xed8] ;  /* 0x000ed80001067983 */ /* 0x000ea80000300a00 */
[----:B------:R-:W2:Y:S04]  /*3ff10*/  LDL.LU R24, [R1+0x4] ;  /* 0x0000040001187983 */ /* 0x000ea80000300800 */
[----:B------:R-:W4:Y:S08]  /*3ff20*/  LDL.LU R26, [R1+0x14] ;  /* 0x00001400011a7983 */ /* 0x000f300000300800 */
[----:B------:R0:W-:Y:S04]  /*3ff30*/  STL.64 [R1+0x3b0], R20 ;  /* 0x0003b01401007387 */ /* 0x0001e80000100a00 */
[----:B------:R1:W-:Y:S01]  /*3ff40*/  STL.64 [R1+0x3b8], R22 ;  /* 0x0003b81601007387 */ /* 0x0003e20000100a00 */
[----:B0-----:R-:W-:-:S02]  /*3ff50*/  IMAD.MOV.U32 R21, RZ, RZ, R25 ;  /* 0x000000ffff157224 */ /* 0x001fc400078e0019 */
[----:B-1----:R-:W-:Y:S01]  /*3ff60*/  IMAD.MOV.U32 R23, RZ, RZ, R27 ;  /* 0x000000ffff177224 */ /* 0x002fe200078e001b */
[----:B------:R-:W-:Y:S01]  /*3ff70*/  MOV R3, R10 ;  /* 0x0000000a00037202 */ /* 0x000fe20000000f00 */
[----:B------:R-:W-:Y:S02]  /*3ff80*/  IMAD.MOV.U32 R19, RZ, RZ, R0 ;  /* 0x000000ffff137224 */ /* 0x000fe400078e0000 */
[----:B------:R-:W-:Y:S02]  /*3ff90*/  IMAD.MOV.U32 R0, RZ, RZ, R11 ;  /* 0x000000ffff007224 */ /* 0x000fe400078e000b */
[----:B------:R0:W1:Y:S01]  /*3ffa0*/  LDS.64 R10, [R2+UR8+0x40a00] ;  /* 0x040a0008020a7984 */ /* 0x0000620008000a00 */
[----:B---3--:R-:W-:Y:S02]  /*3ffb0*/  IMAD.MOV.U32 R9, RZ, RZ, R14 ;  /* 0x000000ffff097224 */ /* 0x008fe400078e000e */
[----:B0-----:R-:W-:Y:S02]  /*3ffc0*/  IMAD.MOV.U32 R2, RZ, RZ, R15 ;  /* 0x000000ffff027224 */ /* 0x001fe400078e000f */
[----:B--2---:R-:W-:Y:S01]  /*3ffd0*/  IMAD.MOV.U32 R20, RZ, RZ, R24 ;  /* 0x000000ffff147224 */ /* 0x004fe200078e0018 */
[----:B----4-:R-:W-:-:S07]  /*3ffe0*/  MOV R22, R26 ;  /* 0x0000001a00167202 */ /* 0x010fce0000000f00 */
[----:B------:R-:W-:-:S15]  /*3fff0*/  HMMA.16816.F32 R4, R20, R14, R4 ;  /* 0x0000000e1404723c */ /* 0x000fde0000001804 */
[----:B------:R-:W-:-:S04]  /*40000*/  NOP ;  /* 0x0000000000007918 */ /* 0x000fc80000000000 */
[----:B------:R0:W-:Y:S04]  /*40010*/  STL.64 [R1+0x3a0], R4 ;  /* 0x0003a00401007387 */ /* 0x0001e80000100a00 */
[----:B------:R2:W-:Y:S04]  /*40020*/  STL.64 [R1+0x3a8], R6 ;  /* 0x0003a80601007387 */ /* 0x0005e80000100a00 */
[----:B------:R-:W3:Y:S04]  /*40030*/  LDL.LU.64 R14, [R1+0xed0] ;  /* 0x000ed000010e7983 */ /* 0x000ee80000300a00 */
[----:B------:R-:W4:Y:S04]  /*40040*/  LDL R22, [R1+0xe8] ;  /* 0x0000e80001167983 */ /* 0x000f280000100800 */
[----:B------:R-:W4:Y:S04]  /*40050*/  LDL R23, [R1+0xec] ;  /* 0x0000ec0001177983 */ /* 0x000f280000100800 */
[----:B------:R-:W5:Y:S04]  /*40060*/  LDL R20, [R1+0xe0] ;  /* 0x0000e00001147983 */ /* 0x000f680000100800 */
[----:B------:R-:W5:Y:S01]  /*40070*/  LDL R21, [R1+0xe4] ;  /* 0x0000e40001157983 */ /* 0x000f620000100800 */
[----:B0-----:R-:W-:Y:S01]  /*40080*/  MOV R4, R24 ;  /* 0x0000001800047202 */ /* 0x001fe20000000f00 */
[----:B------:R-:W-:-:S02]  /*40090*/  IMAD.MOV.U32 R5, RZ, RZ, R25 ;  /* 0x000000ffff057224 */ /* 0x000fc400078e0019 */
[----:B--2---:R-:W-:Y:S02]  /*400a0*/  IMAD.MOV.U32 R6, RZ, RZ, R26 ;  /* 0x000000ffff067224 */ /* 0x004fe400078e001a */
[----:B------:R-:W-:-:S07]  /*400b0*/  IMAD.MOV.U32 R7, RZ, RZ, R27 ;  /* 0x000000ffff077224 */ /* 0x000fce00078e001b */
[----:B---3--:R-:W-:Y:S01]  /*400c0*/  HMMA.16816.F32 R4, R4, R18, R12 ;  /* 0x000000120404723c */ /* 0x008fe2000000180c */
[----:B----4-:R-:W-:Y:S04]  /*400d0*/  STL.64 [R1+0xec0], R22 ;  /* 0x000ec01601007387 */ /* 0x010fe80000100a00 */
[----:B-----5:R0:W-:Y:S04]  /*400e0*/  STL.64 [R1+0xeb8], R20 ;  /* 0x000eb81401007387 */ /* 0x0201e80000100a00 */
[----:B0-----:R-:W2:Y:S04]  /*400f0*/  LDL.LU R20, [R1+0xa0] ;  /* 0x0000a00001147983 */ /* 0x001ea80000300800 */
[----:B------:R-:W2:Y:S04]  /*40100*/  LDL.LU R21, [R1+0xa4] ;  /* 0x0000a40001157983 */ /* 0x000ea80000300800 */
[----:B------:R-:W2:Y:S04]  /*40110*/  LDL.LU R22, [R1+0xa8] ;  /* 0x0000a80001167983 */ /* 0x000ea80000300800 */
[----:B------:R-:W2:Y:S04]  /*40120*/  LDL.LU R23, [R1+0xac] ;  /* 0x0000ac0001177983 */ /* 0x000ea80000300800 */
[----:B------:R-:W3:Y:S04]  /*40130*/  LDL.LU.64 R18, [R1+0xec8] ;  /* 0x000ec80001127983 */ /* 0x000ee80000300a00 */
[----:B------:R-:W3:Y:S04]  /*40140*/  LDL R12, [R1+0x38] ;  /* 0x00003800010c7983 */ /* 0x000ee80000100800 */
[----:B------:R-:W-:Y:S04]  /*40150*/  STL.64 [R1+0x390], R4 ;  /* 0x0003900401007387 */ /* 0x000fe80000100a00 */
[----:B------:R3:W-:Y:S04]  /*40160*/  STL.64 [R1+0x398], R6 ;  /* 0x0003980601007387 */ /* 0x0007e80000100a00 */
[----:B------:R-:W3:Y:S04]  /*40170*/  LDL R13, [R1+0x3c] ;  /* 0x00003c00010d7983 */ /* 0x000ee80000100800 */
[----:B------:R-:W2:Y:S04]  /*40180*/  LDL R14, [R1+0x28] ;  /* 0x00002800010e7983 */ /* 0x000ea80000100800 */
[----:B------:R-:W2:Y:S01]  /*40190*/  LDL R15, [R1+0x2c] ;  /* 0x00002c00010f7983 */ /* 0x000ea20000100800 */
[----:B---3--:R-:W-:Y:S03]  /*401a0*/  HMMA.16816.F32 R4, R24, R12, R16 ;  /* 0x0000000c1804723c */ /* 0x008fe60000001810 */
[----:B------:R-:W3:-:S15]  /*401b0*/  LDL.LU R16, [R1+0xb0] ;  /* 0x0000b00001107983 */ /* 0x000ede0000300800 */
[----:B------:R-:W-:Y:S01]  /*401c0*/  NOP ;  /* 0x0000000000007918 */ /* 0x000fe20000000000 */
[----:B------:R0:W-:Y:S04]  /*401d0*/  STL.64 [R1+0x380], R4 ;  /* 0x0003800401007387 */ /* 0x0001e80000100a00 */
[----:B------:R4:W-:Y:S04]  /*401e0*/  STL.64 [R1+0x388], R6 ;  /* 0x0003880601007387 */ /* 0x0009e80000100a00 */
[----:B------:R-:W3:Y:S04]  /*401f0*/  LDL.LU R17, [R1+0xb4] ;  /* 0x0000b40001117983 */ /* 0x000ee80000300800 */
[----:B------:R-:W3:Y:S04]  /*40200*/  LDL.LU R18, [R1+0xb8] ;  /* 0x0000b80001127983 */ /* 0x000ee80000300800 */
[----:B------:R-:W3:Y:S04]  /*40210*/  LDL.LU R19, [R1+0xbc] ;  /* 0x0000bc0001137983 */ /* 0x000ee80000300800 */
[----:B------:R-:W5:Y:S04]  /*40220*/  LDL R26, [R1+0x48] ;  /* 0x00004800011a7983 */ /* 0x000f680000100800 */
[----:B------:R-:W5:Y:S01]  /*40230*/  LDL R27, [R1+0x4c] ;  /* 0x00004c00011b7983 */ /* 0x000f620000100800 */
[----:B0-----:R-:W-:Y:S01]  /*40240*/  MOV R4, R28 ;  /* 0x0000001c00047202 */ /* 0x001fe20000000f00 */
[----:B------:R-:W-:-:S02]  /*40250*/  IMAD.MOV.U32 R5, RZ, RZ, R8 ;  /* 0x000000ffff057224 */ /* 0x000fc400078e0008 */
[----:B----4-:R-:W-:Y:S02]  /*40260*/  IMAD.MOV.U32 R6, RZ, RZ, R3 ;  /* 0x000000ffff067224 */ /* 0x010fe400078e0003 */
[----:B-1----:R-:W-:-:S07]  /*40270*/  IMAD.MOV.U32 R7, RZ, RZ, R10 ;  /* 0x000000ffff077224 */ /* 0x002fce00078e000a */
[C---:B--2---:R-:W-:Y:S01]  /*40280*/  HMMA.16816.F32 R12, R4.reuse, R14, R20 ;  /* 0x0000000e040c723c */ /* 0x044fe20000001814 */
[----:B-----5:R0:W-:Y:S04]  /*40290*/  STL.64 [R1+0xeb0], R26 ;  /* 0x000eb01a01007387 */ /* 0x0201e80000100a00 */
[----:B------:R-:W2:Y:S04]  /*402a0*/  LDL.LU R24, [R1+0xc0] ;  /* 0x0000c00001187983 */ /* 0x000ea80000300800 */
[----:B------:R-:W2:Y:S04]  /*402b0*/  LDL.LU R25, [R1+0xc4] ;  /* 0x0000c40001197983 */ /* 0x000ea80000300800 */
[----:B0-----:R-:W2:Y:S04]  /*402c0*/  LDL.LU R26, [R1+0xc8] ;  /* 0x0000c800011a7983 */ /* 0x001ea80000300800 */
[----:B------:R-:W2:Y:S04]  /*402d0*/  LDL.LU R27, [R1+0xcc] ;  /* 0x0000cc00011b7983 */ /* 0x000ea80000300800 */
[----:B------:R-:W2:Y:S04]  /*402e0*/  LDL.LU.64 R22, [R1+0xec0] ;  /* 0x000ec00001167983 */ /* 0x000ea80000300a00 */
[----:B------:R-:W3:Y:S04]  /*402f0*/  LDL.LU.64 R20, [R1+0xeb8] ;  /* 0x000eb80001147983 */ /* 0x000ee80000300a00 */
[----:B------:R-:W-:Y:S04]  /*40300*/  STL.64 [R1+0xe98], R14 ;  /* 0x000e980e01007387 */ /* 0x000fe80000100a00 */
[----:B------:R0:W-:Y:S04]  /*40310*/  STL.64 [R1+0xea0], R12 ;  /* 0x000ea00c01007387 */ /* 0x0001e80000100a00 */
[----:B0-----:R-:W4:Y:S04]  /*40320*/  LDL.LU R12, [R1+0xd0] ;  /* 0x0000d000010c7983 */ /* 0x001f280000300800 */
[----:B------:R-:W4:Y:S04]  /*40330*/  LDL.LU R13, [R1+0xd4] ;  /* 0x0000d400010d7983 */ /* 0x000f280000300800 */
[----:B------:R-:W4:Y:S04]  /*40340*/  LDL.LU R14, [R1+0xd8] ;  /* 0x0000d800010e7983 */ /* 0x000f280000300800 */
[----:B------:R-:W4:Y:S01]  /*40350*/  LDL.LU R15, [R1+0xdc] ;  /* 0x0000dc00010f7983 */ /* 0x000f220000300800 */
[C---:B---3--:R-:W-:Y:S08]  /*40360*/  HMMA.16816.F32 R16, R4.reuse, R20, R16 ;  /* 0x000000140410723c */ /* 0x048ff00000001810 */
[C---:B--2---:R-:W-:Y:S11]  /*40370*/  HMMA.16816.F32 R20, R4.reuse, R22, R24 ;  /* 0x000000160414723c */ /* 0x044ff60000001818 */
[----:B------:R0:W-:Y:S04]  /*40380*/  STL.64 [R1+0xe90], R18 ;  /* 0x000e901201007387 */ /* 0x0001e80000100a00 */
[----:B0-----:R-:W2:Y:S04]  /*40390*/  LDL.64 R18, [R1+0x40] ;  /* 0x0000400001127983 */ /* 0x001ea80000100a00 */
[----:B------:R-:W4:Y:S04]  /*403a0*/  LDL.LU.64 R26, [R1+0xeb0] ;  /* 0x000eb000011a7983 */ /* 0x000f280000300a00 */
[----:B------:R0:W-:Y:S02]  /*403b0*/  STL.64 [R1+0xe88], R22 ;  /* 0x000e881601007387 */ /* 0x0001e40000100a00 */
[----:B0-----:R-:W-:Y:S01]  /*403c0*/  MOV R22, R9 ;  /* 0x0000000900167202 */ /* 0x001fe20000000f00 */
[----:B------:R-:W-:Y:S01]  /*403d0*/  IMAD.MOV.U32 R23, RZ, RZ, R2 ;  /* 0x000000ffff177224 */ /* 0x000fe200078e0002 */
[----:B------:R-:W3:Y:S04]  /*403e0*/  LDL.LU R9, [R1+0xeac] ;  /* 0x000eac0001097983 */ /* 0x000ee80000300800 */
[----:B------:R-:W5:Y:S04]  /*403f0*/  LDL.LU R2, [R1+0xea8] ;  /* 0x000ea80001027983 */ /* 0x000f680000300800 */
[----:B------:R-:W2:Y:S01]  /*40400*/  LDL R28, [R1+0x330] ;  /* 0x00033000011c7983 */ /* 0x000ea20000100800 */
[----:B------:R-:W-:Y:S01]  /*40410*/  IMAD.MOV.U32 R10, RZ, RZ, R0 ;  /* 0x000000ffff0a7224 */ /* 0x000fe200078e0000 */
[----:B----4-:R-:W-:Y:S02]  /*40420*/  HMMA.16816.F32 R4, R4, R26, R12 ;  /* 0x0000001a0404723c */ /* 0x010fe4000000180c */
[----:B------:R-:W3:Y:S04]  /*40430*/  LDL.LU.64 R12, [R1+0xea0] ;  /* 0x000ea000010c7983 */ /* 0x000ee80000300a00 */
[----:B-----5:R-:W0:Y:S04]  /*40440*/  LDS.64 R14, [R2+UR8+0x40c00] ;  /* 0x040c0008020e7984 */ /* 0x020e280008000a00 */
[----:B--2---:R-:W1:Y:S04]  /*40450*/  LDS.64 R26, [R28+UR8+0x40c00] ;  /* 0x040c00081c1a7984 */ /* 0x004e680008000a00 */
[----:B------:R-:W2:Y:S01]  /*40460*/  LDS.64 R24, [R28+UR8+0x40e00] ;  /* 0x040e00081c187984 */ /* 0x000ea20008000a00 */
[----:B------:R-:W-:-:S03]  /*40470*/  IMAD.MOV.U32 R8, RZ, RZ, R29 ;  /* 0x000000ffff087224 */ /* 0x000fc600078e001d */
[----:B------:R-:W4:Y:S01]  /*40480*/  LDS.64 R2, [R2+UR8+0x40e00] ;  /* 0x040e000802027984 */ /* 0x000f220008000a00 */
[----:B0-----:R-:W-:-:S03]  /*40490*/  MOV R0, R14 ;  /* 0x0000000e00007202 */ /* 0x001fc60000000f00 */
[----:B-1----:R-:W-:Y:S04]  /*404a0*/  STL [R1+0xe78], R27 ;  /* 0x000e781b01007387 */ /* 0x002fe80000100800 */
[----:B--2---:R-:W-:Y:S04]  /*404b0*/  STL [R1+0xe7c], R25 ;  /* 0x000e7c1901007387 */ /* 0x004fe80000100800 */
[----:B------:R0:W-:Y:S04]  /*404c0*/  STL [R1+0x4], R15 ;  /* 0x0000040f01007387 */ /* 0x0001e80000100800 */
[----:B0-----:R-:W3:Y:S01]  /*404d0*/  LDL.LU.64 R14, [R1+0xe98] ;  /* 0x000e9800010e7983 */ /* 0x001ee20000300a00 */
[----:B------:R-:W-:-:S02]  /*404e0*/  IMAD.MOV.U32 R25, RZ, RZ, R18 ;  /* 0x000000ffff197224 */ /* 0x000fc400078e0012 */
[----:B------:R-:W-:Y:S01]  /*404f0*/  IMAD.MOV.U32 R27, RZ, RZ, R19 ;  /* 0x000000ffff1b7224 */ /* 0x000fe200078e0013 */
[----:B---3--:R-:W-:-:S15]  /*40500*/  HMMA.16816.F32 R12, R8, R18, R12 ;  /* 0x00000012080c723c */ /* 0x008fde000000180c */
[----:B------:R-:W-:-:S04]  /*40510*/  NOP ;  /* 0x0000000000007918 */ /* 0x000fc80000000000 */
[----:B------:R-:W-:Y:S04]  /*40520*/  STL.64 [R1+0x370], R12 ;  /* 0x0003700c01007387 */ /* 0x000fe80000100a00 */
[----:B------:R0:W-:Y:S04]  /*40530*/  STL.64 [R1+0x378], R14 ;  /* 0x0003780e01007387 */ /* 0x0001e80000100a00 */
[----:B------:R-:W2:Y:S04]  /*40540*/  LDL.LU.64 R18, [R1+0xe90] ;  /* 0x000e900001127983 */ /* 0x000ea80000300a00 */
[----:B0-----:R-:W3:Y:S04]  /*40550*/  LDL.LU R15, [R1+0xc] ;  /* 0x00000c00010f7983 */ /* 0x001ee80000300800 */
[----:B------:R-:W5:Y:S01]  /*40560*/  LDL.LU R13, [R1+0x12c] ;  /* 0x00012c00010d7983 */ /* 0x000f620000300800 */
[----:B---3--:R-:W-:-:S07]  /*40570*/  IMAD.MOV.U32 R10, RZ, RZ, R15 ;  /* 0x000000ffff0a7224 */ /* 0x008fce00078e000f */
[----:B--2---:R-:W-:Y:S01]  /*40580*/  HMMA.16816.F32 R16, R8, R22, R16 ;  /* 0x000000160810723c */ /* 0x004fe20000001810 */
[----:B------:R-:W2:-:S15]  /*40590*/  LDL.LU.64 R22, [R1+0xe88] ;  /* 0x000e880001167983 */ /* 0x000e9e0000300a00 */
[----:B------:R-:W-:-:S03]  /*405a0*/  NOP ;  /* 0x0000000000007918 */ /* 0x000fc60000000000 */
[----:B------:R-:W-:Y:S04]  /*405b0*/  STL.64 [R1+0x360], R16 ;  /* 0x0003601001007387 */ /* 0x000fe80000100a00 */
[----:B------:R0:W-:Y:S04]  /*405c0*/  STL.64 [R1+0x368], R18 ;  /* 0x0003681201007387 */ /* 0x0001e80000100a00 */
[----:B0-----:R-:W2:Y:S04]  /*405d0*/  LDL R18, [R1+0x30] ;  /* 0x0000300001127983 */ /* 0x001ea80000100800 */
[----:B------:R-:W2:Y:S02]  /*405e0*/  LDL R19, [R1+0x34] ;  /* 0x0000340001137983 */ /* 0x000ea40000100800 */
[----:B--2---:R-:W-:Y:S02]  /*405f0*/  HMMA.16816.F32 R16, R8, R18, R20 ;  /* 0x000000120810723c */ /* 0x004fe40000001814 */
[----:B------:R-:W2:-:S15]  /*40600*/  LDL R20, [R1+0x38] ;  /* 0x0000380001147983 */ /* 0x000e9e0000100800 */
[----:B------:R-:W-:Y:S02]  /*40610*/  NOP ;  /* 0x0000000000007918 */ /* 0x000fe40000000000 */
[----:B------:R0:W-:Y:S04]  /*40620*/  STL.64 [R1+0x350], R16 ;  /* 0x0003501001007387 */ /* 0x0001e80000100a00 */
[----:B------:R1:W-:Y:S04]  /*40630*/  STL.64 [R1+0x358], R18 ;  /* 0x0003581201007387 */ /* 0x0003e80000100a00 */
[----:B------:R-:W2:Y:S04]  /*40640*/  LDL R21, [R1+0x3c] ;  /* 0x00003c0001157983 */ /* 0x000ea80000100800 */
[----:B------:R-:W3:Y:S04]  /*40650*/  LDL R22, [R1+0x28] ;  /* 0x0000280001167983 */ /* 0x000ee80000100800 */
[----:B------:R-:W3:Y:S04]  /*40660*/  LDL R23, [R1+0x2c] ;  /* 0x00002c0001177983 */ /* 0x000ee80000100800 */
[----:B0-----:R-:W5:Y:S04]  /*40670*/  LDL.LU R16, [R1+0x558] ;  /* 0x0005580001107983 */ /* 0x001f680000300800 */
[----:B------:R-:W3:Y:S04]  /*40680*/  LDL.LU R12, [R1+0x55c] ;  /* 0x00055c00010c7983 */ /* 0x000ee80000300800 */
[----:B-1----:R-:W3:Y:S04]  /*40690*/  LDL R18, [R1+0xe0] ;  /* 0x0000e00001127983 */ /* 0x002ee80000100800 */
[----:B------:R-:W3:Y:S04]  /*406a0*/  LDL R19, [R1+0xe4] ;  /* 0x0000e40001137983 */ /* 0x000ee80000100800 */
[----:B------:R-:W-:Y:S04]  /*406b0*/  STL [R1+0xe50], R28 ;  /* 0x000e501c01007387 */ /* 0x000fe80000100800 */
[----:B------:R-:W4:Y:S04]  /*406c0*/  LDL R14, [R1+0xe8] ;  /* 0x0000e800010e7983 */ /* 0x000f280000100800 */
[----:B------:R-:W4:Y:S01]  /*406d0*/  LDL R15, [R1+0xec] ;  /* 0x0000ec00010f7983 */ /* 0x000f220000100800 */
[----:B--2---:R-:W-:Y:S03]  /*406e0*/  HMMA.16816.F32 R4, R8, R20, R4 ;  /* 0x000000140804723c */ /* 0x004fe60000001804 */
[----:B------:R-:W2:-:S15]  /*406f0*/  LDL.LU R8, [R1+0x110] ;  /* 0x0001100001087983 */ /* 0x000e9e0000300800 */
[----:B------:R-:W-:Y:S01]  /*40700*/  NOP ;  /* 0x0000000000007918 */ /* 0x000fe20000000000 */
[----:B------:R0:W-:Y:S04]  /*40710*/  STL.64 [R1+0x340], R4 ;  /* 0x0003400401007387 */ /* 0x0001e80000100a00 */
[----:B------:R-:W-:Y:S04]  /*40720*/  STL.64 [R1+0x348], R6 ;  /* 0x0003480601007387 */ /* 0x000fe80000100a00 */
[----:B------:R-:W2:Y:S01]  /*40730*/  LDL.LU R9, [R1+0x114] ;  /* 0x0001140001097983 */ /* 0x000ea20000300800 */
[C---:B-----5:R-:W-:Y:S01]  /*40740*/  FMUL R10, R13.reuse, R16 ;  /* 0x000000100d0a7220 */ /* 0x060fe20000400000 */
[----:B---3--:R-:W-:Y:S01]  /*40750*/  FMUL R11, R13, R12 ;  /* 0x0000000c0d0b7220 */ /* 0x008fe20000400000 */
[----:B0-----:R-:W-:Y:S01]  /*40760*/  MOV R4, R26 ;  /* 0x0000001a00047202 */ /* 0x001fe20000000f00 */
[----:B------:R-:W-:Y:S01]  /*40770*/  IMAD.MOV.U32 R5, RZ, RZ, R24 ;  /* 0x000000ffff057224 */ /* 0x000fe200078e0018 */
[----:B--2---:R0:W-:Y:S04]  /*40780*/  STL.64 [R1+0xe80], R8 ;  /* 0x000e800801007387 */ /* 0x0041e80000100a00 */
[----:B0-----:R-:W2:Y:S04]  /*40790*/  LDL.LU R8, [R1+0xf0] ;  /* 0x0000f00001087983 */ /* 0x001ea80000300800 */
[----:B------:R-:W2:Y:S01]  /*407a0*/  LDL.LU R9, [R1+0xf4] ;  /* 0x0000f40001097983 */ /* 0x000ea20000300800 */
[----:B------:R-:W-:-:S02]  /*407b0*/  IMAD.MOV.U32 R6, RZ, RZ, R0 ;  /* 0x000000ffff067224 */ /* 0x000fc400078e0000 */
[----:B----4-:R-:W-:Y:S01]  /*407c0*/  IMAD.MOV.U32 R7, RZ, RZ, R2 ;  /* 0x000000ffff077224 */ /* 0x010fe200078e0002 */
[----:B------:R-:W3:Y:S04]  /*407d0*/  LDL.LU R17, [R1+0x568] ;  /* 0x0005680001117983 */ /* 0x000ee80000300800 */
[----:B------:R-:W4:Y:S02]  /*407e0*/  LDL.LU R16, [R1+0x56c] ;  /* 0x00056c0001107983 */ /* 0x000f240000300800 */
[----:B--2---:R-:W-:Y:S02]  /*407f0*/  HMMA.16816.F32 R20, R4, R22, R8 ;  /* 0x000000160414723c */ /* 0x004fe40000001808 */
[----:B------:R-:W2:Y:S04]  /*40800*/  LDL.LU.64 R8, [R1+0xe80] ;  /* 0x000e800001087983 */ /* 0x000ea80000300a00 */
[----:B------:R-:W5:Y:S04]  /*40810*/  LDL.LU R10, [R1+0x588] ;  /* 0x00058800010a7983 */ /* 0x000f680000300800 */
[----:B------:R-:W5:Y:S04]  /*40820*/  LDL.LU R11, [R1+0x58c] ;  /* 0x00058c00010b7983 */ /* 0x000f680000300800 */
[----:B-----5:R-:W-:Y:S04]  /*40830*/  STL.64 [R1+0xe70], R10 ;  /* 0x000e700a01007387 */ /* 0x020fe80000100a00 */
[----:B--2---:R0:W-:Y:S04]  /*40840*/  STL.64 [R1+0xe68], R8 ;  /* 0x000e680801007387 */ /* 0x0041e80000100a00 */
[----:B0-----:R-:W2:Y:S04]  /*40850*/  LDL.LU R8, [R1+0x100] ;  /* 0x0001000001087983 */ /* 0x001ea80000300800 */
[----:B------:R-:W2:Y:S01]  /*40860*/  LDL.LU R9, [R1+0x104] ;  /* 0x0001040001097983 */ /* 0x000ea20000300800 */
[C---:B---3--:R-:W-:Y:S01]  /*40870*/  FMUL R10, R13.reuse, R17 ;  /* 0x000000110d0a7220 */ /* 0x048fe20000400000 */
[----:B----4-:R-:W-:-:S02]  /*40880*/  FMUL R11, R13, R16 ;  /* 0x000000100d0b7220 */ /* 0x010fc40000400000 */
[----:B------:R-:W-:Y:S04]  /*40890*/  STL.64 [R1+0xe60], R22 ;  /* 0x000e601601007387 */ /* 0x000fe80000100a00 */
[----:B------:R0:W-:Y:S01]  /*408a0*/  STL.64 [R1+0xe58], R20 ;  /* 0x000e581401007387 */ /* 0x0001e20000100a00 */
[----:B------:R-:W-:Y:S01]  /*408b0*/  MOV R28, R25 ;  /* 0x00000019001c7202 */ /* 0x000fe20000000f00 */
[----:B------:R-:W-:Y:S02]  /*408c0*/  IMAD.MOV.U32 R29, RZ, RZ, R27 ;  /* 0x000000ffff1d7224 */ /* 0x000fe400078e001b */
[----:B0-----:R-:W3:Y:S04]  /*408d0*/  LDL.LU R20, [R1+0x120] ;  /* 0x0001200001147983 */ /* 0x001ee80000300800 */
[----:B------:R-:W3:Y:S04]  /*408e0*/  LDL.LU R21, [R1+0x124] ;  /* 0x0001240001157983 */ /* 0x000ee80000300800 */
[----:B------:R-:W4:Y:S04]  /*408f0*/  LDL.LU R22, [R1+0x578] ;  /* 0x0005780001167983 */ /* 0x000f280000300800 */
[----:B------:R-:W5:Y:S04]  /*40900*/  LDL.LU R12, [R1+0x57c] ;  /* 0x00057c00010c7983 */ /* 0x000f680000300800 */
[----:B------:R-:W3:Y:S04]  /*40910*/  LDL.LU R25, [R1+0xe7c] ;  /* 0x000e7c0001197983 */ /* 0x000ee80000300800 */
[----:B------:R-:W3:Y:S01]  /*40920*/  LDL.LU R27, [R1+0xe78] ;  /* 0x000e7800011b7983 */ /* 0x000ee20000300800 */
[----:B--2---:R-:W-:Y:S03]  /*40930*/  HMMA.16816.F32 R16, R4, R18, R8 ;  /* 0x000000120410723c */ /* 0x004fe60000001808 */
[----:B------:R-:W2:Y:S04]  /*40940*/  LDL.LU.64 R10, [R1+0xe70] ;  /* 0x000e7000010a7983 */ /* 0x000ea80000300a00 */
[----:B------:R-:W3:Y:S01]  /*40950*/  LDL.LU.64 R8, [R1+0xe68] ;  /* 0x000e680001087983 */ /* 0x000ee20000300a00 */
[C---:B--2---:R-:W-:Y:S01]  /*40960*/  FMUL R10, R13.reuse, R10 ;  /* 0x0000000a0d0a7220 */ /* 0x044fe20000400000 */
[----:B------:R-:W-:-:S07]  /*40970*/  FMUL R11, R13, R11 ;  /* 0x0000000b0d0b7220 */ /* 0x000fce0000400000 */
[----:B---3--:R-:W-:Y:S01]  /*40980*/  HMMA.16816.F32 R8, R4, R14, R8 ;  /* 0x0000000e0408723c */ /* 0x008fe20000001808 */
[----:B------:R-:W2:Y:S04]  /*40990*/  LDL R6, [R1+0x48] ;  /* 0x0000480001067983 */ /* 0x000ea80000100800 */
[----:B------:R-:W2:Y:S01]  /*409a0*/  LDL R7, [R1+0x4c] ;  /* 0x00004c0001077983 */ /* 0x000ea20000100800 */
[C---:B----4-:R-:W-:Y:S01]  /*409b0*/  FMUL R22, R13.reuse, R22 ;  /* 0x000000160d167220 */ /* 0x050fe20000400000 */
[----:B-----5:R-:W-:Y:S01]  /*409c0*/  FMUL R23, R13, R12 ;  /* 0x0000000c0d177220 */ /* 0x020fe20000400000 */
[----:B------:R-:W-:Y:S01]  /*409d0*/  IMAD.MOV.U32 R12, RZ, RZ, R26 ;  /* 0x000000ffff0c7224 */ /* 0x000fe200078e001a */
[----:B------:R-:W-:Y:S01]  /*409e0*/  MOV R14, R0 ;  /* 0x00000000000e7202 */ /* 0x000fe20000000f00 */
[----:B------:R-:W-:-:S02]  /*409f0*/  IMAD.MOV.U32 R13, RZ, RZ, R24 ;  /* 0x000000ffff0d7224 */ /* 0x000fc400078e0018 */
[----:B------:R-:W-:-:S07]  /*40a00*/  IMAD.MOV.U32 R15, RZ, RZ, R2 ;  /* 0x000000ffff0f7224 */ /* 0x000fce00078e0002 */
[----:B------:R0:W-:Y:S04]  /*40a10*/  STL.64 [R1+0xe48], R10 ;  /* 0x000e480a01007387 */ /* 0x0001e80000100a00 */
[----:B0-----:R-:W3:Y:S04]  /*40a20*/  LDL.64 R10, [R1+0x50] ;  /* 0x00005000010a7983 */ /* 0x001ee80000100a00 */
[----:B------:R-:W4:Y:S04]  /*40a30*/  LDL.LU R26, [R1+0x4] ;  /* 0x00000400011a7983 */ /* 0x000f280000300800 */
[----:B------:R-:W5:Y:S01]  /*40a40*/  LDL R24, [R1+0x934] ;  /* 0x0009340001187983 */ /* 0x000f620000100800 */
[----:B--2---:R-:W-:Y:S03]  /*40a50*/  HMMA.16816.F32 R12, R12, R6, R20 ;  /* 0x000000060c0c723c */ /* 0x004fe60000001814 */
[----:B------:R-:W2:Y:S04]  /*40a60*/  LDL.LU.64 R22, [R1+0xe60] ;  /* 0x000e600001167983 */ /* 0x000ea80000300a00 */
[----:B------:R-:W2:Y:S01]  /*40a70*/  LDL.LU.64 R20, [R1+0xe58] ;  /* 0x000e580001147983 */ /* 0x000ea20000300a00 */
[----:B------:R-:W-:-:S02]  /*40a80*/  IMAD.MOV.U32 R4, RZ, RZ, R27 ;  /* 0x000000ffff047224 */ /* 0x000fc400078e001b */
[----:B------:R-:W-:Y:S02]  /*40a90*/  IMAD.MOV.U32 R5, RZ, RZ, R25 ;  /* 0x000000ffff057224 */ /* 0x000fe400078e0019 */
[----:B------:R-:W-:-:S07]  /*40aa0*/  IMAD.MOV.U32 R7, RZ, RZ, R3 ;  /* 0x000000ffff077224 */ /* 0x000fce00078e0003 */
[----:B------:R0:W-:Y:S01]  /*40ab0*/  STL.64 [R1+0xe40], R14 ;  /* 0x000e400e01007387 */ /* 0x0001e20000100a00 */
[----:B----4-:R-:W-:-:S03]  /*40ac0*/  MOV R6, R26 ;  /* 0x0000001a00067202 */ /* 0x010fc60000000f00 */
[----:B0-----:R-:W4:Y:S04]  /*40ad0*/  LDL.64 R14, [R1+0x30] ;  /* 0x00003000010e7983 */ /* 0x001f280000100a00 */
[----:B------:R-:W3:Y:S01]  /*40ae0*/  LDL.LU R0, [R1+0x134] ;  /* 0x0001340001007983 */ /* 0x000ee20000300800 */
[----:B--2---:R-:W-:Y:S03]  /*40af0*/  HMMA.16816.F32 R4, R4, R28, R20 ;  /* 0x0000001c0404723c */ /* 0x004fe60000001814 */
[----:B------:R-:W2:Y:S04]  /*40b00*/  LDL.LU R28, [R1+0xe50] ;  /* 0x000e5000011c7983 */ /* 0x000ea80000300800 */
[----:B-----5:R-:W-:Y:S04]  /*40b10*/  LDS.64 R20, [R24+UR8+0x41000] ;  /* 0x0410000818147984 */ /* 0x020fe80008000a00 */
[----:B--2---:R-:W0:Y:S04]  /*40b20*/  LDS.64 R22, [R28+UR8+0x41000] ;  /* 0x041000081c167984 */ /* 0x004e280008000a00 */
[----:B------:R-:W1:Y:S04]  /*40b30*/  LDS.64 R28, [R28+UR8+0x41200] ;  /* 0x041200081c1c7984 */ /* 0x000e680008000a00 */
[----:B0-----:R-:W-:Y:S04]  /*40b40*/  STL.64 [R1+0x8], R22 ;  /* 0x0000081601007387 */ /* 0x001fe80000100a00 */
[----:B------:R0:W-:Y:S04]  /*40b50*/  STL.64 [R1+0x550], R4 ;  /* 0x0005500401007387 */ /* 0x0001e80000100a00 */
[----:B------:R-:W-:Y:S04]  /*40b60*/  STL.64 [R1+0x558], R6 ;  /* 0x0005580601007387 */ /* 0x000fe80000100a00 */
[----:B------:R-:W2:Y:S04]  /*40b70*/  LDS.64 R6, [R24+UR8+0x41200] ;  /* 0x0412000818067984 */ /* 0x000ea80008000a00 */
[----:B-1----:R1:W-:Y:S01]  /*40b80*/  STL [R1+0xe28], R29 ;  /* 0x000e281d01007387 */ /* 0x0023e20000100800 */
[----:B0-----:R-:W-:-:S02]  /*40b90*/  IMAD.MOV.U32 R4, RZ, RZ, R23 ;  /* 0x000000ffff047224 */ /* 0x001fc400078e0017 */
[----:B------:R-:W-:Y:S02]  /*40ba0*/  IMAD.MOV.U32 R22, RZ, RZ, R26 ;  /* 0x000000ffff167224 */ /* 0x000fe400078e001a */
[----:B------:R-:W-:Y:S01]  /*40bb0*/  IMAD.MOV.U32 R23, RZ, RZ, R3 ;  /* 0x000000ffff177224 */ /* 0x000fe200078e0003 */
[----:B-1----:R-:W5:Y:S01]  /*40bc0*/  LDL.LU R29, [R1+0x8] ;  /* 0x00000800011d7983 */ /* 0x002f620000300800 */
[----:B---3--:R-:W-:-:S03]  /*40bd0*/  IMAD.MOV.U32 R5, RZ, RZ, R11 ;  /* 0x000000ffff057224 */ /* 0x008fc600078e000b */
[----:B--2---:R0:W-:Y:S04]  /*40be0*/  STL [R1+0xe38], R7 ;  /* 0x000e380701007387 */ /* 0x0041e80000100800 */
[----:B------:R1:W-:Y:S04]  /*40bf0*/  STL.64 [R1+0x18], R20 ;  /* 0x0000181401007387 */ /* 0x0003e80000100a00 */
[----:B0-----:R-:W2:Y:S01]  /*40c00*/  LDL.LU R7, [R1+0x130] ;  /* 0x0001300001077983 */ /* 0x001ea20000300800 */
[----:B-1----:R-:W-:Y:S01]  /*40c10*/  IMAD.MOV.U32 R20, RZ, RZ, R27 ;  /* 0x000000ffff147224 */ /* 0x002fe200078e001b */
[----:B------:R-:W-:-:S07]  /*40c20*/  MOV R21, R25 ;  /* 0x0000001900157202 */ /* 0x000fce0000000f00 */
[----:B------:R-:W-:Y:S01]  /*40c30*/  HMMA.16816.F32 R16, R20, R10, R16 ;  /* 0x0000000a1410723c */ /* 0x000fe20000001810 */
[----:B------:R-:W3:-:S15]  /*40c40*/  LDL.LU.64 R10, [R1+0xe48] ;  /* 0x000e4800010a7983 */ /* 0x000ede0000300a00 */
[----:B------:R-:W-:-:S03]  /*40c50*/  NOP ;  /* 0x0000000000007918 */ /* 0x000fc60000000000 */
[----:B------:R0:W-:Y:S04]  /*40c60*/  STL.64 [R1+0x560], R16 ;  /* 0x0005601001007387 */ /* 0x0001e80000100a00 */
[----:B------:R1:W-:Y:S04]  /*40c70*/  STL.64 [R1+0x568], R18 ;  /* 0x0005681201007387 */ /* 0x0003e80000100a00 */
[----:B------:R-:W2:Y:S01]  /*40c80*/  LDL R22, [R1+0x28] ;  /* 0x0000280001167983 */ /* 0x000ea20000100800 */
[----:B0-----:R-:W-:Y:S01]  /*40c90*/  MOV R16, R27 ;  /* 0x0000001b00107202 */ /* 0x001fe20000000f00 */
[----:B------:R-:W-:-:S02]  /*40ca0*/  IMAD.MOV.U32 R17, RZ, RZ, R25 ;  /* 0x000000ffff117224 */ /* 0x000fc400078e0019 */
[----:B------:R-:W2:Y:S01]  /*40cb0*/  LDL R23, [R1+0x2c] ;  /* 0x00002c0001177983 */ /* 0x000ea20000100800 */
[----:B-1----:R-:W-:Y:S02]  /*40cc0*/  IMAD.MOV.U32 R18, RZ, RZ, R26 ;  /* 0x000000ffff127224 */ /* 0x002fe400078e001a */
[----:B------:R-:W-:Y:S01]  /*40cd0*/  IMAD.MOV.U32 R19, RZ, RZ, R3 ;  /* 0x000000ffff137224 */ /* 0x000fe200078e0003 */
[----:B------:R-:W2:Y:S01]  /*40ce0*/  LDL.LU R21, [R1+0x548] ;  /* 0x0005480001157983 */ /* 0x000ea20000300800 */
[----:B----4-:R-:W-:-:S03]  /*40cf0*/  MOV R2, R15 ;  /* 0x0000000f00027202 */ /* 0x010fc60000000f00 */
[----:B------:R-:W4:Y:S04]  /*40d00*/  LDL.LU R20, [R1+0x54c] ;  /* 0x00054c0001147983 */ /* 0x000f280000300800 */
[----:B------:R0:W-:Y:S04]  /*40d10*/  STL.64 [R1+0xe20], R4 ;  /* 0x000e200401007387 */ /* 0x0001e80000100a00 */
[----:B0-----:R-:W2:Y:S04]  /*40d20*/  LDL.LU R4, [R1+0x540] ;  /* 0x0005400001047983 */ /* 0x001ea80000300800 */
[----:B------:R-:W2:Y:S01]  /*40d30*/  LDL.LU R5, [R1+0x544] ;  /* 0x0005440001057983 */ /* 0x000ea20000300800 */
[----:B---3--:R-:W-:Y:S03]  /*40d40*/  HMMA.16816.F32 R8, R16, R14, R8 ;  /* 0x0000000e1008723c */ /* 0x008fe60000001808 */
[----:B------:R-:W3:-:S15]  /*40d50*/  LDL.LU.64 R14, [R1+0xe40] ;  /* 0x000e4000010e7983 */ /* 0x000ede0000300a00 */
[----:B------:R-:W-:Y:S01]  /*40d60*/  NOP ;  /* 0x0000000000007918 */ /* 0x000fe20000000000 */
[----:B------:R-:W-:Y:S04]  /*40d70*/  STL.64 [R1+0x580], R8 ;  /* 0x0005800801007387 */ /* 0x000fe80000100a00 */
[----:B------:R0:W-:Y:S04]  /*40d80*/  STL.64 [R1+0x588], R10 ;  /* 0x0005880a01007387 */ /* 0x0001e80000100a00 */
[----:B0-----:R-:W3:Y:S04]  /*40d90*/  LDL R10, [R1+0x38] ;  /* 0x00003800010a7983 */ /* 0x001ee80000100800 */
[----:B------:R-:W3:Y:S01]  /*40da0*/  LDL R11, [R1+0x3c] ;  /* 0x00003c00010b7983 */ /* 0x000ee20000100800 */
[----:B------:R-:W-:-:S02]  /*40db0*/  IMAD.MOV.U32 R24, RZ, RZ, R27 ;  /* 0x000000ffff187224 */ /* 0x000fc400078e001b */
[----:B------:R-:W-:Y:S02]  /*40dc0*/  IMAD.MOV.U32 R27, RZ, RZ, R3 ;  /* 0x000000ffff1b7224 */ /* 0x000fe400078e0003 */
[----:B------:R-:W2:Y:S05]  /*40dd0*/  LDL.LU R3, [R1+0x18] ;  /* 0x0000180001037983 */ /* 0x000eaa0000300800 */
[----:B---3--:R-:W-:Y:S01]  /*40de0*/  HMMA.16816.F32 R8, R24, R10, R12 ;  /* 0x0000000a1808723c */ /* 0x008fe2000000180c */
[----:B------:R-:W3:-:S15]  /*40df0*/  LDL R26, [R1+0xe0] ;  /* 0x0000e000011a7983 */ /* 0x000ede0000100800 */
[----:B------:R-:W-:-:S03]  /*40e00*/  NOP ;  /* 0x0000000000007918 */ /* 0x000fc60000000000 */
[----:B------:R5:W-:Y:S04]  /*40e10*/  STL.64 [R1+0x570], R8 ;  /* 0x0005700801007387 */ /* 0x000be80000100a00 */
[----:B------:R0:W-:Y:S04]  /*40e20*/  STL.64 [R1+0x578], R10 ;  /* 0x0005780a01007387 */ /* 0x0001e80000100a00 */
[----:B------:R-:W3:Y:S04]  /*40e30*/  LDL R27, [R1+0xe4] ;  /* 0x0000e400011b7983 */ /* 0x000ee80000100800 */
[----:B------:R-:W3:Y:S04]  /*40e40*/  LDL.LU R16, [R1+0x530] ;  /* 0x0005300001107983 */ /* 0x000ee80000300800 */
[----:B------:R-:W3:Y:S04]  /*40e50*/  LDL.LU R17, [R1+0x534] ;  /* 0x0005340001117983 */ /* 0x000ee80000300800 */
[----:B------:R-:W3:Y:S04]  /*40e60*/  LDL.LU R18, [R1+0x538] ;  /* 0x0005380001127983 */ /* 0x000ee80000300800 */
[----:B------:R-:W3:Y:S01]  /*40e70*/  LDL.LU R19, [R1+0x53c] ;  /* 0x00053c0001137983 */ /* 0x000ee20000300800 */
[C---:B--2---:R-:W-:Y:S01]  /*40e80*/  FMUL R12, R7.reuse, R4 ;  /* 0x00000004070c7220 */ /* 0x044fe20000400000 */
[----:B------:R-:W-:Y:S01]  /*40e90*/  FMUL R13, R7, R5 ;  /* 0x00000005070d7220 */ /* 0x000fe20000400000 */
[C---:B------:R-:W-:Y:S01]  /*40ea0*/  FMUL R14, R0.reuse, R21 ;  /* 0x00000015000e7220 */ /* 0x040fe20000400000 */
[----:B----4-:R-:W-:Y:S01]  /*40eb0*/  FMUL R15, R0, R20 ;  /* 0x00000014000f7220 */ /* 0x010fe20000400000 */
[----:B-----5:R-:W-:Y:S01]  /*40ec0*/  IMAD.MOV.U32 R8, RZ, RZ, R29 ;  /* 0x000000ffff087224 */ /* 0x020fe200078e001d */
[----:B------:R-:W-:Y:S01]  /*40ed0*/  MOV R9, R28 ;  /* 0x0000001c00097202 */ /* 0x000fe20000000f00 */
[----:B0-----:R-:W-:-:S02]  /*40ee0*/  IMAD.MOV.U32 R10, RZ, RZ, R3 ;  /* 0x000000ffff0a7224 */ /* 0x001fc400078e0003 */
[----:B------:R-:W-:-:S07]  /*40ef0*/  IMAD.MOV.U32 R11, RZ, RZ, R6 ;  /* 0x000000ffff0b7224 */ /* 0x000fce00078e0006 */
[----:B------:R-:W-:-:S15]  /*40f00*/  HMMA.16816.F32 R12, R8, R22, R12 ;  /* 0x00000016080c723c */ /* 0x000fde000000180c */
[----:B------:R-:W-:-:S04]  /*40f10*/  NOP ;  /* 0x0000000000007918 */ /* 0x000fc80000000000 */
[----:B------:R0:W-:Y:S04]  /*40f20*/  STL.64 [R1+0xe30], R14 ;  /* 0x000e300e01007387 */ /* 0x0001e80000100a00 */
[----:B0-----:R-:W2:Y:S04]  /*40f30*/  LDL R14, [R1+0xe8] ;  /* 0x0000e800010e7983 */ /* 0x001ea80000100800 */
[----:B------:R-:W2:Y:S04]  /*40f40*/  LDL R15, [R1+0xec] ;  /* 0x0000ec00010f7983 */ /* 0x000ea80000100800 */
[----:B------:R-:W4:Y:S04]  /*40f50*/  LDL.LU R20, [R1+0x450] ;  /* 0x0004500001147983 */ /* 0x000f280000300800 */
[----:B------:R-:W5:Y:S04]  /*40f60*/  LDL R4, [R1+0x48] ;  /* 0x0000480001047983 */ /* 0x000f680000100800 */
[----:B------:R-:W5:Y:S04]  /*40f70*/  LDL R5, [R1+0x4c] ;  /* 0x00004c0001057983 */ /* 0x000f680000100800 */
[----:B------:R-:W2:Y:S04]  /*40f80*/  LDL.LU R21, [R1+0x454] ;  /* 0x0004540001157983 */ /* 0x000ea80000300800 */
[----:B------:R-:W5:Y:S04]  /*40f90*/  LDL.LU R22, [R1+0x458] ;  /* 0x0004580001167983 */ /* 0x000f680000300800 */
[----:B------:R-:W5:Y:S01]  /*40fa0*/  LDL.LU R23, [R1+0x45c] ;  /* 0x00045c0001177983 */ /* 0x000f620000300800 */
[C---:B---3--:R-:W-:Y:S01]  /*40fb0*/  FMUL R16, R7.reuse, R16 ;  /* 0x0000001007107220 */ /* 0x048fe20000400000 */
[----:B------:R-:W-:Y:S01]  /*40fc0*/  FMUL R17, R7, R17 ;  /* 0x0000001107117220 */ /* 0x000fe20000400000 */
[C---:B------:R-:W-:Y:S01]  /*40fd0*/  FMUL R18, R0.reuse, R18 ;  /* 0x0000001200127220 */ /* 0x040fe20000400000 */
[----:B------:R-:W-:-:S07]  /*40fe0*/  FMUL R19, R0, R19 ;  /* 0x0000001300137220 */ /* 0x000fce0000400000 */
[----:B------:R-:W-:Y:S01]  /*40ff0*/  HMMA.16816.F32 R16, R8, R26, R16 ;  /* 0x0000001a0810723c */ /* 0x000fe20000001810 */
[----:B------:R-:W3:Y:S04]  /*41000*/  LDL.LU R8, [R1+0x440] ;  /* 0x0004400001087983 */ /* 0x000ee80000300800 */
[----:B------:R-:W3:Y:S04]  /*41010*/  LDL.LU R9, [R1+0x444] ;  /* 0x0004440001097983 */ /* 0x000ee80000300800 */
[----:B------:R-:W3:Y:S04]  /*41020*/  LDL.LU R10, [R1+0x448] ;  /* 0x00044800010a7983 */ /* 0x000ee80000300800 */
[----:B------:R-:W3:Y:S01]  /*41030*/  LDL.LU R11, [R1+0x44c] ;  /* 0x00044c00010b7983 */ /* 0x000ee20000300800 */
[----:B------:R-:W-:Y:S01]  /*41040*/  IMAD.MOV.U32 R24, RZ, RZ, R29 ;  /* 0x000000ffff187224 */ /* 0x000fe200078e001d */
[----:B------:R-:W-:Y:S01]  /*41050*/  MOV R25, R28 ;  /* 0x0000001c00197202 */ /* 0x000fe20000000f00 */
[----:B------:R-:W-:-:S02]  /*41060*/  IMAD.MOV.U32 R26, RZ, RZ, R3 ;  /* 0x000000ffff1a7224 */ /* 0x000fc400078e0003 */
[----:B------:R-:W-:Y:S01]  /*41070*/  IMAD.MOV.U32 R27, RZ, RZ, R6 ;  /* 0x000000ffff1b7224 */ /* 0x000fe200078e0006 */
[----:B------:R0:W-:Y:S01]  /*41080*/  STL [R1+0xe18], R19 ;  /* 0x000e181301007387 */ /* 0x0001e20000100800 */
[C---:B----4-:R-:W-:Y:S01]  /*41090*/  FMUL R20, R7.reuse, R20 ;  /* 0x0000001407147220 */ /* 0x050fe20000400000 */
[----:B--2---:R-:W-:Y:S01]  /*410a0*/  FMUL R21, R7, R21 ;  /* 0x0000001507157220 */ /* 0x004fe20000400000 */
[C---:B-----5:R-:W-:Y:S01]  /*410b0*/  FMUL R22, R0.reuse, R22 ;  /* 0x0000001600167220 */ /* 0x060fe20000400000 */
[----:B------:R-:W-:-:S07]  /*410c0*/  FMUL R23, R0, R23 ;  /* 0x0000001700177220 */ /* 0x000fce0000400000 */
[----:B------:R-:W-:Y:S01]  /*410d0*/  HMMA.16816.F32 R20, R24, R14, R20 ;  /* 0x0000000e1814723c */ /* 0x000fe20000001814 */
[C---:B---3--:R-:W-:Y:S01]  /*410e0*/  FMUL R8, R7.reuse, R8 ;  /* 0x0000000807087220 */ /* 0x048fe20000400000 */
[----:B------:R-:W-:Y:S02]  /*410f0*/  FMUL R9, R7, R9 ;  /* 0x0000000907097220 */ /* 0x000fe40000400000 */
[----:B------:R-:W2:Y:S01]  /*41100*/  LDL.LU R7, [R1+0xe38] ;  /* 0x000e380001077983 */ /* 0x000ea20000300800 */
[----:B------:R-:W-:-:S03]  /*41110*/  FMUL R10, R0, R10 ;  /* 0x0000000a000a7220 */ /* 0x000fc60000400000 */
[----:B------:R-:W2:Y:S01]  /*41120*/  LDL.LU.64 R14, [R1+0xe30] ;  /* 0x000e3000010e7983 */ /* 0x000ea20000300a00 */
[----:B------:R-:W-:-:S03]  /*41130*/  FMUL R11, R0, R11 ;  /* 0x0000000b000b7220 */ /* 0x000fc60000400000 */
[----:B0-----:R-:W3:Y:S04]  /*41140*/  LDL.LU R19, [R1+0x7ec] ;  /* 0x0007ec0001137983 */ /* 0x001ee80000300800 */
[----:B------:R-:W4:Y:S01]  /*41150*/  LDL R0, [R1+0x290] ;  /* 0x0002900001007983 */ /* 0x000f220000100800 */
[----:B------:R-:W-:Y:S03]  /*41160*/  HMMA.16816.F32 R8, R24, R4, R8 ;  /* 0x000000041808723c */ /* 0x000fe60000001808 */
[----:B------:R-:W5:Y:S04]  /*41170*/  LDL.LU R29, [R1+0xe28] ;  /* 0x000e2800011d7983 */ /* 0x000f680000300800 */
[----:B------:R-:W2:Y:S04]  /*41180*/  LDL R28, [R1+0x330] ;  /* 0x00033000011c7983 */ /* 0x000ea80000100800 */
[----:B------:R-:W2:Y:S04]  /*41190*/  LDL.LU.64 R4, [R1+0xe20] ;  /* 0x000e200001047983 */ /* 0x000ea80000300a00 */
[----:B------:R-:W3:Y:S04]  /*411a0*/  LDL R27, [R1+0x934] ;  /* 0x00093400011b7983 */ /* 0x000ee80000100800 */
[----:B------:R-:W3:Y:S04]  /*411b0*/  LDL R24, [R1+0x50] ;  /* 0x0000500001187983 */ /* 0x000ee80000100800 */
[----:B------:R0:W-:Y:S04]  /*411c0*/  STL.64 [R1+0xe10], R10 ;  /* 0x000e100a01007387 */ /* 0x0001e80000100a00 */
[----:B------:R-:W3:Y:S04]  /*411d0*/  LDL R6, [R1+0x1c] ;  /* 0x00001c0001067983 */ /* 0x000ee80000100800 */
[----:B0-----:R-:W3:Y:S04]  /*411e0*/  LDL R10, [R1+0x40] ;  /* 0x00004000010a7983 */ /* 0x001ee80000100800 */
[----:B------:R-:W3:Y:S01]  /*411f0*/  LDL R11, [R1+0x44] ;  /* 0x00004400010b7983 */ /* 0x000ee20000100800 */
[----:B--2---:R-:W-:Y:S01]  /*41200*/  IMAD.MOV.U32 R25, RZ, RZ, R5 ;  /* 0x000000ffff197224 */ /* 0x004fe200078e0005 */
[----:B-----5:R-:W-:-:S07]  /*41210*/  MOV R5, R29 ;  /* 0x0000001d00057202 */ /* 0x020fce0000000f00 */
[----:B---3--:R-:W-:Y:S01]  /*41220*/  HMMA.16816.F32 R12, R4, R10, R12 ;  /* 0x0000000a040c723c */ /* 0x008fe2000000180c */
[----:B------:R-:W2:Y:S01]  /*41230*/  LDL R6, [R1+0x294] ;  /* 0x0002940001067983 */ /* 0x000ea20000100800 */
[----:B------:R-:W-:-:S03]  /*41240*/  IMAD.MOV.U32 R11, RZ, RZ, R2 ;  /* 0x000000ffff0b7224 */ /* 0x000fc600078e0002 */
[----:B------:R-:W0:Y:S04]  /*41250*/  LDS.64 R4, [R28+UR8+0x41400] ;  /* 0x041400081c047984 */ /* 0x000e280008000a00 */
[----:B------:R-:W1:Y:S10]  /*41260*/  LDS.64 R2, [R28+UR8+0x41600] ;  /* 0x041600081c027984 */ /* 0x000e740008000a00 */
[----:B------:R-:W-:Y:S04]  /*41270*/  STL.64 [R1+0x540], R12 ;  /* 0x0005400c01007387 */ /* 0x000fe80000100a00 */
[----:B------:R-:W3:Y:S04]  /*41280*/  LDS.64 R12, [R27+UR8+0x41400] ;  /* 0x041400081b0c7984 */ /* 0x000ee80008000a00 */
[----:B------:R-:W-:Y:S04]  /*41290*/  STL.64 [R1+0x548], R14 ;  /* 0x0005480e01007387 */ /* 0x000fe80000100a00 */
[----:B------:R-:W5:Y:S04]  /*412a0*/  LDL R10, [R1+0x30] ;  /* 0x00003000010a7983 */ /* 0x000f680000100800 */
[----:B0-----:R-:W-:Y:S04]  /*412b0*/  STL.64 [R1], R4 ;  /* 0x0000000401007387 */ /* 0x001fe80000100a00 */
[----:B-1----:R0:W-:Y:S04]  /*412c0*/  STL [R1+0xe08], R2 ;  /* 0x000e080201007387 */ /* 0x0021e80000100800 */
[----:B------:R-:W1:Y:S04]  /*412d0*/  LDS.64 R4, [R27+UR8+0x41600] ;  /* 0x041600081b047984 */ /* 0x000e680008000a00 */
[----:B0-----:R-:W4:Y:S04]  /*412e0*/  LDL.LU R2, [R1+0x1c] ;  /* 0x00001c0001027983 */ /* 0x001f280000300800 */
[----:B------:R0:W-:Y:S04]  /*412f0*/  STL [R1+0xdf4], R3 ;  /* 0x000df40301007387 */ /* 0x0001e80000100800 */
[----:B0-----:R-:W5:Y:S04]  /*41300*/  LDL.LU R3, [R1+0x7f0] ;  /* 0x0007f00001037983 */ /* 0x001f680000300800 */
[----:B------:R-:W5:Y:S04]  /*41310*/  LDL R26, [R1+0x38] ;  /* 0x00003800011a7983 */ /* 0x000f680000100800 */
[----:B---3--:R0:W-:Y:S04]  /*41320*/  STL.64 [R1+0x10], R12 ;  /* 0x0000100c01007387 */ /* 0x0081e80000100a00 */
[----:B------:R-:W3:Y:S04]  /*41330*/  LDL R27, [R1+0x3c] ;  /* 0x00003c00011b7983 */ /* 0x000ee80000100800 */
[----:B0-----:R-:W3:Y:S01]  /*41340*/  LDL R12, [R1+0xc] ;  /* 0x00000c00010c7983 */ /* 0x001ee20000100800 */
[----:B--2---:R-:W-:-:S03]  /*41350*/  FADD R6, -R6, R19 ;  /* 0x0000001306067221 */ /* 0x004fc60000000100 */
[----:B------:R-:W3:Y:S01]  /*41360*/  LDL.LU R19, [R1+0xe18] ;  /* 0x000e180001137983 */ /* 0x000ee20000300800 */
[----:B------:R-:W-:Y:S01]  /*41370*/  IMAD.MOV.U32 R13, RZ, RZ, R29 ;  /* 0x000000ffff0d7224 */ /* 0x000fe200078e001d */
[----:B------:R-:W-:Y:S01]  /*41380*/  MOV R15, R7 ;  /* 0x00000007000f7202 */ /* 0x000fe20000000f00 */
[----:B------:R-:W-:Y:S01]  /*41390*/  FMUL R6, R6, 1.4426950216293334961 ;  /* 0x3fb8aa3b06067820 */ /* 0x000fe20000400000 */
[----:B----4-:R-:W-:Y:S02]  /*413a0*/  IMAD.MOV.U32 R14, RZ, RZ, R2 ;  /* 0x000000ffff0e7224 */ /* 0x010fe400078e0002 */
[----:B-----5:R-:W-:Y:S02]  /*413b0*/  FADD R0, -R0, R3 ;  /* 0x0000000300007221 */ /* 0x020fe40000000100 */
[----:B------:R0:W2:Y:S03]  /*413c0*/  MUFU.EX2 R3, R6 ;  /* 0x0000000600037308 */ /* 0x0000a60000000800 */
        /* <DEDUP_REMOVED lines=9> */
[----:B------:R-:W3:Y:S04]  /*41460*/  LDL.LU R16, [R1+0x52c] ;  /* 0x00052c0001107983 */ /* 0x000ee80000300800 */
[----:B0-----:R-:W3:Y:S01]  /*41470*/  LDL.LU R6, [R1+0xc] ;  /* 0x00000c0001067983 */ /* 0x001ee20000300800 */
[----:B----4-:R-:W-:Y:S01]  /*41480*/  IMAD.MOV.U32 R13, RZ, RZ, R29 ;  /* 0x000000ffff0d7224 */ /* 0x010fe200078e001d */
[----:B-----5:R-:W-:Y:S01]  /*41490*/  MOV R15, R7 ;  /* 0x00000007000f7202 */ /* 0x020fe20000000f00 */
[----:B------:R-:W-:-:S02]  /*414a0*/  IMAD.MOV.U32 R14, RZ, RZ, R2 ;  /* 0x000000ffff0e7224 */ /* 0x000fc400078e0002 */
[----:B------:R-:W-:Y:S01]  /*414b0*/  FMUL R0, R0, 1.4426950216293334961 ;  /* 0x3fb8aa3b00007820 */ /* 0x000fe20000400000 */
[----:B--2---:R-:W-:Y:S05]  /*414c0*/  STL [R1+0xa0], R3 ;  /* 0x0000a00301007387 */ /* 0x004fea0000100800 */
[----:B------:R-:W0:Y:S01]  /*414d0*/  MUFU.EX2 R0, R0 ;  /* 0x0000000000007308 */ /* 0x000e220000000800 */
[----:B---3--:R-:W-:-:S07]  /*414e0*/  IMAD.MOV.U32 R12, RZ, RZ, R6 ;  /* 0x000000ffff0c7224 */ /* 0x008fce00078e0006 */
[----:B------:R-:W-:Y:S01]  /*414f0*/  HMMA.16816.F32 R12, R12, R10, R20 ;  /* 0x0000000a0c0c723c */ /* 0x000fe20000001814 */
[----:B------:R-:W2:Y:S04]  /*41500*/  LDL.LU.64 R10, [R1+0xe10] ;  /* 0x000e1000010a7983 */ /* 0x000ea80000300a00 */
[----:B------:R-:W3:Y:S04]  /*41510*/  LDL.LU R22, [R1] ;  /* 0x0000000001167983 */ /* 0x000ee80000300800 */
[----:B------:R-:W4:Y:S10]  /*41520*/  LDL.LU R23, [R1+0x10] ;  /* 0x0000100001177983 */ /* 0x000f340000300800 */
[----:B------:R-:W-:Y:S04]  /*41530*/  STL.64 [R1+0x450], R12 ;  /* 0x0004500c01007387 */ /* 0x000fe80000100a00 */
[----:B------:R5:W-:Y:S04]  /*41540*/  STL.64 [R1+0x458], R14 ;  /* 0x0004580e01007387 */ /* 0x000be80000100a00 */
[----:B0-----:R-:W-:Y:S04]  /*41550*/  STL [R1+0xa4], R0 ;  /* 0x0000a40001007387 */ /* 0x001fe80000100800 */
[----:B------:R-:W-:Y:S01]  /*41560*/  STL [R1+0xdf0], R28 ;  /* 0x000df01c01007387 */ /* 0x000fe20000100800 */
[----:B-----5:R-:W-:-:S03]  /*41570*/  IMAD.MOV.U32 R14, RZ, RZ, R2 ;  /* 0x000000ffff0e7224 */ /* 0x020fc600078e0002 */
[----:B------:R-:W5:Y:S01]  /*41580*/  LDL.LU R2, [R1+0xe08] ;  /* 0x000e080001027983 */ /* 0x000f620000300800 */
[----:B------:R-:W-:Y:S01]  /*41590*/  IMAD.MOV.U32 R12, RZ, RZ, R6 ;  /* 0x000000ffff0c7224 */ /* 0x000fe200078e0006 */
[----:B------:R-:W-:Y:S01]  /*415a0*/  MOV R15, R7 ;  /* 0x00000007000f7202 */ /* 0x000fe20000000f00 */
[----:B------:R-:W-:Y:S02]  /*415b0*/  IMAD.MOV.U32 R13, RZ, RZ, R29 ;  /* 0x000000ffff0d7224 */ /* 0x000fe400078e001d */
[C---:B------:R-:W-:Y:S01]  /*415c0*/  FMUL R24, R3.reuse, R24 ;  /* 0x0000001803187220 */ /* 0x040fe20000400000 */
[----:B------:R-:W-:-:S04]  /*415d0*/  FMUL R25, R3, R25 ;  /* 0x0000001903197220 */ /* 0x000fc80000400000 */
[----:B--2---:R-:W-:Y:S01]  /*415e0*/  HMMA.16816.F32 R8, R12, R26, R8 ;  /* 0x0000001a0c08723c */ /* 0x004fe20000001808 */
[C---:B------:R-:W-:Y:S01]  /*415f0*/  FMUL R26, R0.reuse, R17 ;  /* 0x00000011001a7220 */ /* 0x040fe20000400000 */
[----:B------:R-:W-:-:S15]  /*41600*/  FMUL R27, R0, R16 ;  /* 0x00000010001b7220 */ /* 0x000fde0000400000 */
[----:B------:R-:W-:Y:S02]  /*41610*/  NOP ;  /* 0x0000000000007918 */ /* 0x000fe40000000000 */
[----:B------:R3:W-:Y:S04]  /*41620*/  STL.64 [R1+0x440], R8 ;  /* 0x0004400801007387 */ /* 0x0007e80000100a00 */
[----:B------:R4:W-:Y:S04]  /*41630*/  STL.64 [R1+0x448], R10 ;  /* 0x0004480a01007387 */ /* 0x0009e80000100a00 */
[----:B------:R-:W2:Y:S01]  /*41640*/  LDL.LU R12, [R1+0x510] ;  /* 0x00051000010c7983 */ /* 0x000ea20000300800 */
[----:B---3--:R-:W-:-:S03]  /*41650*/  IMAD.MOV.U32 R8, RZ, RZ, R22 ;  /* 0x000000ffff087224 */ /* 0x008fc600078e0016 */
[----:B------:R-:W3:Y:S01]  /*41660*/  LDL.LU R13, [R1+0x514] ;  /* 0x00051400010d7983 */ /* 0x000ee20000300800 */
[----:B----4-:R-:W-:Y:S01]  /*41670*/  IMAD.MOV.U32 R10, RZ, RZ, R23 ;  /* 0x000000ffff0a7224 */ /* 0x010fe200078e0017 */
[----:B-1----:R-:W-:Y:S01]  /*41680*/  MOV R11, R4 ;  /* 0x00000004000b7202 */ /* 0x002fe20000000f00 */
[----:B-----5:R-:W-:Y:S01]  /*41690*/  IMAD.MOV.U32 R9, RZ, RZ, R2 ;  /* 0x000000ffff097224 */ /* 0x020fe200078e0002 */
[----:B------:R-:W4:Y:S04]  /*416a0*/  LDL.LU R14, [R1+0x518] ;  /* 0x00051800010e7983 */ /* 0x000f280000300800 */
[----:B------:R-:W5:Y:S02]  /*416b0*/  LDL.LU R7, [R1+0x51c] ;  /* 0x00051c0001077983 */ /* 0x000f640000300800 */
[----:B------:R-:W-:-:S15]  /*416c0*/  HMMA.16816.F32 R24, R8, R18, R24 ;  /* 0x000000120818723c */ /* 0x000fde0000001818 */
[----:B------:R-:W-:-:S04]  /*416d0*/  NOP ;  /* 0x0000000000007918 */ /* 0x000fc80000000000 */
[----:B------:R0:W-:Y:S04]  /*416e0*/  STL.64 [R1+0xe00], R24 ;  /* 0x000e001801007387 */ /* 0x0001e80000100a00 */
[----:B0-----:R-:W5:Y:S04]  /*416f0*/  LDL R24, [R1+0xe0] ;  /* 0x0000e00001187983 */ /* 0x001f680000100800 */
[----:B------:R-:W5:Y:S04]  /*41700*/  LDL R25, [R1+0xe4] ;  /* 0x0000e40001197983 */ /* 0x000f680000100800 */
[----:B------:R0:W-:Y:S04]  /*41710*/  STL.64 [R1+0xdf8], R26 ;  /* 0x000df81a01007387 */ /* 0x0001e80000100a00 */
[----:B0-----:R-:W5:Y:S04]  /*41720*/  LDL R26, [R1+0xe8] ;  /* 0x0000e800011a7983 */ /* 0x001f680000100800 */
[----:B------:R-:W5:Y:S04]  /*41730*/  LDL R27, [R1+0xec] ;  /* 0x0000ec00011b7983 */ /* 0x000f680000100800 */
[----:B------:R-:W5:Y:S04]  /*41740*/  LDL.LU R18, [R1+0x430] ;  /* 0x0004300001127983 */ /* 0x000f680000300800 */
[----:B------:R-:W5:Y:S04]  /*41750*/  LDL.LU R17, [R1+0x434] ;  /* 0x0004340001117983 */ /* 0x000f680000300800 */
[----:B------:R-:W5:Y:S04]  /*41760*/  LDL.LU R16, [R1+0x438] ;  /* 0x0004380001107983 */ /* 0x000f680000300800 */
[----:B------:R-:W5:Y:S01]  /*41770*/  LDL.LU R6, [R1+0x43c] ;  /* 0x00043c0001067983 */ /* 0x000f620000300800 */
[----:B------:R-:W-:-:S03]  /*41780*/  MOV R19, R4 ;  /* 0x0000000400137202 */ /* 0x000fc60000000f00 */
[----:B------:R-:W5:Y:S04]  /*41790*/  LDL R28, [R1+0x48] ;  /* 0x00004800011c7983 */ /* 0x000f680000100800 */
[----:B------:R-:W5:Y:S04]  /*417a0*/  LDL R29, [R1+0x4c] ;  /* 0x00004c00011d7983 */ /* 0x000f680000100800 */
[----:B------:R-:W5:Y:S04]  /*417b0*/  LDL.LU R21, [R1+0x494] ;  /* 0x0004940001157983 */ /* 0x000f680000300800 */
[----:B------:R-:W5:Y:S01]  /*417c0*/  LDL.LU R20, [R1+0x498] ;  /* 0x0004980001147983 */ /* 0x000f620000300800 */
[C---:B--2---:R-:W-:Y:S01]  /*417d0*/  FMUL R12, R3.reuse, R12 ;  /* 0x0000000c030c7220 */ /* 0x044fe20000400000 */
[----:B---3--:R-:W-:Y:S01]  /*417e0*/  FMUL R13, R3, R13 ;  /* 0x0000000d030d7220 */ /* 0x008fe20000400000 */
[C---:B----4-:R-:W-:Y:S01]  /*417f0*/  FMUL R14, R0.reuse, R14 ;  /* 0x0000000e000e7220 */ /* 0x050fe20000400000 */
[----:B-----5:R-:W-:-:S02]  /*41800*/  FMUL R15, R0, R7 ;  /* 0x00000007000f7220 */ /* 0x020fc40000400000 */
[----:B------:R-:W2:Y:S05]  /*41810*/  LDL.LU R7, [R1+0x49c] ;  /* 0x00049c0001077983 */ /* 0x000eaa0000300800 */
[----:B------:R-:W-:Y:S01]  /*41820*/  HMMA.16816.F32 R12, R8, R24, R12 ;  /* 0x00000018080c723c */ /* 0x000fe2000000180c */
[----:B------:R-:W3:Y:S01]  /*41830*/  LDL.LU.64 R24, [R1+0xe00] ;  /* 0x000e000001187983 */ /* 0x000ee20000300a00 */
[C---:B------:R-:W-:Y:S01]  /*41840*/  FMUL R8, R3.reuse, R18 ;  /* 0x0000001203087220 */ /* 0x040fe20000400000 */
[----:B------:R-:W-:Y:S02]  /*41850*/  IMAD.MOV.U32 R18, RZ, RZ, R23 ;  /* 0x000000ffff127224 */ /* 0x000fe400078e0017 */
[----:B------:R-:W-:Y:S01]  /*41860*/  FMUL R9, R3, R17 ;  /* 0x0000001103097220 */ /* 0x000fe20000400000 */
[----:B------:R-:W-:-:S02]  /*41870*/  IMAD.MOV.U32 R17, RZ, RZ, R2 ;  /* 0x000000ffff117224 */ /* 0x000fc400078e0002 */
[C---:B------:R-:W-:Y:S01]  /*41880*/  FMUL R10, R0.reuse, R16 ;  /* 0x00000010000a7220 */ /* 0x040fe20000400000 */
[----:B------:R-:W-:Y:S02]  /*41890*/  IMAD.MOV.U32 R16, RZ, RZ, R22 ;  /* 0x000000ffff107224 */ /* 0x000fe400078e0016 */
[----:B------:R-:W-:-:S07]  /*418a0*/  FMUL R11, R0, R6 ;  /* 0x00000006000b7220 */ /* 0x000fce0000400000 */
[----:B------:R-:W-:Y:S01]  /*418b0*/  HMMA.16816.F32 R8, R16, R26, R8 ;  /* 0x0000001a1008723c */ /* 0x000fe20000001808 */
[----:B------:R-:W3:Y:S04]  /*418c0*/  LDL.LU.64 R26, [R1+0xdf8] ;  /* 0x000df800011a7983 */ /* 0x000ee80000300a00 */
[----:B------:R-:W4:Y:S01]  /*418d0*/  LDL.LU R19, [R1+0x490] ;  /* 0x0004900001137983 */ /* 0x000f220000300800 */
[----:B------:R-:W-:Y:S01]  /*418e0*/  FMUL R17, R3, R21 ;  /* 0x0000001503117220 */ /* 0x000fe20000400000 */
[----:B------:R-:W-:Y:S01]  /*418f0*/  FMUL R18, R0, R20 ;  /* 0x0000001400127220 */ /* 0x000fe20000400000 */
[----:B------:R-:W-:Y:S01]  /*41900*/  IMAD.MOV.U32 R20, RZ, RZ, R22 ;  /* 0x000000ffff147224 */ /* 0x000fe200078e0016 */
[----:B------:R-:W5:Y:S01]  /*41910*/  LDL R6, [R1+0x934] ;  /* 0x0009340001067983 */ /* 0x000f620000100800 */
[----:B------:R-:W-:Y:S01]  /*41920*/  IMAD.MOV.U32 R22, RZ, RZ, R23 ;  /* 0x000000ffff167224 */ /* 0x000fe200078e0017 */
[----:B------:R-:W-:Y:S01]  /*41930*/  MOV R23, R4 ;  /* 0x0000000400177202 */ /* 0x000fe20000000f00 */
[----:B------:R-:W-:-:S07]  /*41940*/  IMAD.MOV.U32 R21, RZ, RZ, R2 ;  /* 0x000000ffff157224 */ /* 0x000fce00078e0002 */
[----:B------:R0:W-:Y:S01]  /*41950*/  STL.64 [R1+0xde8], R10 ;  /* 0x000de80a01007387 */ /* 0x0001e20000100a00 */
[----:B----4-:R-:W-:Y:S01]  /*41960*/  FMUL R16, R3, R19 ;  /* 0x0000001303107220 */ /* 0x010fe20000400000 */
[----:B--2---:R-:W-:Y:S02]  /*41970*/  FMUL R19, R0, R7 ;  /* 0x0000000700137220 */ /* 0x004fe40000400000 */
[----:B------:R-:W2:Y:S04]  /*41980*/  LDL.LU R3, [R1+0xdf4] ;  /* 0x000df40001037983 */ /* 0x000ea80000300800 */
[----:B------:R-:W4:Y:S01]  /*41990*/  LDL R0, [R1+0x28c] ;  /* 0x00028c0001007983 */ /* 0x000f220000100800 */
[----:B------:R-:W-:Y:S03]  /*419a0*/  HMMA.16816.F32 R16, R20, R28, R16 ;  /* 0x0000001c1410723c */ /* 0x000fe60000001810 */
[----:B0-----:R-:W3:Y:S04]  /*419b0*/  LDL.64 R10, [R1+0x50] ;  /* 0x00005000010a7983 */ /* 0x001ee80000100a00 */
[----:B------:R-:W3:Y:S04]  /*419c0*/  LDL R2, [R1+0x288] ;  /* 0x0002880001027983 */ /* 0x000ee80000100800 */
[----:B------:R-:W3:Y:S08]  /*419d0*/  LDL.LU R28, [R1+0xdf0] ;  /* 0x000df000011c7983 */ /* 0x000ef00000300800 */
[----:B------:R0:W-:Y:S04]  /*419e0*/  STL.64 [R1+0xde0], R18 ;  /* 0x000de01201007387 */ /* 0x0001e80000100a00 */
[----:B------:R-:W3:Y:S04]  /*419f0*/  LDL R20, [R1+0x4] ;  /* 0x0000040001147983 */ /* 0x000ee80000100800 */
[----:B------:R-:W3:Y:S04]  /*41a00*/  LDL R22, [R1+0x14] ;  /* 0x0000140001167983 */ /* 0x000ee80000100800 */
[----:B0-----:R-:W3:Y:S04]  /*41a10*/  LDL R18, [R1+0x40] ;  /* 0x0000400001127983 */ /* 0x001ee80000100800 */
[----:B------:R-:W3:Y:S01]  /*41a20*/  LDL R19, [R1+0x44] ;  /* 0x0000440001137983 */ /* 0x000ee20000100800 */
[----:B------:R-:W-:-:S02]  /*41a30*/  IMAD.MOV.U32 R23, RZ, RZ, R5 ;  /* 0x000000ffff177224 */ /* 0x000fc400078e0005 */
[----:B--2---:R-:W-:-:S07]  /*41a40*/  IMAD.MOV.U32 R21, RZ, RZ, R3 ;  /* 0x000000ffff157224 */ /* 0x004fce00078e0003 */
[----:B---3--:R-:W-:Y:S01]  /*41a50*/  HMMA.16816.F32 R20, R20, R18, R24 ;  /* 0x000000121414723c */ /* 0x008fe20000001818 */
[----:B------:R-:W0:Y:S04]  /*41a60*/  LDS.64 R18, [R28+UR8+0x41800] ;  /* 0x041800081c127984 */ /* 0x000e280008000a00 */
[----:B------:R-:W1:Y:S04]  /*41a70*/  LDS.64 R28, [R28+UR8+0x41a00] ;  /* 0x041a00081c1c7984 */ /* 0x000e680008000a00 */
[----:B------:R-:W2:Y:S04]  /*41a80*/  LDL.LU R25, [R1+0x7f4] ;  /* 0x0007f40001197983 */ /* 0x000ea80000300800 */
[----:B------:R-:W4:Y:S06]  /*41a90*/  LDL.LU R27, [R1+0x7f8] ;  /* 0x0007f800011b7983 */ /* 0x000f2c0000300800 */
[----:B------:R-:W-:Y:S04]  /*41aa0*/  STL.64 [R1+0x520], R20 ;  /* 0x0005201401007387 */ /* 0x000fe80000100a00 */
[----:B------:R-:W-:Y:S04]  /*41ab0*/  STL.64 [R1+0x528], R22 ;  /* 0x0005281601007387 */ /* 0x000fe80000100a00 */
[----:B-----5:R-:W3:Y:S04]  /*41ac0*/  LDS.64 R20, [R6+UR8+0x41800] ;  /* 0x0418000806147984 */ /* 0x020ee80008000a00 */
[----:B------:R-:W5:Y:S01]  /*41ad0*/  LDS.64 R6, [R6+UR8+0x41a00] ;  /* 0x041a000806067984 */ /* 0x000f620008000a00 */
[----:B0-----:R-:W-:-:S03]  /*41ae0*/  IMAD.MOV.U32 R24, RZ, RZ, R18 ;  /* 0x000000ffff187224 */ /* 0x001fc600078e0012 */
[----:B------:R0:W-:Y:S01]  /*41af0*/  STL [R1+0xc], R19 ;  /* 0x00000c1301007387 */ /* 0x0001e20000100800 */
[----:B------:R-:W-:-:S03]  /*41b00*/  MOV R4, R19 ;  /* 0x0000001300047202 */ /* 0x000fc60000000f00 */
[----:B------:R-:W5:Y:S04]  /*41b10*/  LDL R18, [R1+0x30] ;  /* 0x0000300001127983 */ /* 0x000f680000100800 */
[----:B0-----:R-:W5:Y:S04]  /*41b20*/  LDL R19, [R1+0x34] ;  /* 0x0000340001137983 */ /* 0x001f680000100800 */
[----:B------:R0:W-:Y:S04]  /*41b30*/  STL [R1+0xdd8], R24 ;  /* 0x000dd81801007387 */ /* 0x0001e80000100800 */
[----:B0-----:R-:W5:Y:S04]  /*41b40*/  LDL.LU R24, [R1+0x14] ;  /* 0x0000140001187983 */ /* 0x001f680000300800 */
[----:B-1----:R0:W-:Y:S04]  /*41b50*/  STL [R1+0xddc], R28 ;  /* 0x000ddc1c01007387 */ /* 0x0021e80000100800 */
[----:B0-----:R-:W5:Y:S01]  /*41b60*/  LDL.LU R28, [R1+0x4] ;  /* 0x00000400011c7983 */ /* 0x001f620000300800 */
[----:B---3--:R-:W-:-:S03]  /*41b70*/  IMAD.MOV.U32 R26, RZ, RZ, R20 ;  /* 0x000000ffff1a7224 */ /* 0x008fc600078e0014 */
[----:B------:R-:W-:Y:S01]  /*41b80*/  STL [R1+0xdc4], R29 ;  /* 0x000dc41d01007387 */ /* 0x000fe20000100800 */
[----:B------:R-:W-:-:S03]  /*41b90*/  IMAD.MOV.U32 R23, RZ, RZ, R5 ;  /* 0x000000ffff177224 */ /* 0x000fc600078e0005 */
[----:B------:R0:W-:Y:S02]  /*41ba0*/  STL [R1+0x1c], R21 ;  /* 0x00001c1501007387 */ /* 0x0001e40000100800 */
[----:B0-----:R-:W-:Y:S02]  /*41bb0*/  IMAD.MOV.U32 R21, RZ, RZ, R3 ;  /* 0x000000ffff157224 */ /* 0x001fe400078e0003 */
[----:B--2---:R-:W-:Y:S01]  /*41bc0*/  FADD R2, -R2, R25 ;  /* 0x0000001902027221 */ /* 0x004fe20000000100 */
[----:B------:R-:W-:Y:S02]  /*41bd0*/  IMAD.MOV.U32 R25, RZ, RZ, R11 ;  /* 0x000000ffff197224 */ /* 0x000fe400078e000b */
[----:B----4-:R-:W-:Y:S01]  /*41be0*/  FADD R0, -R0, R27 ;  /* 0x0000001b00007221 */ /* 0x010fe20000000100 */
[----:B------:R-:W-:Y:S01]  /*41bf0*/  IMAD.MOV.U32 R27, RZ, RZ, R10 ;  /* 0x000000ffff1b7224 */ /* 0x000fe200078e000a */
[----:B-----5:R-:W-:Y:S01]  /*41c00*/  MOV R22, R24 ;  /* 0x0000001800167202 */ /* 0x020fe20000000f00 */
[----:B------:R-:W-:-:S07]  /*41c10*/  IMAD.MOV.U32 R20, RZ, RZ, R28 ;  /* 0x000000ffff147224 */ /* 0x000fce00078e001c */
[----:B------:R-:W-:-:S15]  /*41c20*/  HMMA.16816.F32 R12, R20, R10, R12 ;  /* 0x0000000a140c723c */ /* 0x000fde000000180c */
[----:B------:R-:W-:-:S04]  /*41c30*/  NOP ;  /* 0x0000000000007918 */ /* 0x000fc80000000000 */
[----:B------:R0:W-:Y:S04]  /*41c40*/  STL.64 [R1+0x510], R12 ;  /* 0x0005100c01007387 */ /* 0x0001e80000100a00 */
[----:B------:R1:W-:Y:S04]  /*41c50*/  STL.64 [R1+0x518], R14 ;  /* 0x0005180e01007387 */ /* 0x0003e80000100a00 */
[----:B------:R-:W2:Y:S01]  /*41c60*/  LDL.LU.64 R10, [R1+0xde8] ;  /* 0x000de800010a7983 */ /* 0x000ea20000300a00 */
[----:B------:R-:W-:Y:S01]  /*41c70*/  FMUL R2, R2, 1.4426950216293334961 ;  /* 0x3fb8aa3b02027820 */ /* 0x000fe20000400000 */
[----:B0-----:R-:W-:Y:S01]  /*41c80*/  MOV R12, R28 ;  /* 0x0000001c000c7202 */ /* 0x001fe20000000f00 */
[----:B------:R-:W-:-:S02]  /*41c90*/  IMAD.MOV.U32 R13, RZ, RZ, R3 ;  /* 0x000000ffff0d7224 */ /* 0x000fc400078e0003 */
[----:B-1----:R-:W-:Y:S02]  /*41ca0*/  IMAD.MOV.U32 R14, RZ, RZ, R24 ;  /* 0x000000ffff0e7224 */ /* 0x002fe400078e0018 */
[----:B------:R-:W-:Y:S01]  /*41cb0*/  IMAD.MOV.U32 R15, RZ, RZ, R5 ;  /* 0x000000ffff0f7224 */ /* 0x000fe200078e0005 */
[----:B------:R-:W0:Y:S01]  /*41cc0*/  MUFU.EX2 R29, R2 ;  /* 0x00000002001d7308 */ /* 0x000e220000000800 */
[----:B------:R-:W3:Y:S04]  /*41cd0*/  LDL.LU R20, [R1+0x500] ;  /* 0x0005000001147983 */ /* 0x000ee80000300800 */
[----:B------:R-:W4:Y:S04]  /*41ce0*/  LDL.LU R21, [R1+0x504] ;  /* 0x0005040001157983 */ /* 0x000f280000300800 */
[----:B------:R-:W5:Y:S01]  /*41cf0*/  LDL.LU R22, [R1+0x508] ;  /* 0x0005080001167983 */ /* 0x000f620000300800 */
[----:B------:R-:W-:-:S03]  /*41d00*/  FMUL R0, R0, 1.4426950216293334961 ;  /* 0x3fb8aa3b00007820 */ /* 0x000fc60000400000 */
[----:B------:R-:W3:Y:S04]  /*41d10*/  LDL.LU R23, [R1+0x50c] ;  /* 0x00050c0001177983 */ /* 0x000ee80000300800 */
[----:B0-----:R-:W-:Y:S01]  /*41d20*/  STL [R1+0x98], R29 ;  /* 0x0000981d01007387 */ /* 0x001fe20000100800 */
[----:B------:R-:W0:Y:S01]  /*41d30*/  MUFU.EX2 R0, R0 ;  /* 0x0000000000007308 */ /* 0x000e220000000800 */
[----:B--2---:R-:W-:Y:S02]  /*41d40*/  HMMA.16816.F32 R8, R12, R18, R8 ;  /* 0x000000120c08723c */ /* 0x004fe40000001808 */
[----:B------:R-:W2:Y:S04]  /*41d50*/  LDL.LU.64 R18, [R1+0xde0] ;  /* 0x000de00001127983 */ /* 0x000ea80000300a00 */
[----:B------:R-:W2:-:S13]  /*41d60*/  LDL R14, [R1+0x38] ;  /* 0x00003800010e7983 */ /* 0x000e9a0000100800 */
[----:B------:R1:W-:Y:S04]  /*41d70*/  STL.64 [R1+0x430], R8 ;  /* 0x0004300801007387 */ /* 0x0003e80000100a00 */
[----:B------:R0:W-:Y:S04]  /*41d80*/  STL.64 [R1+0x438], R10 ;  /* 0x0004380a01007387 */ /* 0x0001e80000100a00 */
[----:B------:R-:W2:Y:S04]  /*41d90*/  LDL R15, [R1+0x3c] ;  /* 0x00003c00010f7983 */ /* 0x000ea80000100800 */
[----:B------:R-:W2:Y:S01]  /*41da0*/  LDL R12, [R1+0x28] ;  /* 0x00002800010c7983 */ /* 0x000ea20000100800 */
[----:B-1----:R-:W-:-:S03]  /*41db0*/  MOV R8, R28 ;  /* 0x0000001c00087202 */ /* 0x002fc60000000f00 */
[----:B------:R-:W2:Y:S01]  /*41dc0*/  LDL R13, [R1+0x2c] ;  /* 0x00002c00010d7983 */ /* 0x000ea20000100800 */
[----:B0-----:R-:W-:-:S03]  /*41dd0*/  IMAD.MOV.U32 R10, RZ, RZ, R24 ;  /* 0x000000ffff0a7224 */ /* 0x001fc600078e0018 */
[----:B------:R-:W2:Y:S04]  /*41de0*/  LDL.LU R28, [R1+0xddc] ;  /* 0x000ddc00011c7983 */ /* 0x000ea80000300800 */
[----:B------:R-:W-:Y:S04]  /*41df0*/  STL [R1+0x9c], R0 ;  /* 0x00009c0001007387 */ /* 0x000fe80000100800 */
[----:B------:R-:W2:Y:S01]  /*41e00*/  LDL.LU R24, [R1+0xdd8] ;  /* 0x000dd80001187983 */ /* 0x000ea20000300800 */
[----:B------:R-:W-:Y:S02]  /*41e10*/  IMAD.MOV.U32 R9, RZ, RZ, R3 ;  /* 0x000000ffff097224 */ /* 0x000fe400078e0003 */
[----:B------:R-:W-:Y:S01]  /*41e20*/  IMAD.MOV.U32 R11, RZ, RZ, R5 ;  /* 0x000000ffff0b7224 */ /* 0x000fe200078e0005 */
[----:B------:R-:W-:Y:S01]  /*41e30*/  STL [R1+0xdc0], R4 ;  /* 0x000dc00401007387 */ /* 0x000fe20000100800 */
[C---:B---3--:R-:W-:Y:S01]  /*41e40*/  FMUL R20, R29.reuse, R20 ;  /* 0x000000141d147220 */ /* 0x048fe20000400000 */
[----:B----4-:R-:W-:Y:S01]  /*41e50*/  FMUL R21, R29, R21 ;  /* 0x000000151d157220 */ /* 0x010fe20000400000 */
[C---:B-----5:R-:W-:Y:S01]  /*41e60*/  FMUL R22, R0.reuse, R22 ;  /* 0x0000001600167220 */ /* 0x060fe20000400000 */
[----:B------:R-:W-:-:S02]  /*41e70*/  FMUL R23, R0, R23 ;  /* 0x0000001700177220 */ /* 0x000fc40000400000 */
[----:B--2---:R-:W-:-:S15]  /*41e80*/  HMMA.16816.F32 R8, R8, R14, R16 ;  /* 0x0000000e0808723c */ /* 0x004fde0000001810 */
[----:B------:R-:W-:-:S04]  /*41e90*/  NOP ;  /* 0x0000000000007918 */ /* 0x000fc80000000000 */
[----:B------:R0:W-:Y:S04]  /*41ea0*/  STL.64 [R1+0x490], R8 ;  /* 0x0004900801007387 */ /* 0x0001e80000100a00 */
[----:B------:R1:W-:Y:S04]  /*41eb0*/  STL.64 [R1+0x498], R10 ;  /* 0x0004980a01007387 */ /* 0x0003e80000100a00 */
[----:B------:R-:W2:Y:S01]  /*41ec0*/  LDL.LU R16, [R1+0x4f0] ;  /* 0x0004f00001107983 */ /* 0x000ea20000300800 */
[----:B0-----:R-:W-:Y:S01]  /*41ed0*/  MOV R8, R24 ;  /* 0x0000001800087202 */ /* 0x001fe20000000f00 */
[----:B------:R-:W-:-:S02]  /*41ee0*/  IMAD.MOV.U32 R9, RZ, RZ, R28 ;  /* 0x000000ffff097224 */ /* 0x000fc400078e001c */
[----:B------:R-:W3:Y:S01]  /*41ef0*/  LDL.LU R17, [R1+0x4f4] ;  /* 0x0004f40001117983 */ /* 0x000ee20000300800 */
[----:B-1----:R-:W-:Y:S02]  /*41f00*/  IMAD.MOV.U32 R10, RZ, RZ, R26 ;  /* 0x000000ffff0a7224 */ /* 0x002fe400078e001a */
[----:B------:R-:W-:Y:S01]  /*41f10*/  IMAD.MOV.U32 R11, RZ, RZ, R6 ;  /* 0x000000ffff0b7224 */ /* 0x000fe200078e0006 */
[----:B------:R-:W4:Y:S04]  /*41f20*/  LDL.LU R15, [R1+0x4f8] ;  /* 0x0004f800010f7983 */ /* 0x000f280000300800 */
[----:B------:R-:W5:Y:S02]  /*41f30*/  LDL.LU R3, [R1+0x4fc] ;  /* 0x0004fc0001037983 */ /* 0x000f640000300800 */
[----:B------:R-:W-:-:S15]  /*41f40*/  HMMA.16816.F32 R20, R8, R12, R20 ;  /* 0x0000000c0814723c */ /* 0x000fde0000001814 */
[----:B------:R-:W-:-:S04]  /*41f50*/  NOP ;  /* 0x0000000000007918 */ /* 0x000fc80000000000 */
[----:B------:R0:W-:Y:S04]  /*41f60*/  STL.64 [R1+0xdd0], R20 ;  /* 0x000dd01401007387 */ /* 0x0001e80000100a00 */
[----:B0-----:R-:W5:Y:S04]  /*41f70*/  LDL R20, [R1+0xe0] ;  /* 0x0000e00001147983 */ /* 0x001f680000100800 */
[----:B------:R-:W5:Y:S04]  /*41f80*/  LDL R21, [R1+0xe4] ;  /* 0x0000e40001157983 */ /* 0x000f680000100800 */
[----:B------:R-:W5:Y:S04]  /*41f90*/  LDL.LU R14, [R1+0x420] ;  /* 0x00042000010e7983 */ /* 0x000f680000300800 */
[----:B------:R-:W5:Y:S04]  /*41fa0*/  LDL.LU R13, [R1+0x424] ;  /* 0x00042400010d7983 */ /* 0x000f680000300800 */
[----:B------:R-:W5:Y:S04]  /*41fb0*/  LDL.LU R12, [R1+0x428] ;  /* 0x00042800010c7983 */ /* 0x000f680000300800 */
[----:B------:R-:W5:Y:S04]  /*41fc0*/  LDL.LU R2, [R1+0x42c] ;  /* 0x00042c0001027983 */ /* 0x000f680000300800 */
[----:B------:R0:W-:Y:S04]  /*41fd0*/  STL.64 [R1+0xdc8], R22 ;  /* 0x000dc81601007387 */ /* 0x0001e80000100a00 */
[----:B------:R-:W5:Y:S04]  /*41fe0*/  LDL R4, [R1+0x48] ;  /* 0x0000480001047983 */ /* 0x000f680000100800 */
[----:B------:R-:W5:Y:S04]  /*41ff0*/  LDL R5, [R1+0x4c] ;  /* 0x00004c0001057983 */ /* 0x000f680000100800 */
[----:B0-----:R-:W5:Y:S04]  /*42000*/  LDL R22, [R1+0xe8] ;  /* 0x0000e80001167983 */ /* 0x001f680000100800 */
[----:B------:R-:W5:Y:S01]  /*42010*/  LDL R23, [R1+0xec] ;  /* 0x0000ec0001177983 */ /* 0x000f620000100800 */
[C---:B--2---:R-:W-:Y:S01]  /*42020*/  FMUL R16, R29.reuse, R16 ;  /* 0x000000101d107220 */ /* 0x044fe20000400000 */
[C---:B---3--:R-:W-:Y:S01]  /*42030*/  FMUL R17, R29.reuse, R17 ;  /* 0x000000111d117220 */ /* 0x048fe20000400000 */
[C---:B----4-:R-:W-:Y:S01]  /*42040*/  FMUL R18, R0.reuse, R15 ;  /* 0x0000000f00127220 */ /* 0x050fe20000400000 */
[----:B-----5:R-:W-:Y:S01]  /*42050*/  FMUL R19, R0, R3 ;  /* 0x0000000300137220 */ /* 0x020fe20000400000 */
[----:B------:R-:W-:Y:S01]  /*42060*/  IMAD.MOV.U32 R15, RZ, RZ, R6 ;  /* 0x000000ffff0f7224 */ /* 0x000fe200078e0006 */
[----:B------:R-:W2:Y:S05]  /*42070*/  LDL.LU R3, [R1+0x48c] ;  /* 0x00048c0001037983 */ /* 0x000eaa0000300800 */
[----:B------:R-:W-:Y:S01]  /*42080*/  HMMA.16816.F32 R16, R8, R20, R16 ;  /* 0x000000140810723c */ /* 0x000fe20000001810 */
[----:B------:R-:W3:Y:S01]  /*42090*/  LDL.LU.64 R20, [R1+0xdd0] ;  /* 0x000dd00001147983 */ /* 0x000ee20000300a00 */
[----:B------:R-:W-:Y:S01]  /*420a0*/  FMUL R8, R29, R14 ;  /* 0x0000000e1d087220 */ /* 0x000fe20000400000 */
[----:B------:R-:W-:-:S02]  /*420b0*/  IMAD.MOV.U32 R14, RZ, RZ, R26 ;  /* 0x000000ffff0e7224 */ /* 0x000fc400078e001a */
[----:B------:R-:W-:Y:S01]  /*420c0*/  FMUL R9, R29, R13 ;  /* 0x0000000d1d097220 */ /* 0x000fe20000400000 */
[----:B------:R-:W-:Y:S02]  /*420d0*/  IMAD.MOV.U32 R13, RZ, RZ, R28 ;  /* 0x000000ffff0d7224 */ /* 0x000fe400078e001c */
[C---:B------:R-:W-:Y:S01]  /*420e0*/  FMUL R10, R0.reuse, R12 ;  /* 0x0000000c000a7220 */ /* 0x040fe20000400000 */
[----:B------:R-:W-:Y:S01]  /*420f0*/  MOV R12, R24 ;  /* 0x00000018000c7202 */ /* 0x000fe20000000f00 */
[----:B------:R-:W-:-:S07]  /*42100*/  FMUL R11, R0, R2 ;  /* 0x00000002000b7220 */ /* 0x000fce0000400000 */
[----:B------:R-:W-:Y:S01]  /*42110*/  HMMA.16816.F32 R8, R12, R22, R8 ;  /* 0x000000160c08723c */ /* 0x000fe20000001808 */
[----:B------:R-:W3:Y:S04]  /*42120*/  LDL.LU.64 R22, [R1+0xdc8] ;  /* 0x000dc80001167983 */ /* 0x000ee80000300a00 */
[----:B------:R-:W4:Y:S04]  /*42130*/  LDL.LU R13, [R1+0x480] ;  /* 0x00048000010d7983 */ /* 0x000f280000300800 */
[----:B------:R-:W5:Y:S04]  /*42140*/  LDL.LU R14, [R1+0x484] ;  /* 0x00048400010e7983 */ /* 0x000f680000300800 */
[----:B------:R-:W2:Y:S04]  /*42150*/  LDL.LU R15, [R1+0x488] ;  /* 0x00048800010f7983 */ /* 0x000ea80000300800 */
[----:B------:R-:W3:Y:S04]  /*42160*/  LDL R2, [R1+0x934] ;  /* 0x0009340001027983 */ /* 0x000ee80000100800 */
[----:B------:R0:W-:Y:S02]  /*42170*/  STL.64 [R1+0xdb8], R10 ;  /* 0x000db80a01007387 */ /* 0x0001e40000100a00 */
[----:B0-----:R-:W-:Y:S01]  /*42180*/  MOV R10, R27 ;  /* 0x0000001b000a7202 */ /* 0x001fe20000000f00 */
[----:B------:R-:W-:-:S02]  /*42190*/  IMAD.MOV.U32 R11, RZ, RZ, R25 ;  /* 0x000000ffff0b7224 */ /* 0x000fc400078e0019 */
[----:B------:R-:W-:Y:S02]  /*421a0*/  IMAD.MOV.U32 R25, RZ, RZ, R28 ;  /* 0x000000ffff197224 */ /* 0x000fe400078e001c */
[----:B------:R-:W-:Y:S02]  /*421b0*/  IMAD.MOV.U32 R27, RZ, RZ, R6 ;  /* 0x000000ffff1b7224 */ /* 0x000fe400078e0006 */
[C---:B----4-:R-:W-:Y:S01]  /*421c0*/  FMUL R12, R29.reuse, R13 ;  /* 0x0000000d1d0c7220 */ /* 0x050fe20000400000 */
[----:B-----5:R-:W-:Y:S02]  /*421d0*/  FMUL R13, R29, R14 ;  /* 0x0000000e1d0d7220 */ /* 0x020fe40000400000 */
[----:B------:R-:W4:Y:S01]  /*421e0*/  LDL.LU R29, [R1+0xdc4] ;  /* 0x000dc400011d7983 */ /* 0x000f220000300800 */
[C---:B--2---:R-:W-:Y:S01]  /*421f0*/  FMUL R14, R0.reuse, R15 ;  /* 0x0000000f000e7220 */ /* 0x044fe20000400000 */
[----:B------:R-:W-:Y:S02]  /*42200*/  FMUL R15, R0, R3 ;  /* 0x00000003000f7220 */ /* 0x000fe40000400000 */
[----:B------:R-:W2:Y:S04]  /*42210*/  LDL R28, [R1+0x330] ;  /* 0x00033000011c7983 */ /* 0x000ea80000100800 */
[----:B------:R-:W5:Y:S01]  /*42220*/  LDL R0, [R1+0x284] ;  /* 0x0002840001007983 */ /* 0x000f620000100800 */
[----:B------:R-:W-:Y:S03]  /*42230*/  HMMA.16816.F32 R12, R24, R4, R12 ;  /* 0x00000004180c723c */ /* 0x000fe6000000180c */
[----:B------:R-:W3:Y:S04]  /*42240*/  LDL.LU R4, [R1+0xdc0] ;  /* 0x000dc00001047983 */ /* 0x000ee80000300800 */
[----:B------:R-:W3:Y:S04]  /*42250*/  LDL R26, [R1+0x40] ;  /* 0x00004000011a7983 */ /* 0x000ee80000100800 */
[----:B------:R-:W3:Y:S08]  /*42260*/  LDL R27, [R1+0x44] ;  /* 0x00004400011b7983 */ /* 0x000ef00000100800 */
[----:B------:R0:W-:Y:S04]  /*42270*/  STL.64 [R1+0xdb0], R14 ;  /* 0x000db00e01007387 */ /* 0x0001e80000100a00 */
[----:B------:R-:W3:Y:S01]  /*42280*/  LDL R6, [R1+0x1c] ;  /* 0x00001c0001067983 */ /* 0x000ee20000100800 */
[----:B----4-:R-:W-:-:S07]  /*42290*/  MOV R5, R29 ;  /* 0x0000001d00057202 */ /* 0x010fce0000000f00 */
[----:B---3--:R-:W-:Y:S01]  /*422a0*/  HMMA.16816.F32 R24, R4, R26, R20 ;  /* 0x0000001a0418723c */ /* 0x008fe20000001814 */
[----:B------:R-:W3:Y:S04]  /*422b0*/  LDL.LU R20, [R1+0x7fc] ;  /* 0x0007fc0001147983 */ /* 0x000ee80000300800 */
[----:B------:R-:W3:Y:S04]  /*422c0*/  LDL R21, [R1+0x280] ;  /* 0x0002800001157983 */ /* 0x000ee80000100800 */
[----:B------:R-:W-:Y:S04]  /*422d0*/  LDS.64 R4, [R2+UR8+0x41c00] ;  /* 0x041c000802047984 */ /* 0x000fe80008000a00 */
[----:B------:R-:W-:Y:S06]  /*422e0*/  LDS.64 R2, [R2+UR8+0x41e00] ;  /* 0x041e000802027984 */ /* 0x000fec0008000a00 */
[----:B------:R-:W-:Y:S04]  /*422f0*/  STL.64 [R1+0x500], R24 ;  /* 0x0005001801007387 */ /* 0x000fe80000100a00 */
[----:B------:R-:W-:Y:S04]  /*42300*/  STL.64 [R1+0x508], R26 ;  /* 0x0005081a01007387 */ /* 0x000fe80000100a00 */
[----:B--2---:R-:W1:Y:S04]  /*42310*/  LDS.64 R26, [R28+UR8+0x41c00] ;  /* 0x041c00081c1a7984 */ /* 0x004e680008000a00 */
[----:B------:R-:W2:Y:S04]  /*42320*/  LDS.64 R24, [R28+UR8+0x41e00] ;  /* 0x041e00081c187984 */ /* 0x000ea80008000a00 */
[----:B------:R-:W5:Y:S04]  /*42330*/  LDL.LU R23, [R1+0x800] ;  /* 0x0008000001177983 */ /* 0x000f680000300800 */
[----:B0-----:R-:W4:Y:S04]  /*42340*/  LDL R14, [R1+0x30] ;  /* 0x00003000010e7983 */ /* 0x001f280000100800 */
[----:B------:R-:W4:Y:S04]  /*42350*/  LDL R15, [R1+0x34] ;  /* 0x00003400010f7983 */ /* 0x000f280000100800 */
[----:B-1----:R0:W-:Y:S04]  /*42360*/  STL [R1+0xdac], R26 ;  /* 0x000dac1a01007387 */ /* 0x0021e80000100800 */
[----:B0-----:R-:W3:Y:S04]  /*42370*/  LDL.LU R26, [R1+0xc] ;  /* 0x00000c00011a7983 */ /* 0x001ee80000300800 */
[----:B------:R-:W-:Y:S04]  /*42380*/  STL [R1+0xd90], R27 ;  /* 0x000d901b01007387 */ /* 0x000fe80000100800 */
[----:B--2---:R0:W-:Y:S04]  /*42390*/  STL [R1+0xda8], R25 ;  /* 0x000da81901007387 */ /* 0x0041e80000100800 */
[----:B0-----:R-:W2:Y:S01]  /*423a0*/  LDL.LU R25, [R1+0x1c] ;  /* 0x00001c0001197983 */ /* 0x001ea20000300800 */
[----:B------:R-:W-:-:S03]  /*423b0*/  IMAD.MOV.U32 R22, RZ, RZ, R4 ;  /* 0x000000ffff167224 */ /* 0x000fc600078e0004 */
[----:B------:R0:W-:Y:S02]  /*423c0*/  STL [R1+0x4], R5 ;  /* 0x0000040501007387 */ /* 0x0001e40000100800 */
[----:B0-----:R-:W-:Y:S02]  /*423d0*/  IMAD.MOV.U32 R5, RZ, RZ, R29 ;  /* 0x000000ffff057224 */ /* 0x001fe400078e001d */
[----:B---3--:R-:W-:Y:S01]  /*423e0*/  IMAD.MOV.U32 R4, RZ, RZ, R26 ;  /* 0x000000ffff047224 */ /* 0x008fe200078e001a */
[----:B--2---:R-:W-:-:S07]  /*423f0*/  MOV R6, R25 ;  /* 0x0000001900067202 */ /* 0x004fce0000000f00 */
[----:B------:R-:W-:Y:S01]  /*42400*/  HMMA.16816.F32 R16, R4, R10, R16 ;  /* 0x0000000a0410723c */ /* 0x000fe20000001810 */
[----:B------:R-:W4:Y:S01]  /*42410*/  LDL.LU.64 R10, [R1+0xdb8] ;  /* 0x000db800010a7983 */ /* 0x000f220000300a00 */
[----:B------:R-:W-:-:S04]  /*42420*/  FADD R20, -R21, R20 ;  /* 0x0000001415147221 */ /* 0x000fc80000000100 */
[----:B------:R-:W-:-:S04]  /*42430*/  FMUL R20, R20, 1.4426950216293334961 ;  /* 0x3fb8aa3b14147820 */ /* 0x000fc80000400000 */
[----:B------:R0:W1:Y:S01]  /*42440*/  MUFU.EX2 R27, R20 ;  /* 0x00000014001b7308 */ /* 0x0000620000000800 */
[----:B-----5:R-:W-:-:S08]  /*42450*/  FADD R0, -R0, R23 ;  /* 0x0000001700007221 */ /* 0x020fd00000000100 */
[----:B------:R-:W-:Y:S04]  /*42460*/  STL.64 [R1+0x4f0], R16 ;  /* 0x0004f01001007387 */ /* 0x000fe80000100a00 */
[----:B------:R2:W-:Y:S04]  /*42470*/  STL.64 [R1+0x4f8], R18 ;  /* 0x0004f81201007387 */ /* 0x0005e80000100a00 */
[----:B--2---:R-:W2:Y:S04]  /*42480*/  LDL R18, [R1+0x28] ;  /* 0x0000280001127983 */ /* 0x004ea80000100800 */
[----:B------:R-:W2:Y:S04]  /*42490*/  LDL R19, [R1+0x2c] ;  /* 0x00002c0001137983 */ /* 0x000ea80000100800 */
[----:B------:R-:W3:Y:S04]  /*424a0*/  LDL.LU R23, [R1+0x4e4] ;  /* 0x0004e40001177983 */ /* 0x000ee80000300800 */
[----:B------:R-:W5:Y:S04]  /*424b0*/  LDL.LU R17, [R1+0x4e8] ;  /* 0x0004e80001117983 */ /* 0x000f680000300800 */
[----:B------:R-:W2:Y:S04]  /*424c0*/  LDL.LU R16, [R1+0x4ec] ;  /* 0x0004ec0001107983 */ /* 0x000ea80000300800 */
[----:B0-----:R-:W2:Y:S04]  /*424d0*/  LDL.LU R20, [R1+0x4e0] ;  /* 0x0004e00001147983 */ /* 0x001ea80000300800 */
[----:B-1----:R-:W-:Y:S01]  /*424e0*/  STL [R1+0x90], R27 ;  /* 0x0000901b01007387 */ /* 0x002fe20000100800 */
[----:B----4-:R-:W-:Y:S03]  /*424f0*/  HMMA.16816.F32 R8, R4, R14, R8 ;  /* 0x0000000e0408723c */ /* 0x010fe60000001808 */
[----:B------:R-:W4:-:S15]  /*42500*/  LDL.LU.64 R14, [R1+0xdb0] ;  /* 0x000db000010e7983 */ /* 0x000f1e0000300a00 */
[----:B------:R-:W-:Y:S01]  /*42510*/  NOP ;  /* 0x0000000000007918 */ /* 0x000fe20000000000 */
[----:B------:R-:W-:Y:S04]  /*42520*/  STL.64 [R1+0x420], R8 ;  /* 0x0004200801007387 */ /* 0x000fe80000100a00 */
[----:B------:R0:W-:Y:S04]  /*42530*/  STL.64 [R1+0x428], R10 ;  /* 0x0004280a01007387 */ /* 0x0001e80000100a00 */
[----:B0-----:R-:W4:Y:S04]  /*42540*/  LDL R10, [R1+0x38] ;  /* 0x00003800010a7983 */ /* 0x001f280000100800 */
[----:B------:R-:W4:Y:S04]  /*42550*/  LDL R11, [R1+0x3c] ;  /* 0x00003c00010b7983 */ /* 0x000f280000100800 */
[----:B------:R-:W5:Y:S01]  /*42560*/  LDL.LU R26, [R1+0xdac] ;  /* 0x000dac00011a7983 */ /* 0x000f620000300800 */
[----:B------:R-:W-:-:S04]  /*42570*/  FMUL R0, R0, 1.4426950216293334961 ;  /* 0x3fb8aa3b00007820 */ /* 0x000fc80000400000 */
[----:B------:R-:W0:Y:S02]  /*42580*/  MUFU.EX2 R21, R0 ;  /* 0x0000000000157308 */ /* 0x000e240000000800 */
[----:B0-----:R-:W-:Y:S04]  /*42590*/  STL [R1+0x94], R21 ;  /* 0x0000941501007387 */ /* 0x001fe80000100800 */
[----:B------:R-:W-:Y:S04]  /*425a0*/  STL [R1+0xd80], R28 ;  /* 0x000d801c01007387 */ /* 0x000fe80000100800 */
[----:B------:R-:W5:Y:S01]  /*425b0*/  LDL.LU R25, [R1+0xda8] ;  /* 0x000da80001197983 */ /* 0x000f620000300800 */
[----:B----4-:R-:W-:Y:S01]  /*425c0*/  HMMA.16816.F32 R8, R4, R10, R12 ;  /* 0x0000000a0408723c */ /* 0x010fe2000000180c */
[C---:B--2---:R-:W-:Y:S01]  /*425d0*/  FMUL R4, R27.reuse, R20 ;  /* 0x000000141b047220 */ /* 0x044fe20000400000 */
[----:B---3--:R-:W-:Y:S01]  /*425e0*/  FMUL R5, R27, R23 ;  /* 0x000000171b057220 */ /* 0x008fe20000400000 */
[C---:B-----5:R-:W-:Y:S01]  /*425f0*/  FMUL R6, R21.reuse, R17 ;  /* 0x0000001115067220 */ /* 0x060fe20000400000 */
[----:B------:R-:W-:-:S15]  /*42600*/  FMUL R7, R21, R16 ;  /* 0x0000001015077220 */ /* 0x000fde0000400000 */
[----:B------:R0:W-:Y:S04]  /*42610*/  STL.64 [R1+0x480], R8 ;  /* 0x0004800801007387 */ /* 0x0001e80000100a00 */
[----:B------:R1:W-:Y:S04]  /*42620*/  STL.64 [R1+0x488], R10 ;  /* 0x0004880a01007387 */ /* 0x0003e80000100a00 */
[----:B------:R-:W2:Y:S01]  /*42630*/  LDL.LU R16, [R1+0x4d0] ;  /* 0x0004d00001107983 */ /* 0x000ea20000300800 */
[----:B0-----:R-:W-:-:S03]  /*42640*/  IMAD.MOV.U32 R8, RZ, RZ, R26 ;  /* 0x000000ffff087224 */ /* 0x001fc600078e001a */
[----:B------:R-:W3:Y:S01]  /*42650*/  LDL.LU R17, [R1+0x4d4] ;  /* 0x0004d40001117983 */ /* 0x000ee20000300800 */
[----:B------:R-:W-:Y:S02]  /*42660*/  IMAD.MOV.U32 R9, RZ, RZ, R24 ;  /* 0x000000ffff097224 */ /* 0x000fe400078e0018 */
[----:B-1----:R-:W-:Y:S01]  /*42670*/  IMAD.MOV.U32 R10, RZ, RZ, R22 ;  /* 0x000000ffff0a7224 */ /* 0x002fe200078e0016 */
[----:B------:R-:W-:-:S07]  /*42680*/  MOV R11, R2 ;  /* 0x00000002000b7202 */ /* 0x000fce0000000f00 */
[----:B------:R-:W-:Y:S01]  /*42690*/  HMMA.16816.F32 R4, R8, R18, R4 ;  /* 0x000000120804723c */ /* 0x000fe20000001804 */
[----:B------:R-:W4:Y:S04]  /*426a0*/  LDL.LU R18, [R1+0x4d8] ;  /* 0x0004d80001127983 */ /* 0x000f280000300800 */
[----:B------:R-:W5:-:S14]  /*426b0*/  LDL.LU R15, [R1+0x4dc] ;  /* 0x0004dc00010f7983 */ /* 0x000f5c0000300800 */
[----:B------:R0:W-:Y:S04]  /*426c0*/  STL.64 [R1+0xd98], R4 ;  /* 0x000d980401007387 */ /* 0x0001e80000100a00 */
[----:B0-----:R-:W2:Y:S04]  /*426d0*/  LDL R4, [R1+0xe8] ;  /* 0x0000e80001047983 */ /* 0x001ea80000100800 */
[----:B------:R-:W2:Y:S04]  /*426e0*/  LDL R5, [R1+0xec] ;  /* 0x0000ec0001057983 */ /* 0x000ea80000100800 */
[----:B--2---:R0:W-:Y:S04]  /*426f0*/  STL.64 [R1+0xda0], R4 ;  /* 0x000da00401007387 */ /* 0x0041e80000100a00 */
[----:B0-----:R-:W2:Y:S04]  /*42700*/  LDL R4, [R1+0xe0] ;  /* 0x0000e00001047983 */ /* 0x001ea80000100800 */
[----:B------:R-:W2:Y:S01]  /*42710*/  LDL R5, [R1+0xe4] ;  /* 0x0000e40001057983 */ /* 0x000ea20000100800 */
[C---:B------:R-:W-:Y:S01]  /*42720*/  FMUL R16, R27.reuse, R16 ;  /* 0x000000101b107220 */ /* 0x040fe20000400000 */
[----:B---3--:R-:W-:-:S02]  /*42730*/  FMUL R17, R27, R17 ;  /* 0x000000111b117220 */ /* 0x008fc40000400000 */
[----:B------:R-:W3:Y:S01]  /*42740*/  LDL.LU R14, [R1+0x410] ;  /* 0x00041000010e7983 */ /* 0x000ee20000300800 */
[C---:B----4-:R-:W-:Y:S01]  /*42750*/  FMUL R18, R21.reuse, R18 ;  /* 0x0000001215127220 */ /* 0x050fe20000400000 */
[----:B-----5:R-:W-:Y:S02]  /*42760*/  FMUL R19, R21, R15 ;  /* 0x0000000f15137220 */ /* 0x020fe40000400000 */
[----:B------:R-:W4:Y:S04]  /*42770*/  LDL.LU R13, [R1+0x414] ;  /* 0x00041400010d7983 */ /* 0x000f280000300800 */
[----:B------:R-:W5:Y:S04]  /*42780*/  LDL.LU R12, [R1+0x418] ;  /* 0x00041800010c7983 */ /* 0x000f680000300800 */
[----:B------:R-:W5:Y:S04]  /*42790*/  LDL.LU R0, [R1+0x41c] ;  /* 0x00041c0001007983 */ /* 0x000f680000300800 */
[----:B------:R0:W-:Y:S04]  /*427a0*/  STL.64 [R1+0xd88], R6 ;  /* 0x000d880601007387 */ /* 0x0001e80000100a00 */
[----:B0-----:R-:W5:Y:S04]  /*427b0*/  LDL R6, [R1+0x48] ;  /* 0x0000480001067983 */ /* 0x001f680000100800 */
[----:B------:R-:W5:Y:S04]  /*427c0*/  LDL R7, [R1+0x4c] ;  /* 0x00004c0001077983 */ /* 0x000f680000100800 */
[----:B------:R-:W5:Y:S04]  /*427d0*/  LDL.LU R23, [R1+0x478] ;  /* 0x0004780001177983 */ /* 0x000f680000300800 */
[----:B------:R-:W5:Y:S04]  /*427e0*/  LDL.LU R20, [R1+0x47c] ;  /* 0x00047c0001147983 */ /* 0x000f680000300800 */
[----:B------:R-:W5:Y:S01]  /*427f0*/  LDL.64 R28, [R1+0x40] ;  /* 0x00004000011c7983 */ /* 0x000f620000100a00 */
[----:B--2---:R-:W-:Y:S03]  /*42800*/  HMMA.16816.F32 R16, R8, R4, R16 ;  /* 0x000000040810723c */ /* 0x004fe60000001810 */
[----:B------:R-:W2:Y:S01]  /*42810*/  LDL.LU.64 R4, [R1+0xda0] ;  /* 0x000da00001047983 */ /* 0x000ea20000300a00 */
[----:B------:R-:W-:Y:S01]  /*42820*/  MOV R15, R2 ;  /* 0x00000002000f7202 */ /* 0x000fe20000000f00 */
[----:B---3--:R-:W-:Y:S01]  /*42830*/  FMUL R8, R27, R14 ;  /* 0x0000000e1b087220 */ /* 0x008fe20000400000 */
[----:B------:R-:W-:-:S02]  /*42840*/  IMAD.MOV.U32 R14, RZ, RZ, R22 ;  /* 0x000000ffff0e7224 */ /* 0x000fc400078e0016 */
[----:B----4-:R-:W-:Y:S01]  /*42850*/  FMUL R9, R27, R13 ;  /* 0x0000000d1b097220 */ /* 0x010fe20000400000 */
[----:B------:R-:W-:Y:S02]  /*42860*/  IMAD.MOV.U32 R13, RZ, RZ, R24 ;  /* 0x000000ffff0d7224 */ /* 0x000fe400078e0018 */
[C---:B-----5:R-:W-:Y:S01]  /*42870*/  FMUL R10, R21.reuse, R12 ;  /* 0x0000000c150a7220 */ /* 0x060fe20000400000 */
[----:B------:R-:W-:Y:S02]  /*42880*/  IMAD.MOV.U32 R12, RZ, RZ, R26 ;  /* 0x000000ffff0c7224 */ /* 0x000fe400078e001a */
[----:B------:R-:W-:-:S07]  /*42890*/  FMUL R11, R21, R0 ;  /* 0x00000000150b7220 */ /* 0x000fce0000400000 */
[----:B--2---:R-:W-:Y:S01]  /*428a0*/  HMMA.16816.F32 R8, R12, R4, R8 ;  /* 0x000000040c08723c */ /* 0x004fe20000001808 */
[----:B------:R-:W2:Y:S04]  /*428b0*/  LDL.LU.64 R4, [R1+0xd98] ;  /* 0x000d980001047983 */ /* 0x000ea80000300a00 */
[----:B------:R-:W3:Y:S04]  /*428c0*/  LDL.LU R14, [R1+0x470] ;  /* 0x00047000010e7983 */ /* 0x000ee80000300800 */
[----:B------:R-:W4:Y:S04]  /*428d0*/  LDL.LU R15, [R1+0x474] ;  /* 0x00047400010f7983 */ /* 0x000f280000300800 */
[----:B------:R-:W5:Y:S01]  /*428e0*/  LDL R0, [R1+0x278] ;  /* 0x0002780001007983 */ /* 0x000f620000100800 */
[----:B---3--:R-:W-:Y:S01]  /*428f0*/  FMUL R12, R27, R14 ;  /* 0x0000000e1b0c7220 */ /* 0x008fe20000400000 */
[----:B------:R-:W-:Y:S01]  /*42900*/  FMUL R14, R21, R23 ;  /* 0x00000017150e7220 */ /* 0x000fe20000400000 */
[----:B------:R-:W-:-:S02]  /*42910*/  IMAD.MOV.U32 R23, RZ, RZ, R2 ;  /* 0x000000ffff177224 */ /* 0x000fc400078e0002 */
[----:B----4-:R-:W-:Y:S01]  /*42920*/  FMUL R13, R27, R15 ;  /* 0x0000000f1b0d7220 */ /* 0x010fe20000400000 */
[----:B------:R-:W-:Y:S01]  /*42930*/  FMUL R15, R21, R20 ;  /* 0x00000014150f7220 */ /* 0x000fe20000400000 */
[----:B------:R-:W3:Y:S01]  /*42940*/  LDL.LU R27, [R1+0xd90] ;  /* 0x000d9000011b7983 */ /* 0x000ee20000300800 */
[----:B------:R-:W-:Y:S02]  /*42950*/  IMAD.MOV.U32 R20, RZ, RZ, R26 ;  /* 0x000000ffff147224 */ /* 0x000fe400078e001a */
[----:B------:R-:W-:Y:S01]  /*42960*/  IMAD.MOV.U32 R21, RZ, RZ, R24 ;  /* 0x000000ffff157224 */ /* 0x000fe200078e0018 */
[----:B------:R-:W4:Y:S04]  /*42970*/  LDL.LU R26, [R1+0x4] ;  /* 0x00000400011a7983 */ /* 0x000f280000300800 */
[----:B------:R-:W5:Y:S02]  /*42980*/  LDL.LU R24, [R1+0x808] ;  /* 0x0008080001187983 */ /* 0x000f640000300800 */
[----:B------:R-:W-:Y:S02]  /*42990*/  HMMA.16816.F32 R12, R20, R6, R12 ;  /* 0x00000006140c723c */ /* 0x000fe4000000180c */
[----:B------:R-:W2:Y:S04]  /*429a0*/  LDL R2, [R1+0x27c] ;  /* 0x00027c0001027983 */ /* 0x000ea80000100800 */
[----:B------:R-:W2:Y:S01]  /*429b0*/  LDL.LU.64 R6, [R1+0xd88] ;  /* 0x000d880001067983 */ /* 0x000ea20000300a00 */
[----:B------:R-:W-:-:S02]  /*429c0*/  IMAD.MOV.U32 R21, RZ, RZ, R25 ;  /* 0x000000ffff157224 */ /* 0x000fc400078e0019 */
[----:B------:R-:W-:-:S10]  /*429d0*/  IMAD.MOV.U32 R23, RZ, RZ, R3 ;  /* 0x000000ffff177224 */ /* 0x000fd400078e0003 */
[----:B------:R0:W-:Y:S04]  /*429e0*/  STL.64 [R1+0xd78], R14 ;  /* 0x000d780e01007387 */ /* 0x0001e80000100a00 */
[----:B0-----:R-:W5:Y:S01]  /*429f0*/  LDL.64 R14, [R1+0x30] ;  /* 0x00003000010e7983 */ /* 0x001f620000100a00 */
[----:B---3--:R-:W-:Y:S01]  /*42a00*/  MOV R20, R27 ;  /* 0x0000001b00147202 */ /* 0x008fe20000000f00 */
[----:B----4-:R-:W-:-:S07]  /*42a10*/  IMAD.MOV.U32 R22, RZ, RZ, R26 ;  /* 0x000000ffff167224 */ /* 0x010fce00078e001a */
[----:B--2---:R-:W-:Y:S01]  /*42a20*/  HMMA.16816.F32 R20, R20, R28, R4 ;  /* 0x0000001c1414723c */ /* 0x004fe20000001804 */
[----:B------:R-:W-:-:S15]  /*42a30*/  MOV R5, R28 ;  /* 0x0000001c00057202 */ /* 0x000fde0000000f00 */
[----:B------:R-:W-:-:S03]  /*42a40*/  NOP ;  /* 0x0000000000007918 */ /* 0x000fc60000000000 */
[----:B------:R-:W-:Y:S04]  /*42a50*/  STL.64 [R1+0x4e0], R20 ;  /* 0x0004e01401007387 */ /* 0x000fe80000100a00 */
[----:B------:R-:W-:Y:S04]  /*42a60*/  STL.64 [R1+0x4e8], R22 ;  /* 0x0004e81601007387 */ /* 0x000fe80000100a00 */
[----:B------:R-:W2:Y:S04]  /*42a70*/  LDL.LU R28, [R1+0xd80] ;  /* 0x000d8000011c7983 */ /* 0x000ea80000300800 */
[----:B------:R-:W3:Y:S01]  /*42a80*/  LDL R7, [R1+0x934] ;  /* 0x0009340001077983 */ /* 0x000ee20000100800 */
[----:B------:R-:W-:-:S05]  /*42a90*/  IMAD.MOV.U32 R4, RZ, RZ, R29 ;  /* 0x000000ffff047224 */ /* 0x000fca00078e001d */
[----:B------:R0:W-:Y:S04]  /*42aa0*/  STL.64 [R1+0xd58], R4 ;  /* 0x000d580401007387 */ /* 0x0001e80000100a00 */
[----:B0-----:R-:W4:Y:S04]  /*42ab0*/  LDL R4, [R1+0x50] ;  /* 0x0000500001047983 */ /* 0x001f280000100800 */
[----:B------:R-:W4:Y:S04]  /*42ac0*/  LDL R5, [R1+0x54] ;  /* 0x0000540001057983 */ /* 0x000f280000100800 */
[----:B--2---:R-:W-:Y:S04]  /*42ad0*/  LDS.64 R20, [R28+UR8+0x42000] ;  /* 0x042000081c147984 */ /* 0x004fe80008000a00 */
[----:B------:R-:W0:Y:S04]  /*42ae0*/  LDS.64 R28, [R28+UR8+0x42200] ;  /* 0x042200081c1c7984 */ /* 0x000e280008000a00 */
[----:B---3--:R-:W1:Y:S01]  /*42af0*/  LDS.64 R22, [R7+UR8+0x42000] ;  /* 0x0420000807167984 */ /* 0x008e620008000a00 */
[----:B-----5:R-:W-:-:S03]  /*42b00*/  FADD R0, -R0, R24 ;  /* 0x0000001800007221 */ /* 0x020fc60000000100 */
[----:B------:R-:W2:Y:S04]  /*42b10*/  LDS.64 R6, [R7+UR8+0x42200] ;  /* 0x0422000807067984 */ /* 0x000ea80008000a00 */
[----:B0-----:R0:W-:Y:S04]  /*42b20*/  STL [R1+0xd60], R29 ;  /* 0x000d601d01007387 */ /* 0x0011e80000100800 */
[----:B------:R3:W-:Y:S04]  /*42b30*/  STL.64 [R1+0x8], R20 ;  /* 0x0000081401007387 */ /* 0x0007e80000100a00 */
[----:B0-----:R-:W5:Y:S04]  /*42b40*/  LDL.LU R29, [R1+0x804] ;  /* 0x00080400011d7983 */ /* 0x001f680000300800 */
[----:B-1----:R0:W-:Y:S01]  /*42b50*/  STL.64 [R1+0x18], R22 ;  /* 0x0000181601007387 */ /* 0x0021e20000100a00 */
[----:B---3--:R-:W-:-:S02]  /*42b60*/  IMAD.MOV.U32 R20, RZ, RZ, R27 ;  /* 0x000000ffff147224 */ /* 0x008fc400078e001b */
[----:B------:R-:W-:Y:S01]  /*42b70*/  IMAD.MOV.U32 R21, RZ, RZ, R25 ;  /* 0x000000ffff157224 */ /* 0x000fe200078e0019 */
[----:B0-----:R-:W-:Y:S01]  /*42b80*/  MOV R22, R26 ;  /* 0x0000001a00167202 */ /* 0x001fe20000000f00 */
[----:B------:R-:W-:-:S07]  /*42b90*/  IMAD.MOV.U32 R23, RZ, RZ, R3 ;  /* 0x000000ffff177224 */ /* 0x000fce00078e0003 */
[----:B----4-:R-:W-:Y:S01]  /*42ba0*/  HMMA.16816.F32 R16, R20, R4, R16 ;  /* 0x000000041410723c */ /* 0x010fe20000001810 */
[----:B------:R-:W3:-:S15]  /*42bb0*/  LDL R4, [R1+0x28] ;  /* 0x0000280001047983 */ /* 0x000ede0000100800 */
[----:B------:R-:W-:-:S03]  /*42bc0*/  NOP ;  /* 0x0000000000007918 */ /* 0x000fc60000000000 */
[----:B------:R0:W-:Y:S04]  /*42bd0*/  STL.64 [R1+0x4d0], R16 ;  /* 0x0004d01001007387 */ /* 0x0001e80000100a00 */
[----:B------:R1:W-:Y:S04]  /*42be0*/  STL.64 [R1+0x4d8], R18 ;  /* 0x0004d81201007387 */ /* 0x0003e80000100a00 */
[----:B------:R-:W3:Y:S01]  /*42bf0*/  LDL R5, [R1+0x2c] ;  /* 0x00002c0001057983 */ /* 0x000ee20000100800 */
[----:B0-----:R-:W-:-:S03]  /*42c00*/  IMAD.MOV.U32 R16, RZ, RZ, R27 ;  /* 0x000000ffff107224 */ /* 0x001fc600078e001b */
[----:B------:R-:W4:Y:S01]  /*42c10*/  LDL.LU R23, [R1+0x4c0] ;  /* 0x0004c00001177983 */ /* 0x000f220000300800 */
[----:B------:R-:W-:Y:S01]  /*42c20*/  IMAD.MOV.U32 R17, RZ, RZ, R25 ;  /* 0x000000ffff117224 */ /* 0x000fe200078e0019 */
[----:B-1----:R-:W-:Y:S01]  /*42c30*/  MOV R18, R26 ;  /* 0x0000001a00127202 */ /* 0x002fe20000000f00 */
[----:B------:R-:W-:Y:S01]  /*42c40*/  IMAD.MOV.U32 R19, RZ, RZ, R3 ;  /* 0x000000ffff137224 */ /* 0x000fe200078e0003 */
[----:B------:R-:W2:Y:S04]  /*42c50*/  LDL.LU R22, [R1+0x4c4] ;  /* 0x0004c40001167983 */ /* 0x000ea80000300800 */
[----:B------:R-:W2:Y:S02]  /*42c60*/  LDL.LU R21, [R1+0x4c8] ;  /* 0x0004c80001157983 */ /* 0x000ea40000300800 */
[----:B------:R-:W-:Y:S02]  /*42c70*/  HMMA.16816.F32 R8, R16, R14, R8 ;  /* 0x0000000e1008723c */ /* 0x000fe40000001808 */
[----:B------:R-:W2:Y:S01]  /*42c80*/  LDL.LU R20, [R1+0x4cc] ;  /* 0x0004cc0001147983 */ /* 0x000ea20000300800 */
[----:B-----5:R-:W-:-:S04]  /*42c90*/  FADD R2, -R2, R29 ;  /* 0x0000001d02027221 */ /* 0x020fc80000000100 */
[----:B------:R-:W-:-:S04]  /*42ca0*/  FMUL R2, R2, 1.4426950216293334961 ;  /* 0x3fb8aa3b02027820 */ /* 0x000fc80000400000 */
[----:B------:R0:W1:Y:S02]  /*42cb0*/  MUFU.EX2 R29, R2 ;  /* 0x00000002001d7308 */ /* 0x0000640000000800 */
[----:B0-----:R-:W-:Y:S01]  /*42cc0*/  IMAD.MOV.U32 R2, RZ, RZ, R15 ;  /* 0x000000ffff027224 */ /* 0x001fe200078e000f */
[----:B-1----:R-:W-:Y:S04]  /*42cd0*/  STL [R1+0x88], R29 ;  /* 0x0000881d01007387 */ /* 0x002fe80000100800 */
[----:B------:R-:W5:Y:S04]  /*42ce0*/  LDL.LU.64 R14, [R1+0xd78] ;  /* 0x000d7800010e7983 */ /* 0x000f680000300a00 */
[----:B------:R-:W-:Y:S04]  /*42cf0*/  STL.64 [R1+0x410], R8 ;  /* 0x0004100801007387 */ /* 0x000fe80000100a00 */
[----:B------:R0:W-:Y:S04]  /*42d00*/  STL.64 [R1+0x418], R10 ;  /* 0x0004180a01007387 */ /* 0x0001e80000100a00 */
[----:B0-----:R-:W5:Y:S04]  /*42d10*/  LDL R10, [R1+0x38] ;  /* 0x00003800010a7983 */ /* 0x001f680000100800 */
[----:B------:R-:W5:Y:S01]  /*42d20*/  LDL R11, [R1+0x3c] ;  /* 0x00003c00010b7983 */ /* 0x000f620000100800 */
[----:B------:R-:W-:-:S06]  /*42d30*/  FMUL R0, R0, 1.4426950216293334961 ;  /* 0x3fb8aa3b00007820 */ /* 0x000fcc0000400000 */
[----:B------:R-:W0:Y:S01]  /*42d40*/  MUFU.EX2 R0, R0 ;  /* 0x0000000000007308 */ /* 0x000e220000000800 */
[----:B------:R-:W-:Y:S01]  /*42d50*/  IMAD.MOV.U32 R24, RZ, RZ, R27 ;  /* 0x000000ffff187224 */ /* 0x000fe200078e001b */
[----:B------:R-:W-:Y:S01]  /*42d60*/  MOV R27, R3 ;  /* 0x00000003001b7202 */ /* 0x000fe20000000f00 */
[----:B0-----:R-:W-:Y:S04]  /*42d70*/  STL [R1+0x8c], R0 ;  /* 0x00008c0001007387 */ /* 0x001fe80000100800 */
[----:B------:R-:W3:Y:S02]  /*42d80*/  LDL.LU R3, [R1+0x18] ;  /* 0x0000180001037983 */ /* 0x000ee40000300800 */
[----:B-----5:R-:W-:Y:S02]  /*42d90*/  HMMA.16816.F32 R8, R24, R10, R12 ;  /* 0x0000000a1808723c */ /* 0x020fe4000000180c */
[----:B------:R-:W5:Y:S01]  /*42da0*/  LDL.LU R27, [R1+0x8] ;  /* 0x00000800011b7983 */ /* 0x000f620000300800 */
[C---:B----4-:R-:W-:Y:S01]  /*42db0*/  FMUL R12, R29.reuse, R23 ;  /* 0x000000171d0c7220 */ /* 0x050fe20000400000 */
[----:B--2---:R-:W-:Y:S01]  /*42dc0*/  FMUL R13, R29, R22 ;  /* 0x000000161d0d7220 */ /* 0x004fe20000400000 */
[C---:B------:R-:W-:Y:S01]  /*42dd0*/  FMUL R14, R0.reuse, R21 ;  /* 0x00000015000e7220 */ /* 0x040fe20000400000 */
[----:B------:R-:W-:-:S13]  /*42de0*/  FMUL R15, R0, R20 ;  /* 0x00000014000f7220 */ /* 0x000fda0000400000 */
[----:B------:R0:W-:Y:S04]  /*42df0*/  STL.64 [R1+0x470], R8 ;  /* 0x0004700801007387 */ /* 0x0001e80000100a00 */
[----:B------:R3:W-:Y:S04]  /*42e00*/  STL.64 [R1+0x478], R10 ;  /* 0x0004780a01007387 */ /* 0x0007e80000100a00 */
[----:B------:R-:W2:Y:S01]  /*42e10*/  LDL.LU R16, [R1+0x4b0] ;  /* 0x0004b00001107983 */ /* 0x000ea20000300800 */
[----:B0-----:R-:W-:-:S03]  /*42e20*/  IMAD.MOV.U32 R9, RZ, RZ, R28 ;  /* 0x000000ffff097224 */ /* 0x001fc600078e001c */
[----:B------:R-:W4:Y:S01]  /*42e30*/  LDL.LU R17, [R1+0x4b4] ;  /* 0x0004b40001117983 */ /* 0x000f220000300800 */
[----:B---3--:R-:W-:Y:S01]  /*42e40*/  IMAD.MOV.U32 R10, RZ, RZ, R3 ;  /* 0x000000ffff0a7224 */ /* 0x008fe200078e0003 */
[----:B------:R-:W-:Y:S02]  /*42e50*/  MOV R11, R6 ;  /* 0x00000006000b7202 */ /* 0x000fe40000000f00 */
[----:B------:R-:W3:Y:S04]  /*42e60*/  LDL.LU R18, [R1+0x4b8] ;  /* 0x0004b80001127983 */ /* 0x000ee80000300800 */
[----:B------:R-:W2:Y:S01]  /*42e70*/  LDL.LU R19, [R1+0x4bc] ;  /* 0x0004bc0001137983 */ /* 0x000ea20000300800 */
[----:B-----5:R-:W-:-:S07]  /*42e80*/  IMAD.MOV.U32 R8, RZ, RZ, R27 ;  /* 0x000000ffff087224 */ /* 0x020fce00078e001b */
[----:B------:R-:W-:-:S15]  /*42e90*/  HMMA.16816.F32 R12, R8, R4, R12 ;  /* 0x00000004080c723c */ /* 0x000fde000000180c */
[----:B------:R-:W-:-:S04]  /*42ea0*/  NOP ;  /* 0x0000000000007918 */ /* 0x000fc80000000000 */
[----:B------:R0:W-:Y:S04]  /*42eb0*/  STL.64 [R1+0xd70], R12 ;  /* 0x000d700c01007387 */ /* 0x0001e80000100a00 */
[----:B0-----:R-:W5:Y:S04]  /*42ec0*/  LDL R12, [R1+0xe0] ;  /* 0x0000e000010c7983 */ /* 0x001f680000100800 */
[----:B------:R-:W5:Y:S01]  /*42ed0*/  LDL R13, [R1+0xe4] ;  /* 0x0000e400010d7983 */ /* 0x000f620000100800 */
[C---:B--2---:R-:W-:Y:S01]  /*42ee0*/  FMUL R16, R29.reuse, R16 ;  /* 0x000000101d107220 */ /* 0x044fe20000400000 */
[----:B----4-:R-:W-:Y:S01]  /*42ef0*/  FMUL R17, R29, R17 ;  /* 0x000000111d117220 */ /* 0x010fe20000400000 */
[C---:B---3--:R-:W-:Y:S01]  /*42f00*/  FMUL R18, R0.reuse, R18 ;  /* 0x0000001200127220 */ /* 0x048fe20000400000 */
[----:B------:R-:W-:Y:S01]  /*42f10*/  FMUL R19, R0, R19 ;  /* 0x0000001300137220 */ /* 0x000fe20000400000 */
[----:B------:R0:W-:Y:S04]  /*42f20*/  STL.64 [R1+0xd68], R14 ;  /* 0x000d680e01007387 */ /* 0x0001e80000100a00 */
[----:B------:R-:W2:Y:S04]  /*42f30*/  LDL R4, [R1+0x48] ;  /* 0x0000480001047983 */ /* 0x000ea80000100800 */
[----:B------:R-:W2:Y:S04]  /*42f40*/  LDL R5, [R1+0x4c] ;  /* 0x00004c0001057983 */ /* 0x000ea80000100800 */
[----:B0-----:R-:W3:Y:S04]  /*42f50*/  LDL R14, [R1+0xe8] ;  /* 0x0000e800010e7983 */ /* 0x001ee80000100800 */
[----:B------:R-:W3:Y:S04]  /*42f60*/  LDL R15, [R1+0xec] ;  /* 0x0000ec00010f7983 */ /* 0x000ee80000100800 */
[----:B------:R-:W4:Y:S04]  /*42f70*/  LDL.LU R20, [R1+0x400] ;  /* 0x0004000001147983 */ /* 0x000f280000300800 */
[----:B------:R-:W2:Y:S04]  /*42f80*/  LDL.LU R21, [R1+0x404] ;  /* 0x0004040001157983 */ /* 0x000ea80000300800 */
[----:B------:R-:W3:Y:S04]  /*42f90*/  LDL.LU R22, [R1+0x408] ;  /* 0x0004080001167983 */ /* 0x000ee80000300800 */
[----:B------:R-:W3:Y:S04]  /*42fa0*/  LDL.LU R23, [R1+0x40c] ;  /* 0x00040c0001177983 */ /* 0x000ee80000300800 */
[----:B------:R-:W3:Y:S04]  /*42fb0*/  LDL.LU R26, [R1+0x464] ;  /* 0x00046400011a7983 */ /* 0x000ee80000300800 */
[----:B------:R-:W3:Y:S04]  /*42fc0*/  LDL.LU R25, [R1+0x468] ;  /* 0x0004680001197983 */ /* 0x000ee80000300800 */
[----:B------:R-:W3:Y:S01]  /*42fd0*/  LDL.LU R24, [R1+0x46c] ;  /* 0x00046c0001187983 */ /* 0x000ee20000300800 */
[----:B-----5:R-:W-:Y:S03]  /*42fe0*/  HMMA.16816.F32 R16, R8, R12, R16 ;  /* 0x0000000c0810723c */ /* 0x020fe60000001810 */
[----:B------:R-:W5:-:S15]  /*42ff0*/  LDL.LU.64 R12, [R1+0xd70] ;  /* 0x000d7000010c7983 */ /* 0x000f5e0000300a00 */
[----:B------:R-:W-:Y:S01]  /*43000*/  NOP ;  /* 0x0000000000007918 */ /* 0x000fe20000000000 */
[----:B------:R0:W-:Y:S04]  /*43010*/  STL [R1+0xd50], R19 ;  /* 0x000d501301007387 */ /* 0x0001e80000100800 */
[----:B0-----:R-:W5:Y:S01]  /*43020*/  LDL.LU R19, [R1+0x460] ;  /* 0x0004600001137983 */ /* 0x001f620000300800 */
[C---:B----4-:R-:W-:Y:S01]  /*43030*/  FMUL R20, R29.reuse, R20 ;  /* 0x000000141d147220 */ /* 0x050fe20000400000 */
[----:B--2---:R-:W-:Y:S01]  /*43040*/  FMUL R21, R29, R21 ;  /* 0x000000151d157220 */ /* 0x004fe20000400000 */
[C---:B---3--:R-:W-:Y:S01]  /*43050*/  FMUL R22, R0.reuse, R22 ;  /* 0x0000001600167220 */ /* 0x048fe20000400000 */
[----:B------:R-:W-:-:S07]  /*43060*/  FMUL R23, R0, R23 ;  /* 0x0000001700177220 */ /* 0x000fce0000400000 */
[----:B------:R-:W-:Y:S01]  /*43070*/  HMMA.16816.F32 R20, R8, R14, R20 ;  /* 0x0000000e0814723c */ /* 0x000fe20000001814 */
[----:B------:R-:W-:Y:S01]  /*43080*/  FMUL R9, R29, R26 ;  /* 0x0000001a1d097220 */ /* 0x000fe20000400000 */
[C---:B------:R-:W-:Y:S01]  /*43090*/  FMUL R10, R0.reuse, R25 ;  /* 0x00000019000a7220 */ /* 0x040fe20000400000 */
[----:B------:R-:W-:Y:S01]  /*430a0*/  IMAD.MOV.U32 R25, RZ, RZ, R28 ;  /* 0x000000ffff197224 */ /* 0x000fe200078e001c */
[----:B------:R-:W2:Y:S01]  /*430b0*/  LDL.LU.64 R14, [R1+0xd68] ;  /* 0x000d6800010e7983 */ /* 0x000ea20000300a00 */
[----:B------:R-:W-:Y:S01]  /*430c0*/  FMUL R11, R0, R24 ;  /* 0x00000018000b7220 */ /* 0x000fe20000400000 */
[----:B------:R-:W-:Y:S01]  /*430d0*/  IMAD.MOV.U32 R24, RZ, RZ, R27 ;  /* 0x000000ffff187224 */ /* 0x000fe200078e001b */
[----:B------:R-:W-:Y:S01]  /*430e0*/  MOV R27, R6 ;  /* 0x00000006001b7202 */ /* 0x000fe20000000f00 */
[----:B------:R-:W-:-:S11]  /*430f0*/  IMAD.MOV.U32 R26, RZ, RZ, R3 ;  /* 0x000000ffff1a7224 */ /* 0x000fd600078e0003 */
[----:B------:R0:W-:Y:S04]  /*43100*/  STL [R1+0xd54], R23 ;  /* 0x000d541701007387 */ /* 0x0001e80000100800 */
[----:B0-----:R-:W3:Y:S01]  /*43110*/  LDL R23, [R1+0xc] ;  /* 0x00000c0001177983 */ /* 0x001ee20000100800 */
[----:B-----5:R-:W-:-:S03]  /*43120*/  FMUL R8, R29, R19 ;  /* 0x000000131d087220 */ /* 0x020fc60000400000 */
[----:B------:R-:W4:Y:S04]  /*43130*/  LDL.LU R29, [R1+0xd60] ;  /* 0x000d6000011d7983 */ /* 0x000f280000300800 */
[----:B------:R-:W5:Y:S01]  /*43140*/  LDL.LU R19, [R1+0x80c] ;  /* 0x00080c0001137983 */ /* 0x000f620000300800 */
[----:B------:R-:W-:Y:S03]  /*43150*/  HMMA.16816.F32 R8, R24, R4, R8 ;  /* 0x000000041808723c */ /* 0x000fe60000001808 */
[----:B------:R-:W2:Y:S04]  /*43160*/  LDL R0, [R1+0x270] ;  /* 0x0002700001007983 */ /* 0x000ea80000100800 */
[----:B------:R-:W2:Y:S04]  /*43170*/  LDL R28, [R1+0x330] ;  /* 0x00033000011c7983 */ /* 0x000ea80000100800 */
[----:B------:R-:W2:Y:S04]  /*43180*/  LDL.LU.64 R4, [R1+0xd58] ;  /* 0x000d580001047983 */ /* 0x000ea80000300a00 */
[----:B------:R-:W3:Y:S04]  /*43190*/  LDL R27, [R1+0x934] ;  /* 0x00093400011b7983 */ /* 0x000ee80000100800 */
[----:B------:R-:W5:Y:S04]  /*431a0*/  LDL R24, [R1+0x50] ;  /* 0x0000500001187983 */ /* 0x000f680000100800 */
[----:B------:R-:W5:Y:S04]  /*431b0*/  LDL R25, [R1+0x54] ;  /* 0x0000540001197983 */ /* 0x000f680000100800 */
[----:B------:R2:W-:Y:S04]  /*431c0*/  STL.64 [R1+0xd48], R10 ;  /* 0x000d480a01007387 */ /* 0x0005e80000100a00 */
[----:B------:R-:W5:Y:S01]  /*431d0*/  LDL R6, [R1+0x1c] ;  /* 0x00001c0001067983 */ /* 0x000f620000100800 */
[----:B--2---:R-:W-:Y:S01]  /*431e0*/  IMAD.MOV.U32 R10, RZ, RZ, R5 ;  /* 0x000000ffff0a7224 */ /* 0x004fe200078e0005 */
[----:B----4-:R-:W-:Y:S01]  /*431f0*/  MOV R5, R29 ;  /* 0x0000001d00057202 */ /* 0x010fe20000000f00 */
[----:B------:R-:W-:-:S02]  /*43200*/  IMAD.MOV.U32 R11, RZ, RZ, R4 ;  /* 0x000000ffff0b7224 */ /* 0x000fc400078e0004 */
[----:B---3--:R-:W-:-:S07]  /*43210*/  IMAD.MOV.U32 R4, RZ, RZ, R23 ;  /* 0x000000ffff047224 */ /* 0x008fce00078e0017 */
[----:B-----5:R-:W-:Y:S01]  /*43220*/  HMMA.16816.F32 R12, R4, R10, R12 ;  /* 0x0000000a040c723c */ /* 0x020fe2000000180c */
[----:B------:R-:W2:Y:S01]  /*43230*/  LDL R6, [R1+0x274] ;  /* 0x0002740001067983 */ /* 0x000ea20000100800 */
[----:B------:R-:W-:-:S03]  /*43240*/  IMAD.MOV.U32 R11, RZ, RZ, R2 ;  /* 0x000000ffff0b7224 */ /* 0x000fc600078e0002 */
[----:B------:R-:W0:Y:S04]  /*43250*/  LDS.64 R4, [R28+UR8+0x42400] ;  /* 0x042400081c047984 */ /* 0x000e280008000a00 */
[----:B------:R-:W1:Y:S10]  /*43260*/  LDS.64 R2, [R28+UR8+0x42600] ;  /* 0x042600081c027984 */ /* 0x000e740008000a00 */
[----:B------:R-:W-:Y:S04]  /*43270*/  STL.64 [R1+0x4c0], R12 ;  /* 0x0004c00c01007387 */ /* 0x000fe80000100a00 */
[----:B------:R-:W3:Y:S04]  /*43280*/  LDS.64 R12, [R27+UR8+0x42400] ;  /* 0x042400081b0c7984 */ /* 0x000ee80008000a00 */
[----:B------:R-:W-:Y:S04]  /*43290*/  STL.64 [R1+0x4c8], R14 ;  /* 0x0004c80e01007387 */ /* 0x000fe80000100a00 */
[----:B------:R-:W4:Y:S04]  /*432a0*/  LDL R10, [R1+0x30] ;  /* 0x00003000010a7983 */ /* 0x000f280000100800 */
[----:B0-----:R-:W-:Y:S04]  /*432b0*/  STL.64 [R1], R4 ;  /* 0x0000000401007387 */ /* 0x001fe80000100a00 */
[----:B-1----:R0:W-:Y:S04]  /*432c0*/  STL [R1+0xd40], R2 ;  /* 0x000d400201007387 */ /* 0x0021e80000100800 */
[----:B------:R-:W1:Y:S04]  /*432d0*/  LDS.64 R4, [R27+UR8+0x42600] ;  /* 0x042600081b047984 */ /* 0x000e680008000a00 */
[----:B0-----:R-:W5:Y:S04]  /*432e0*/  LDL.LU R2, [R1+0x1c] ;  /* 0x00001c0001027983 */ /* 0x001f680000300800 */
[----:B------:R0:W-:Y:S04]  /*432f0*/  STL [R1+0xd2c], R3 ;  /* 0x000d2c0301007387 */ /* 0x0001e80000100800 */
[----:B0-----:R-:W4:Y:S04]  /*43300*/  LDL.LU R3, [R1+0x810] ;  /* 0x0008100001037983 */ /* 0x001f280000300800 */
[----:B------:R-:W4:Y:S04]  /*43310*/  LDL R26, [R1+0x38] ;  /* 0x00003800011a7983 */ /* 0x000f280000100800 */
[----:B---3--:R0:W-:Y:S04]  /*43320*/  STL.64 [R1+0x10], R12 ;  /* 0x0000100c01007387 */ /* 0x0081e80000100a00 */
[----:B------:R-:W3:Y:S01]  /*43330*/  LDL R27, [R1+0x3c] ;  /* 0x00003c00011b7983 */ /* 0x000ee20000100800 */
[----:B0-----:R-:W-:-:S03]  /*43340*/  IMAD.MOV.U32 R12, RZ, RZ, R23 ;  /* 0x000000ffff0c7224 */ /* 0x001fc600078e0017 */
[----:B------:R-:W3:Y:S01]  /*43350*/  LDL.LU R23, [R1+0xd54] ;  /* 0x000d540001177983 */ /* 0x000ee20000300800 */
[----:B--2---:R-:W-:-:S03]  /*43360*/  FADD R6, -R6, R19 ;  /* 0x0000001306067221 */ /* 0x004fc60000000100 */
[----:B------:R-:W2:Y:S01]  /*43370*/  LDL.LU R19, [R1+0xd50] ;  /* 0x000d500001137983 */ /* 0x000ea20000300800 */
[----:B------:R-:W-:Y:S02]  /*43380*/  IMAD.MOV.U32 R13, RZ, RZ, R29 ;  /* 0x000000ffff0d7224 */ /* 0x000fe400078e001d */
[----:B------:R-:W-:Y:S02]  /*43390*/  IMAD.MOV.U32 R15, RZ, RZ, R7 ;  /* 0x000000ffff0f7224 */ /* 0x000fe400078e0007 */
[----:B------:R-:W-:Y:S01]  /*433a0*/  FMUL R6, R6, 1.4426950216293334961 ;  /* 0x3fb8aa3b06067820 */ /* 0x000fe20000400000 */
[----:B-----5:R-:W-:Y:S01]  /*433b0*/  MOV R14, R2 ;  /* 0x00000002000e7202 */ /* 0x020fe20000000f00 */
[----:B----4-:R-:W-:Y:S02]  /*433c0*/  FADD R0, -R0, R3 ;  /* 0x0000000300007221 */ /* 0x010fe40000000100 */
[----:B------:R0:W4:Y:S04]  /*433d0*/  MUFU.EX2 R3, R6 ;  /* 0x0000000600037308 */ /* 0x0001280000000800 */
[----:B--2---:R-:W-:Y:S01]  /*433e0*/  HMMA.16816.F32 R12, R12, R24, R16 ;  /* 0x000000180c0c723c */ /* 0x004fe20000001810 */
[----:B------:R-:W2:-:S15]  /*433f0*/  LDL R18, [R1+0x28] ;  /* 0x0000280001127983 */ /* 0x000e9e0000100800 */
[----:B------:R-:W-:-:S03]  /*43400*/  NOP ;  /* 0x0000000000007918 */ /* 0x000fc60000000000 */
[----:B------:R5:W-:Y:S04]  /*43410*/  STL.64 [R1+0x4b0], R12 ;  /* 0x0004b00c01007387 */ /* 0x000be80000100a00 */
[----:B------:R0:W-:Y:S04]  /*43420*/  STL.64 [R1+0x4b8], R14 ;  /* 0x0004b80e01007387 */ /* 0x0001e80000100a00 */
[----:B------:R-:W2:Y:S04]  /*43430*/  LDL R19, [R1+0x2c] ;  /* 0x00002c0001137983 */ /* 0x000ea80000100800 */
[----:B------:R-:W2:Y:S04]  /*43440*/  LDL.LU R24, [R1+0x4a0] ;  /* 0x0004a00001187983 */ /* 0x000ea80000300800 */
[----:B------:R-:W2:Y:S04]  /*43450*/  LDL.LU R25, [R1+0x4a4] ;  /* 0x0004a40001197983 */ /* 0x000ea80000300800 */
[----:B------:R-:W2:Y:S04]  /*43460*/  LDL.LU R17, [R1+0x4a8] ;  /* 0x0004a80001117983 */ /* 0x000ea80000300800 */
[----:B------:R-:W2:Y:S04]  /*43470*/  LDL.LU R16, [R1+0x4ac] ;  /* 0x0004ac0001107983 */ /* 0x000ea80000300800 */
[----:B0-----:R-:W2:Y:S01]  /*43480*/  LDL.LU R6, [R1+0xc] ;  /* 0x00000c0001067983 */ /* 0x001ea20000300800 */
[----:B-----5:R-:W-:Y:S01]  /*43490*/  IMAD.MOV.U32 R13, RZ, RZ, R29 ;  /* 0x000000ffff0d7224 */ /* 0x020fe200078e001d */
[----:B------:R-:W-:Y:S01]  /*434a0*/  MOV R14, R2 ;  /* 0x00000002000e7202 */ /* 0x000fe20000000f00 */
[----:B------:R-:W-:-:S02]  /*434b0*/  IMAD.MOV.U32 R15, RZ, RZ, R7 ;  /* 0x000000ffff0f7224 */ /* 0x000fc400078e0007 */
[----:B------:R-:W-:Y:S01]  /*434c0*/  FMUL R0, R0, 1.4426950216293334961 ;  /* 0x3fb8aa3b00007820 */ /* 0x000fe20000400000 */
[----:B----4-:R-:W-:Y:S05]  /*434d0*/  STL [R1+0x80], R3 ;  /* 0x0000800301007387 */ /* 0x010fea0000100800 */
[----:B------:R-:W0:Y:S01]  /*434e0*/  MUFU.EX2 R0, R0 ;  /* 0x0000000000007308 */ /* 0x000e220000000800 */
[----:B--2---:R-:W-:-:S07]  /*434f0*/  IMAD.MOV.U32 R12, RZ, RZ, R6 ;  /* 0x000000ffff0c7224 */ /* 0x004fce00078e0006 */
[----:B---3--:R-:W-:Y:S01]  /*43500*/  HMMA.16816.F32 R12, R12, R10, R20 ;  /* 0x0000000a0c0c723c */ /* 0x008fe20000001814 */
[----:B------:R-:W2:Y:S04]  /*43510*/  LDL.LU.64 R10, [R1+0xd48] ;  /* 0x000d4800010a7983 */ /* 0x000ea80000300a00 */
[----:B------:R-:W3:Y:S04]  /*43520*/  LDL.LU R22, [R1] ;  /* 0x0000000001167983 */ /* 0x000ee80000300800 */
[----:B------:R-:W4:Y:S10]  /*43530*/  LDL.LU R23, [R1+0x10] ;  /* 0x0000100001177983 */ /* 0x000f340000300800 */
[----:B------:R-:W-:Y:S04]  /*43540*/  STL.64 [R1+0x400], R12 ;  /* 0x0004000c01007387 */ /* 0x000fe80000100a00 */
[----:B------:R5:W-:Y:S04]  /*43550*/  STL.64 [R1+0x408], R14 ;  /* 0x0004080e01007387 */ /* 0x000be80000100a00 */
[----:B0-----:R-:W-:Y:S04]  /*43560*/  STL [R1+0x84], R0 ;  /* 0x0000840001007387 */ /* 0x001fe80000100800 */
[----:B------:R-:W-:Y:S01]  /*43570*/  STL [R1+0xd28], R28 ;  /* 0x000d281c01007387 */ /* 0x000fe20000100800 */
[----:B-----5:R-:W-:-:S03]  /*43580*/  MOV R14, R2 ;  /* 0x00000002000e7202 */ /* 0x020fc60000000f00 */
[----:B------:R-:W5:Y:S01]  /*43590*/  LDL.LU R2, [R1+0xd40] ;  /* 0x000d400001027983 */ /* 0x000f620000300800 */
[----:B------:R-:W-:Y:S02]  /*435a0*/  IMAD.MOV.U32 R12, RZ, RZ, R6 ;  /* 0x000000ffff0c7224 */ /* 0x000fe400078e0006 */
[----:B------:R-:W-:Y:S02]  /*435b0*/  IMAD.MOV.U32 R13, RZ, RZ, R29 ;  /* 0x000000ffff0d7224 */ /* 0x000fe400078e001d */
        /* <DEDUP_REMOVED lines=12> */
[----:B----4-:R-:W-:Y:S01]  /*43680*/  MOV R10, R23 ;  /* 0x00000017000a7202 */ /* 0x010fe20000000f00 */
[----:B-----5:R-:W-:Y:S02]  /*43690*/  IMAD.MOV.U32 R9, RZ, RZ, R2 ;  /* 0x000000ffff097224 */ /* 0x020fe400078e0002 */
[----:B------:R-:W4:Y:S01]  /*436a0*/  LDL.LU R14, [R1+0x598] ;  /* 0x00059800010e7983 */ /* 0x000f220000300800 */
[----:B-1----:R-:W-:-:S03]  /*436b0*/  IMAD.MOV.U32 R11, RZ, RZ, R4 ;  /* 0x000000ffff0b7224 */ /* 0x002fc600078e0004 */
[----:B------:R-:W5:Y:S04]  /*436c0*/  LDL.LU R7, [R1+0x59c] ;  /* 0x00059c0001077983 */ /* 0x000f680000300800 */
        /* <DEDUP_REMOVED lines=12> */
[----:B------:R-:W-:-:S03]  /*43790*/  IMAD.MOV.U32 R19, RZ, RZ, R4 ;  /* 0x000000ffff137224 */ /* 0x000fc600078e0004 */
        /* <DEDUP_REMOVED lines=12> */
[----:B------:R-:W-:Y:S01]  /*43860*/  MOV R18, R23 ;  /* 0x0000001700127202 */ /* 0x000fe20000000f00 */
        /* <DEDUP_REMOVED lines=11> */
[----:B------:R-:W-:Y:S01]  /*43920*/  MOV R22, R23 ;  /* 0x0000001700167202 */ /* 0x000fe20000000f00 */
[----:B------:R-:W-:Y:S01]  /*43930*/  IMAD.MOV.U32 R21, RZ, RZ, R2 ;  /* 0x000000ffff157224 */ /* 0x000fe200078e0002 */
[----:B------:R-:W5:Y:S01]  /*43940*/  LDL R6, [R1+0x934] ;  /* 0x0009340001067983 */ /* 0x000f620000100800 */
        /* <DEDUP_REMOVED lines=26> */
[----:B0-----:R-:W-:-:S03]  /*43af0*/  MOV R24, R18 ;  /* 0x0000001200187202 */ /* 0x001fc60000000f00 */
[----:B------:R0:W-:Y:S01]  /*43b00*/  STL [R1+0xc], R19 ;  /* 0x00000c1301007387 */ /* 0x0001e20000100800 */
[----:B------:R-:W-:-:S03]  /*43b10*/  IMAD.MOV.U32 R4, RZ, RZ, R19 ;  /* 0x000000ffff047224 */ /* 0x000fc600078e0013 */
        /* <DEDUP_REMOVED lines=10> */
[----:B0-----:R-:W-:Y:S01]  /*43bc0*/  MOV R21, R3 ;  /* 0x0000000300157202 */ /* 0x001fe20000000f00 */
[----:B--2---:R-:W-:Y:S01]  /*43bd0*/  FADD R2, -R2, R25 ;  /* 0x0000001902027221 */ /* 0x004fe20000000100 */
[----:B------:R-:W-:Y:S01]  /*43be0*/  MOV R25, R11 ;  /* 0x0000000b00197202 */ /* 0x000fe20000000f00 */
[----:B----4-:R-:W-:Y:S01]  /*43bf0*/  FADD R0, -R0, R27 ;  /* 0x0000001b00007221 */ /* 0x010fe20000000100 */
[----:B------:R-:W-:Y:S02]  /*43c00*/  IMAD.MOV.U32 R27, RZ, RZ, R10 ;  /* 0x000000ffff1b7224 */ /* 0x000fe400078e000a */
[----:B-----5:R-:W-:Y:S02]  /*43c10*/  IMAD.MOV.U32 R22, RZ, RZ, R24 ;  /* 0x000000ffff167224 */ /* 0x020fe400078e0018 */
[----:B------:R-:W-:-:S07]  /*43c20*/  IMAD.MOV.U32 R20, RZ, RZ, R28 ;  /* 0x000000ffff147224 */ /* 0x000fce00078e001c */
[----:B------:R-:W-:-:S15]  /*43c30*/  HMMA.16816.F32 R12, R20, R10, R12 ;  /* 0x0000000a140c723c */ /* 0x000fde000000180c */
[----:B------:R-:W-:-:S04]  /*43c40*/  NOP ;  /* 0x0000000000007918 */ /* 0x000fc80000000000 */
[----:B------:R0:W-:Y:S04]  /*43c50*/  STL.64 [R1+0x590], R12 ;  /* 0x0005900c01007387 */ /* 0x0001e80000100a00 */
[----:B------:R1:W-:Y:S04]  /*43c60*/  STL.64 [R1+0x598], R14 ;  /* 0x0005980e01007387 */ /* 0x0003e80000100a00 */
[----:B------:R-:W2:Y:S01]  /*43c70*/  LDL.LU.64 R10, [R1+0xd20] ;  /* 0x000d2000010a7983 */ /* 0x000ea20000300a00 */
[----:B------:R-:W-:Y:S01]  /*43c80*/  FMUL R2, R2, 1.4426950216293334961 ;  /* 0x3fb8aa3b02027820 */ /* 0x000fe20000400000 */
[----:B0-----:R-:W-:-:S02]  /*43c90*/  IMAD.MOV.U32 R12, RZ, RZ, R28 ;  /* 0x000000ffff0c7224 */ /* 0x001fc400078e001c */
[----:B------:R-:W-:Y:S02]  /*43ca0*/  IMAD.MOV.U32 R13, RZ, RZ, R3 ;  /* 0x000000ffff0d7224 */ /* 0x000fe400078e0003 */
[----:B-1----:R-:W-:Y:S01]  /*43cb0*/  IMAD.MOV.U32 R14, RZ, RZ, R24 ;  /* 0x000000ffff0e7224 */ /* 0x002fe200078e0018 */
[----:B------:R-:W-:Y:S01]  /*43cc0*/  MOV R15, R5 ;  /* 0x00000005000f7202 */ /* 0x000fe20000000f00 */
        /* <DEDUP_REMOVED lines=15> */
[----:B-1----:R-:W-:-:S03]  /*43dc0*/  IMAD.MOV.U32 R8, RZ, RZ, R28 ;  /* 0x000000ffff087224 */ /* 0x002fc600078e001c */
[----:B------:R-:W2:Y:S01]  /*43dd0*/  LDL R13, [R1+0x2c] ;  /* 0x00002c00010d7983 */ /* 0x000ea20000100800 */
[----:B0-----:R-:W-:-:S03]  /*43de0*/  IMAD.MOV.U32 R10, RZ, RZ, R24 ;  /* 0x000000ffff0a7224 */ /* 0x001fc600078e0018 */
[----:B------:R-:W2:Y:S04]  /*43df0*/  LDL.LU R28, [R1+0xd14] ;  /* 0x000d1400011c7983 */ /* 0x000ea80000300800 */
[----:B------:R-:W-:Y:S04]  /*43e00*/  STL [R1+0x7c], R0 ;  /* 0x00007c0001007387 */ /* 0x000fe80000100800 */
[----:B------:R-:W2:Y:S01]  /*43e10*/  LDL.LU R24, [R1+0xd10] ;  /* 0x000d100001187983 */ /* 0x000ea20000300800 */
[----:B------:R-:W-:Y:S01]  /*43e20*/  IMAD.MOV.U32 R9, RZ, RZ, R3 ;  /* 0x000000ffff097224 */ /* 0x000fe200078e0003 */
[----:B------:R-:W-:-:S02]  /*43e30*/  MOV R11, R5 ;  /* 0x00000005000b7202 */ /* 0x000fc40000000f00 */
[----:B------:R-:W-:Y:S01]  /*43e40*/  STL [R1+0xcf8], R4 ;  /* 0x000cf80401007387 */ /* 0x000fe20000100800 */
[C---:B---3--:R-:W-:Y:S01]  /*43e50*/  FMUL R20, R29.reuse, R20 ;  /* 0x000000141d147220 */ /* 0x048fe20000400000 */
[----:B----4-:R-:W-:Y:S01]  /*43e60*/  FMUL R21, R29, R21 ;  /* 0x000000151d157220 */ /* 0x010fe20000400000 */
[C---:B-----5:R-:W-:Y:S01]  /*43e70*/  FMUL R22, R0.reuse, R22 ;  /* 0x0000001600167220 */ /* 0x060fe20000400000 */
[----:B------:R-:W-:Y:S01]  /*43e80*/  FMUL R23, R0, R23 ;  /* 0x0000001700177220 */ /* 0x000fe20000400000 */
[----:B--2---:R-:W-:-:S15]  /*43e90*/  HMMA.16816.F32 R8, R8, R14, R16 ;  /* 0x0000000e0808723c */ /* 0x004fde0000001810 */
[----:B------:R-:W-:-:S04]  /*43ea0*/  NOP ;  /* 0x0000000000007918 */ /* 0x000fc80000000000 */
[----:B------:R0:W-:Y:S04]  /*43eb0*/  STL.64 [R1+0x5b0], R8 ;  /* 0x0005b00801007387 */ /* 0x0001e80000100a00 */
[----:B------:R1:W-:Y:S04]  /*43ec0*/  STL.64 [R1+0x5b8], R10 ;  /* 0x0005b80a01007387 */ /* 0x0003e80000100a00 */
[----:B------:R-:W2:Y:S01]  /*43ed0*/  LDL.LU R16, [R1+0x5d0] ;  /* 0x0005d00001107983 */ /* 0x000ea20000300800 */
[----:B0-----:R-:W-:-:S03]  /*43ee0*/  IMAD.MOV.U32 R8, RZ, RZ, R24 ;  /* 0x000000ffff087224 */ /* 0x001fc600078e0018 */
[----:B------:R-:W3:Y:S01]  /*43ef0*/  LDL.LU R17, [R1+0x5d4] ;  /* 0x0005d40001117983 */ /* 0x000ee20000300800 */
[----:B------:R-:W-:Y:S02]  /*43f00*/  IMAD.MOV.U32 R9, RZ, RZ, R28 ;  /* 0x000000ffff097224 */ /* 0x000fe400078e001c */
[----:B-1----:R-:W-:Y:S01]  /*43f10*/  IMAD.MOV.U32 R10, RZ, RZ, R26 ;  /* 0x000000ffff0a7224 */ /* 0x002fe200078e001a */
[----:B------:R-:W-:Y:S01]  /*43f20*/  MOV R11, R6 ;  /* 0x00000006000b7202 */ /* 0x000fe20000000f00 */
        /* <DEDUP_REMOVED lines=20> */
[----:B------:R-:W-:Y:S01]  /*44070*/  MOV R15, R6 ;  /* 0x00000006000f7202 */ /* 0x000fe20000000f00 */
        /* <DEDUP_REMOVED lines=8> */
[----:B------:R-:W-:Y:S02]  /*44100*/  IMAD.MOV.U32 R12, RZ, RZ, R24 ;  /* 0x000000ffff0c7224 */ /* 0x000fe400078e0018 */
        /* <DEDUP_REMOVED lines=8> */
[----:B0-----:R-:W-:Y:S01]  /*44190*/  IMAD.MOV.U32 R10, RZ, RZ, R27 ;  /* 0x000000ffff0a7224 */ /* 0x001fe200078e001b */
[----:B------:R-:W-:Y:S01]  /*441a0*/  MOV R27, R6 ;  /* 0x00000006001b7202 */ /* 0x000fe20000000f00 */
[----:B------:R-:W-:-:S02]  /*441b0*/  IMAD.MOV.U32 R11, RZ, RZ, R25 ;  /* 0x000000ffff0b7224 */ /* 0x000fc400078e0019 */
        /* <DEDUP_REMOVED lines=14> */
[----:B----4-:R-:W-:-:S07]  /*442a0*/  IMAD.MOV.U32 R5, RZ, RZ, R29 ;  /* 0x000000ffff057224 */ /* 0x010fce00078e001d */
        /* <DEDUP_REMOVED lines=19> */
[----:B0-----:R-:W-:Y:S01]  /*443e0*/  MOV R5, R29 ;  /* 0x0000001d00057202 */ /* 0x001fe20000000f00 */
[----:B---3--:R-:W-:Y:S02]  /*443f0*/  IMAD.MOV.U32 R4, RZ, RZ, R26 ;  /* 0x000000ffff047224 */ /* 0x008fe400078e001a */
[----:B--2---:R-:W-:-:S07]  /*44400*/  IMAD.MOV.U32 R6, RZ, RZ, R25 ;  /* 0x000000ffff067224 */ /* 0x004fce00078e0019 */
        /* <DEDUP_REMOVED lines=38> */
[----:B------:R-:W-:Y:S01]  /*44670*/  IMAD.MOV.U32 R9, RZ, RZ, R24 ;  /* 0x000000ffff097224 */ /* 0x000fe200078e0018 */
[----:B-1----:R-:W-:Y:S01]  /*44680*/  MOV R10, R22 ;  /* 0x00000016000a7202 */ /* 0x002fe20000000f00 */
[----:B------:R-:W-:-:S07]  /*44690*/  IMAD.MOV.U32 R11, RZ, RZ, R2 ;  /* 0x000000ffff0b7224 */ /* 0x000fce00078e0002 */
        /* <DEDUP_REMOVED lines=25> */
[----:B------:R-:W-:-:S02]  /*44830*/  IMAD.MOV.U32 R15, RZ, RZ, R2 ;  /* 0x000000ffff0f7224 */ /* 0x000fc400078e0002 */
[C---:B---3--:R-:W-:Y:S01]  /*44840*/  FMUL R8, R27.reuse, R14 ;  /* 0x0000000e1b087220 */ /* 0x048fe20000400000 */
[----:B------:R-:W-:Y:S01]  /*44850*/  MOV R14, R22 ;  /* 0x00000016000e7202 */ /* 0x000fe20000000f00 */
        /* <DEDUP_REMOVED lines=12> */
[----:B------:R-:W-:Y:S01]  /*44920*/  MOV R23, R2 ;  /* 0x0000000200177202 */ /* 0x000fe20000000f00 */
[----:B----4-:R-:W-:Y:S01]  /*44930*/  FMUL R13, R27, R15 ;  /* 0x0000000f1b0d7220 */ /* 0x010fe20000400000 */
[----:B------:R-:W-:Y:S01]  /*44940*/  FMUL R15, R21, R20 ;  /* 0x00000014150f7220 */ /* 0x000fe20000400000 */
[----:B------:R-:W3:Y:S01]  /*44950*/  LDL.LU R27, [R1+0xcc8] ;  /* 0x000cc800011b7983 */ /* 0x000ee20000300800 */
[----:B------:R-:W-:-:S02]  /*44960*/  IMAD.MOV.U32 R20, RZ, RZ, R26 ;  /* 0x000000ffff147224 */ /* 0x000fc400078e001a */
[----:B------:R-:W-:Y:S01]  /*44970*/  IMAD.MOV.U32 R21, RZ, RZ, R24 ;  /* 0x000000ffff157224 */ /* 0x000fe200078e0018 */
[----:B------:R-:W4:Y:S04]  /*44980*/  LDL.LU R26, [R1+0x4] ;  /* 0x00000400011a7983 */ /* 0x000f280000300800 */
[----:B------:R-:W5:Y:S02]  /*44990*/  LDL.LU R24, [R1+0x828] ;  /* 0x0008280001187983 */ /* 0x000f640000300800 */
[----:B------:R-:W-:Y:S02]  /*449a0*/  HMMA.16816.F32 R12, R20, R6, R12 ;  /* 0x00000006140c723c */ /* 0x000fe4000000180c */
[----:B------:R-:W2:Y:S04]  /*449b0*/  LDL R2, [R1+0x254] ;  /* 0x0002540001027983 */ /* 0x000ea80000100800 */
[----:B------:R-:W2:Y:S01]  /*449c0*/  LDL.LU.64 R6, [R1+0xcc0] ;  /* 0x000cc00001067983 */ /* 0x000ea20000300a00 */
[----:B------:R-:W-:Y:S01]  /*449d0*/  IMAD.MOV.U32 R21, RZ, RZ, R25 ;  /* 0x000000ffff157224 */ /* 0x000fe200078e0019 */
[----:B------:R-:W-:-:S11]  /*449e0*/  MOV R23, R3 ;  /* 0x0000000300177202 */ /* 0x000fd60000000f00 */
[----:B------:R0:W-:Y:S04]  /*449f0*/  STL.64 [R1+0xcb0], R14 ;  /* 0x000cb00e01007387 */ /* 0x0001e80000100a00 */
[----:B0-----:R-:W5:Y:S01]  /*44a00*/  LDL.64 R14, [R1+0x30] ;  /* 0x00003000010e7983 */ /* 0x001f620000100a00 */
[----:B---3--:R-:W-:Y:S02]  /*44a10*/  IMAD.MOV.U32 R20, RZ, RZ, R27 ;  /* 0x000000ffff147224 */ /* 0x008fe400078e001b */
[----:B----4-:R-:W-:-:S07]  /*44a20*/  IMAD.MOV.U32 R22, RZ, RZ, R26 ;  /* 0x000000ffff167224 */ /* 0x010fce00078e001a */
[----:B--2---:R-:W-:Y:S01]  /*44a30*/  HMMA.16816.F32 R20, R20, R28, R4 ;  /* 0x0000001c1414723c */ /* 0x004fe20000001804 */
[----:B------:R-:W-:-:S15]  /*44a40*/  IMAD.MOV.U32 R5, RZ, RZ, R28 ;  /* 0x000000ffff057224 */ /* 0x000fde00078e001c */
        /* <DEDUP_REMOVED lines=11> */
[----:B0-----:R0:W-:Y:S04]  /*44b00*/  STL [R1+0xca0], R29 ;  /* 0x000ca01d01007387 */ /* 0x0011e80000100800 */
[----:B------:R-:W-:Y:S04]  /*44b10*/  STL.64 [R1+0x8], R20 ;  /* 0x0000081401007387 */ /* 0x000fe80000100a00 */
[----:B---3--:R-:W-:Y:S04]  /*44b20*/  LDS.64 R20, [R7+UR8+0x43000] ;  /* 0x0430000807147984 */ /* 0x008fe80008000a00 */
[----:B0-----:R-:W2:Y:S04]  /*44b30*/  LDL.LU R29, [R1+0x824] ;  /* 0x00082400011d7983 */ /* 0x001ea80000300800 */
[----:B------:R-:W0:Y:S01]  /*44b40*/  LDS.64 R6, [R7+UR8+0x43200] ;  /* 0x0432000807067984 */ /* 0x000e220008000a00 */
[----:B------:R-:W-:-:S02]  /*44b50*/  IMAD.MOV.U32 R22, RZ, RZ, R26 ;  /* 0x000000ffff167224 */ /* 0x000fc400078e001a */
[----:B------:R-:W-:Y:S01]  /*44b60*/  IMAD.MOV.U32 R23, RZ, RZ, R3 ;  /* 0x000000ffff177224 */ /* 0x000fe200078e0003 */
[----:B0-----:R-:W-:Y:S04]  /*44b70*/  STL [R1+0xca4], R7 ;  /* 0x000ca40701007387 */ /* 0x001fe80000100800 */
[----:B------:R0:W-:Y:S02]  /*44b80*/  STL.64 [R1+0x18], R20 ;  /* 0x0000181401007387 */ /* 0x0001e40000100a00 */
[----:B0-----:R-:W-:Y:S01]  /*44b90*/  IMAD.MOV.U32 R20, RZ, RZ, R27 ;  /* 0x000000ffff147224 */ /* 0x001fe200078e001b */
[----:B------:R-:W-:-:S07]  /*44ba0*/  MOV R21, R25 ;  /* 0x0000001900157202 */ /* 0x000fce0000000f00 */
[----:B----4-:R-:W-:Y:S01]  /*44bb0*/  HMMA.16816.F32 R16, R20, R4, R16 ;  /* 0x000000041410723c */ /* 0x010fe20000001810 */
[----:B------:R-:W3:-:S15]  /*44bc0*/  LDL R4, [R1+0x28] ;  /* 0x0000280001047983 */ /* 0x000ede0000100800 */
[----:B------:R-:W-:-:S03]  /*44bd0*/  NOP ;  /* 0x0000000000007918 */ /* 0x000fc60000000000 */
[----:B------:R0:W-:Y:S04]  /*44be0*/  STL.64 [R1+0x610], R16 ;  /* 0x0006101001007387 */ /* 0x0001e80000100a00 */
[----:B------:R1:W-:Y:S04]  /*44bf0*/  STL.64 [R1+0x618], R18 ;  /* 0x0006181201007387 */ /* 0x0003e80000100a00 */
[----:B------:R-:W3:Y:S01]  /*44c00*/  LDL R5, [R1+0x2c] ;  /* 0x00002c0001057983 */ /* 0x000ee20000100800 */
[----:B0-----:R-:W-:Y:S01]  /*44c10*/  IMAD.MOV.U32 R16, RZ, RZ, R27 ;  /* 0x000000ffff107224 */ /* 0x001fe200078e001b */
[----:B------:R-:W-:-:S02]  /*44c20*/  MOV R17, R25 ;  /* 0x0000001900117202 */ /* 0x000fc40000000f00 */
[----:B------:R-:W4:Y:S01]  /*44c30*/  LDL.LU R23, [R1+0x640] ;  /* 0x0006400001177983 */ /* 0x000f220000300800 */
[----:B-1----:R-:W-:Y:S02]  /*44c40*/  IMAD.MOV.U32 R18, RZ, RZ, R26 ;  /* 0x000000ffff127224 */ /* 0x002fe400078e001a */
[----:B------:R-:W-:Y:S01]  /*44c50*/  IMAD.MOV.U32 R19, RZ, RZ, R3 ;  /* 0x000000ffff137224 */ /* 0x000fe200078e0003 */
[----:B------:R-:W3:Y:S04]  /*44c60*/  LDL.LU R22, [R1+0x644] ;  /* 0x0006440001167983 */ /* 0x000ee80000300800 */
[----:B------:R-:W3:Y:S02]  /*44c70*/  LDL.LU R21, [R1+0x648] ;  /* 0x0006480001157983 */ /* 0x000ee40000300800 */
[----:B-----5:R-:W-:Y:S02]  /*44c80*/  HMMA.16816.F32 R8, R16, R14, R8 ;  /* 0x0000000e1008723c */ /* 0x020fe40000001808 */
[----:B------:R-:W5:Y:S01]  /*44c90*/  LDL.LU R20, [R1+0x64c] ;  /* 0x00064c0001147983 */ /* 0x000f620000300800 */
[----:B--2---:R-:W-:-:S04]  /*44ca0*/  FADD R2, -R2, R29 ;  /* 0x0000001d02027221 */ /* 0x004fc80000000100 */
[----:B------:R-:W-:-:S04]  /*44cb0*/  FMUL R2, R2, 1.4426950216293334961 ;  /* 0x3fb8aa3b02027820 */ /* 0x000fc80000400000 */
[----:B------:R0:W1:Y:S02]  /*44cc0*/  MUFU.EX2 R7, R2 ;  /* 0x0000000200077308 */ /* 0x0000640000000800 */
[----:B0-----:R-:W-:Y:S01]  /*44cd0*/  IMAD.MOV.U32 R2, RZ, RZ, R15 ;  /* 0x000000ffff027224 */ /* 0x001fe200078e000f */
[----:B-1----:R-:W-:Y:S04]  /*44ce0*/  STL [R1+0x68], R7 ;  /* 0x0000680701007387 */ /* 0x002fe80000100800 */
[----:B------:R-:W2:Y:S04]  /*44cf0*/  LDL.LU.64 R14, [R1+0xcb0] ;  /* 0x000cb000010e7983 */ /* 0x000ea80000300a00 */
[----:B------:R-:W-:Y:S04]  /*44d00*/  STL.64 [R1+0x620], R8 ;  /* 0x0006200801007387 */ /* 0x000fe80000100a00 */
[----:B------:R0:W-:Y:S04]  /*44d10*/  STL.64 [R1+0x628], R10 ;  /* 0x0006280a01007387 */ /* 0x0001e80000100a00 */
[----:B0-----:R-:W2:Y:S04]  /*44d20*/  LDL R10, [R1+0x38] ;  /* 0x00003800010a7983 */ /* 0x001ea80000100800 */
[----:B------:R-:W2:Y:S01]  /*44d30*/  LDL R11, [R1+0x3c] ;  /* 0x00003c00010b7983 */ /* 0x000ea20000100800 */
[----:B------:R-:W-:Y:S01]  /*44d40*/  FADD R0, -R0, R24 ;  /* 0x0000001800007221 */ /* 0x000fe20000000100 */
[----:B------:R-:W-:Y:S01]  /*44d50*/  MOV R24, R27 ;  /* 0x0000001b00187202 */ /* 0x000fe20000000f00 */
[----:B------:R-:W-:-:S02]  /*44d60*/  IMAD.MOV.U32 R27, RZ, RZ, R3 ;  /* 0x000000ffff1b7224 */ /* 0x000fc400078e0003 */
[----:B------:R-:W-:-:S04]  /*44d70*/  FMUL R0, R0, 1.4426950216293334961 ;  /* 0x3fb8aa3b00007820 */ /* 0x000fc80000400000 */
[----:B------:R-:W0:Y:S02]  /*44d80*/  MUFU.EX2 R29, R0 ;  /* 0x00000000001d7308 */ /* 0x000e240000000800 */
[----:B0-----:R-:W-:Y:S04]  /*44d90*/  STL [R1+0x6c], R29 ;  /* 0x00006c1d01007387 */ /* 0x001fe80000100800 */
[----:B------:R-:W3:Y:S01]  /*44da0*/  LDL.LU R3, [R1+0x18] ;  /* 0x0000180001037983 */ /* 0x000ee20000300800 */
[----:B--2---:R-:W-:Y:S03]  /*44db0*/  HMMA.16816.F32 R8, R24, R10, R12 ;  /* 0x0000000a1808723c */ /* 0x004fe6000000180c */
[----:B------:R-:W2:-:S15]  /*44dc0*/  LDL R24, [R1+0xe0] ;  /* 0x0000e00001187983 */ /* 0x000e9e0000100800 */
[----:B------:R-:W-:Y:S01]  /*44dd0*/  NOP ;  /* 0x0000000000007918 */ /* 0x000fe20000000000 */
[----:B------:R0:W-:Y:S04]  /*44de0*/  STL.64 [R1+0x630], R8 ;  /* 0x0006300801007387 */ /* 0x0001e80000100a00 */
[----:B------:R1:W-:Y:S04]  /*44df0*/  STL.64 [R1+0x638], R10 ;  /* 0x0006380a01007387 */ /* 0x0003e80000100a00 */
[----:B------:R-:W2:Y:S04]  /*44e00*/  LDL R25, [R1+0xe4] ;  /* 0x0000e40001197983 */ /* 0x000ea80000100800 */
[----:B------:R-:W2:Y:S01]  /*44e10*/  LDL.LU R27, [R1+0x8] ;  /* 0x00000800011b7983 */ /* 0x000ea20000300800 */
[C---:B----4-:R-:W-:Y:S01]  /*44e20*/  FMUL R12, R7.reuse, R23 ;  /* 0x00000017070c7220 */ /* 0x050fe20000400000 */
[----:B---3--:R-:W-:Y:S01]  /*44e30*/  FMUL R13, R7, R22 ;  /* 0x00000016070d7220 */ /* 0x008fe20000400000 */
[C---:B------:R-:W-:Y:S01]  /*44e40*/  FMUL R14, R29.reuse, R21 ;  /* 0x000000151d0e7220 */ /* 0x040fe20000400000 */
[----:B-----5:R-:W-:Y:S01]  /*44e50*/  FMUL R15, R29, R20 ;  /* 0x000000141d0f7220 */ /* 0x020fe20000400000 */
[----:B0-----:R-:W-:Y:S01]  /*44e60*/  IMAD.MOV.U32 R9, RZ, RZ, R28 ;  /* 0x000000ffff097224 */ /* 0x001fe200078e001c */
[----:B-1----:R-:W-:Y:S01]  /*44e70*/  MOV R10, R3 ;  /* 0x00000003000a7202 */ /* 0x002fe20000000f00 */
[----:B------:R-:W-:Y:S01]  /*44e80*/  IMAD.MOV.U32 R11, RZ, RZ, R6 ;  /* 0x000000ffff0b7224 */ /* 0x000fe200078e0006 */
[----:B------:R-:W3:Y:S04]  /*44e90*/  LDL.LU R16, [R1+0x650] ;  /* 0x0006500001107983 */ /* 0x000ee80000300800 */
[----:B------:R-:W4:Y:S04]  /*44ea0*/  LDL.LU R17, [R1+0x654] ;  /* 0x0006540001117983 */ /* 0x000f280000300800 */
[----:B------:R-:W5:Y:S04]  /*44eb0*/  LDL.LU R18, [R1+0x658] ;  /* 0x0006580001127983 */ /* 0x000f680000300800 */
[----:B------:R-:W3:Y:S01]  /*44ec0*/  LDL.LU R19, [R1+0x65c] ;  /* 0x00065c0001137983 */ /* 0x000ee20000300800 */
[----:B--2---:R-:W-:-:S07]  /*44ed0*/  IMAD.MOV.U32 R8, RZ, RZ, R27 ;  /* 0x000000ffff087224 */ /* 0x004fce00078e001b */
[----:B------:R-:W-:-:S15]  /*44ee0*/  HMMA.16816.F32 R12, R8, R4, R12 ;  /* 0x00000004080c723c */ /* 0x000fde000000180c */
[----:B------:R-:W-:-:S04]  /*44ef0*/  NOP ;  /* 0x0000000000007918 */ /* 0x000fc80000000000 */
[----:B------:R0:W-:Y:S04]  /*44f00*/  STL.64 [R1+0xca8], R14 ;  /* 0x000ca80e01007387 */ /* 0x0001e80000100a00 */
[----:B0-----:R-:W2:Y:S04]  /*44f10*/  LDL R14, [R1+0xe8] ;  /* 0x0000e800010e7983 */ /* 0x001ea80000100800 */
[----:B------:R-:W2:Y:S04]  /*44f20*/  LDL R15, [R1+0xec] ;  /* 0x0000ec00010f7983 */ /* 0x000ea80000100800 */
[----:B------:R-:W2:Y:S04]  /*44f30*/  LDL.LU R20, [R1+0x660] ;  /* 0x0006600001147983 */ /* 0x000ea80000300800 */
[----:B------:R-:W2:Y:S04]  /*44f40*/  LDL.LU R21, [R1+0x664] ;  /* 0x0006640001157983 */ /* 0x000ea80000300800 */
[----:B------:R-:W2:Y:S04]  /*44f50*/  LDL.LU R22, [R1+0x668] ;  /* 0x0006680001167983 */ /* 0x000ea80000300800 */
[----:B------:R-:W2:Y:S01]  /*44f60*/  LDL.LU R0, [R1+0x66c] ;  /* 0x00066c0001007983 */ /* 0x000ea20000300800 */
[C---:B---3--:R-:W-:Y:S01]  /*44f70*/  FMUL R16, R7.reuse, R16 ;  /* 0x0000001007107220 */ /* 0x048fe20000400000 */
[----:B----4-:R-:W-:Y:S01]  /*44f80*/  FMUL R17, R7, R17 ;  /* 0x0000001107117220 */ /* 0x010fe20000400000 */
[C---:B-----5:R-:W-:Y:S01]  /*44f90*/  FMUL R18, R29.reuse, R18 ;  /* 0x000000121d127220 */ /* 0x060fe20000400000 */
[----:B------:R-:W-:Y:S01]  /*44fa0*/  FMUL R19, R29, R19 ;  /* 0x000000131d137220 */ /* 0x000fe20000400000 */
[----:B------:R-:W3:Y:S04]  /*44fb0*/  LDL R4, [R1+0x48] ;  /* 0x0000480001047983 */ /* 0x000ee80000100800 */
[----:B------:R-:W3:Y:S02]  /*44fc0*/  LDL R5, [R1+0x4c] ;  /* 0x00004c0001057983 */ /* 0x000ee40000100800 */
[----:B------:R-:W-:Y:S02]  /*44fd0*/  HMMA.16816.F32 R16, R8, R24, R16 ;  /* 0x000000180810723c */ /* 0x000fe40000001810 */
[----:B------:R-:W4:Y:S04]  /*44fe0*/  LDL.LU R26, [R1+0x674] ;  /* 0x00067400011a7983 */ /* 0x000f280000300800 */
[----:B------:R-:W5:Y:S04]  /*44ff0*/  LDL.LU R25, [R1+0x678] ;  /* 0x0006780001197983 */ /* 0x000f680000300800 */
[----:B------:R-:W3:Y:S01]  /*45000*/  LDL.LU R24, [R1+0x67c] ;  /* 0x00067c0001187983 */ /* 0x000ee20000300800 */
[C---:B--2---:R-:W-:Y:S01]  /*45010*/  FMUL R20, R7.reuse, R20 ;  /* 0x0000001407147220 */ /* 0x044fe20000400000 */
[----:B------:R-:W-:Y:S01]  /*45020*/  FMUL R21, R7, R21 ;  /* 0x0000001507157220 */ /* 0x000fe20000400000 */
[C---:B------:R-:W-:Y:S01]  /*45030*/  FMUL R22, R29.reuse, R22 ;  /* 0x000000161d167220 */ /* 0x040fe20000400000 */
[----:B------:R-:W-:-:S07]  /*45040*/  FMUL R23, R29, R0 ;  /* 0x000000001d177220 */ /* 0x000fce0000400000 */
[----:B------:R-:W-:Y:S01]  /*45050*/  HMMA.16816.F32 R20, R8, R14, R20 ;  /* 0x0000000e0814723c */ /* 0x000fe20000001814 */
[----:B------:R-:W2:Y:S04]  /*45060*/  LDL.LU.64 R14, [R1+0xca8] ;  /* 0x000ca800010e7983 */ /* 0x000ea80000300a00 */
[----:B------:R-:W2:Y:S01]  /*45070*/  LDL.LU R11, [R1+0x670] ;  /* 0x00067000010b7983 */ /* 0x000ea20000300800 */
[----:B----4-:R-:W-:Y:S01]  /*45080*/  FMUL R9, R7, R26 ;  /* 0x0000001a07097220 */ /* 0x010fe20000400000 */
[----:B------:R-:W-:Y:S01]  /*45090*/  MOV R26, R3 ;  /* 0x00000003001a7202 */ /* 0x000fe20000000f00 */
[----:B-----5:R-:W-:Y:S01]  /*450a0*/  FMUL R10, R29, R25 ;  /* 0x000000191d0a7220 */ /* 0x020fe20000400000 */
[----:B------:R-:W-:-:S10]  /*450b0*/  IMAD.MOV.U32 R25, RZ, RZ, R28 ;  /* 0x000000ffff197224 */ /* 0x000fd400078e001c */
[----:B------:R0:W-:Y:S04]  /*450c0*/  STL [R1+0xc90], R21 ;  /* 0x000c901501007387 */ /* 0x0001e80000100800 */
[----:B------:R-:W4:Y:S04]  /*450d0*/  LDL R0, [R1+0x258] ;  /* 0x0002580001007983 */ /* 0x000f280000100800 */
[----:B0-----:R-:W5:Y:S04]  /*450e0*/  LDL R21, [R1+0xc] ;  /* 0x00000c0001157983 */ /* 0x001f680000100800 */
[----:B------:R0:W-:Y:S01]  /*450f0*/  STL.64 [R1+0xc88], R22 ;  /* 0x000c881601007387 */ /* 0x0001e20000100a00 */
[----:B--2---:R-:W-:Y:S01]  /*45100*/  FMUL R8, R7, R11 ;  /* 0x0000000b07087220 */ /* 0x004fe20000400000 */
[----:B---3--:R-:W-:Y:S01]  /*45110*/  FMUL R11, R29, R24 ;  /* 0x000000181d0b7220 */ /* 0x008fe20000400000 */
[----:B------:R-:W-:Y:S01]  /*45120*/  IMAD.MOV.U32 R24, RZ, RZ, R27 ;  /* 0x000000ffff187224 */ /* 0x000fe200078e001b */
[----:B------:R-:W2:Y:S01]  /*45130*/  LDL.LU R7, [R1+0xca4] ;  /* 0x000ca40001077983 */ /* 0x000ea20000300800 */
[----:B------:R-:W-:-:S03]  /*45140*/  IMAD.MOV.U32 R27, RZ, RZ, R6 ;  /* 0x000000ffff1b7224 */ /* 0x000fc600078e0006 */
[----:B------:R-:W3:Y:S04]  /*45150*/  LDL.LU R29, [R1+0xca0] ;  /* 0x000ca000011d7983 */ /* 0x000ee80000300800 */
[----:B0-----:R-:W2:Y:S01]  /*45160*/  LDL.64 R22, [R1+0x50] ;  /* 0x0000500001167983 */ /* 0x001ea20000100a00 */
[----:B------:R-:W-:Y:S03]  /*45170*/  HMMA.16816.F32 R8, R24, R4, R8 ;  /* 0x000000041808723c */ /* 0x000fe60000001808 */
[----:B------:R-:W2:Y:S04]  /*45180*/  LDL R28, [R1+0x330] ;  /* 0x00033000011c7983 */ /* 0x000ea80000100800 */
[----:B------:R-:W2:Y:S04]  /*45190*/  LDL.LU.64 R4, [R1+0xc98] ;  /* 0x000c980001047983 */ /* 0x000ea80000300a00 */
[----:B------:R-:W3:Y:S04]  /*451a0*/  LDL R6, [R1+0x1c] ;  /* 0x00001c0001067983 */ /* 0x000ee80000100800 */
[----:B------:R-:W4:Y:S01]  /*451b0*/  LDL R27, [R1+0x934] ;  /* 0x00093400011b7983 */ /* 0x000f220000100800 */
[----:B--2---:R-:W-:-:S02]  /*451c0*/  IMAD.MOV.U32 R24, RZ, RZ, R5 ;  /* 0x000000ffff187224 */ /* 0x004fc400078e0005 */
[----:B------:R-:W-:Y:S01]  /*451d0*/  IMAD.MOV.U32 R25, RZ, RZ, R4 ;  /* 0x000000ffff197224 */ /* 0x000fe200078e0004 */
[----:B-----5:R-:W-:Y:S01]  /*451e0*/  MOV R4, R21 ;  /* 0x0000001500047202 */ /* 0x020fe20000000f00 */
[----:B---3--:R-:W-:-:S07]  /*451f0*/  IMAD.MOV.U32 R5, RZ, RZ, R29 ;  /* 0x000000ffff057224 */ /* 0x008fce00078e001d */
[----:B------:R-:W-:Y:S01]  /*45200*/  HMMA.16816.F32 R12, R4, R24, R12 ;  /* 0x00000018040c723c */ /* 0x000fe2000000180c */
[----:B------:R-:W-:Y:S01]  /*45210*/  IMAD.MOV.U32 R25, RZ, RZ, R2 ;  /* 0x000000ffff197224 */ /* 0x000fe200078e0002 */
[----:B------:R-:W-:Y:S04]  /*45220*/  LDS.64 R4, [R28+UR8+0x43400] ;  /* 0x043400081c047984 */ /* 0x000fe80008000a00 */
[----:B------:R-:W0:Y:S04]  /*45230*/  LDS.64 R2, [R28+UR8+0x43600] ;  /* 0x043600081c027984 */ /* 0x000e280008000a00 */
[----:B------:R-:W2:Y:S04]  /*45240*/  LDL R6, [R1+0x25c] ;  /* 0x00025c0001067983 */ /* 0x000ea80000100800 */
[----:B------:R-:W3:Y:S05]  /*45250*/  LDL R24, [R1+0x30] ;  /* 0x0000300001187983 */ /* 0x000eea0000100800 */
[----:B------:R-:W-:Y:S04]  /*45260*/  STL.64 [R1+0x640], R12 ;  /* 0x0006400c01007387 */ /* 0x000fe80000100a00 */
[----:B------:R-:W-:Y:S04]  /*45270*/  STL.64 [R1+0x648], R14 ;  /* 0x0006480e01007387 */ /* 0x000fe80000100a00 */
[----:B----4-:R-:W1:Y:S04]  /*45280*/  LDS.64 R12, [R27+UR8+0x43400] ;  /* 0x043400081b0c7984 */ /* 0x010e680008000a00 */
[----:B0-----:R0:W-:Y:S04]  /*45290*/  STL [R1+0xc80], R2 ;  /* 0x000c800201007387 */ /* 0x0011e80000100800 */
[----:B------:R-:W-:Y:S04]  /*452a0*/  STL.64 [R1], R4 ;  /* 0x0000000401007387 */ /* 0x000fe80000100a00 */
[----:B------:R-:W4:Y:S04]  /*452b0*/  LDS.64 R4, [R27+UR8+0x43600] ;  /* 0x043600081b047984 */ /* 0x000f280008000a00 */
[----:B0-----:R-:W5:Y:S04]  /*452c0*/  LDL.LU R2, [R1+0x1c] ;  /* 0x00001c0001027983 */ /* 0x001f680000300800 */
[----:B------:R0:W-:Y:S04]  /*452d0*/  STL [R1+0xc68], R3 ;  /* 0x000c680301007387 */ /* 0x0001e80000100800 */
[----:B0-----:R-:W2:Y:S01]  /*452e0*/  LDL.LU R3, [R1+0x830] ;  /* 0x0008300001037983 */ /* 0x001ea20000300800 */
[----:B------:R-:W-:-:S03]  /*452f0*/  IMAD.MOV.U32 R15, RZ, RZ, R7 ;  /* 0x000000ffff0f7224 */ /* 0x000fc600078e0007 */
[----:B------:R-:W3:Y:S04]  /*45300*/  LDL R26, [R1+0x38] ;  /* 0x00003800011a7983 */ /* 0x000ee80000100800 */
[----:B-1----:R0:W-:Y:S04]  /*45310*/  STL.64 [R1+0x10], R12 ;  /* 0x0000100c01007387 */ /* 0x0021e80000100a00 */
[----:B------:R-:W3:Y:S01]  /*45320*/  LDL R27, [R1+0x3c] ;  /* 0x00003c00011b7983 */ /* 0x000ee20000100800 */
[----:B0-----:R-:W-:Y:S01]  /*45330*/  IMAD.MOV.U32 R12, RZ, RZ, R21 ;  /* 0x000000ffff0c7224 */ /* 0x001fe200078e0015 */
[----:B------:R-:W-:-:S02]  /*45340*/  MOV R13, R29 ;  /* 0x0000001d000d7202 */ /* 0x000fc40000000f00 */
[----:B----4-:R0:W-:Y:S04]  /*45350*/  STL [R1+0xc6c], R5 ;  /* 0x000c6c0501007387 */ /* 0x0101e80000100800 */
[----:B0-----:R-:W4:Y:S04]  /*45360*/  LDL.LU R5, [R1+0x82c] ;  /* 0x00082c0001057983 */ /* 0x001f280000300800 */
[----:B------:R-:W3:Y:S01]  /*45370*/  LDL.LU R21, [R1+0xc90] ;  /* 0x000c900001157983 */ /* 0x000ee20000300800 */
[----:B-----5:R-:W-:-:S07]  /*45380*/  IMAD.MOV.U32 R14, RZ, RZ, R2 ;  /* 0x000000ffff0e7224 */ /* 0x020fce00078e0002 */
[----:B------:R-:W-:Y:S01]  /*45390*/  HMMA.16816.F32 R12, R12, R22, R16 ;  /* 0x000000160c0c723c */ /* 0x000fe20000001810 */
[----:B--2---:R-:W-:Y:S01]  /*453a0*/  FADD R0, -R0, R3 ;  /* 0x0000000300007221 */ /* 0x004fe20000000100 */
[----:B------:R-:W-:Y:S02]  /*453b0*/  IMAD.MOV.U32 R3, RZ, RZ, R22 ;  /* 0x000000ffff037224 */ /* 0x000fe400078e0016 */
[----:B------:R-:W3:-:S15]  /*453c0*/  LDL.LU.64 R22, [R1+0xc88] ;  /* 0x000c880001167983 */ /* 0x000ede0000300a00 */
[----:B------:R0:W-:Y:S04]  /*453d0*/  STL.64 [R1+0x650], R12 ;  /* 0x0006500c01007387 */ /* 0x0001e80000100a00 */
[----:B------:R1:W-:Y:S04]  /*453e0*/  STL.64 [R1+0x658], R14 ;  /* 0x0006580e01007387 */ /* 0x0003e80000100a00 */
[----:B------:R-:W2:Y:S01]  /*453f0*/  LDL.LU R19, [R1+0xc] ;  /* 0x00000c0001137983 */ /* 0x000ea20000300800 */
[----:B0-----:R-:W-:Y:S02]  /*45400*/  IMAD.MOV.U32 R13, RZ, RZ, R29 ;  /* 0x000000ffff0d7224 */ /* 0x001fe400078e001d */
[----:B----4-:R-:W-:Y:S01]  /*45410*/  FADD R6, -R6, R5 ;  /* 0x0000000506067221 */ /* 0x010fe20000000100 */
[----:B-1----:R-:W-:-:S02]  /*45420*/  IMAD.MOV.U32 R14, RZ, RZ, R2 ;  /* 0x000000ffff0e7224 */ /* 0x002fc400078e0002 */
[----:B------:R-:W-:Y:S01]  /*45430*/  FMUL R0, R0, 1.4426950216293334961 ;  /* 0x3fb8aa3b00007820 */ /* 0x000fe20000400000 */
[----:B------:R-:W-:Y:S02]  /*45440*/  IMAD.MOV.U32 R15, RZ, RZ, R7 ;  /* 0x000000ffff0f7224 */ /* 0x000fe400078e0007 */
[----:B------:R-:W-:Y:S01]  /*45450*/  FMUL R6, R6, 1.4426950216293334961 ;  /* 0x3fb8aa3b06067820 */ /* 0x000fe20000400000 */
[----:B------:R-:W4:Y:S03]  /*45460*/  LDL R16, [R1+0x28] ;  /* 0x0000280001107983 */ /* 0x000f260000100800 */
[----:B------:R-:W0:Y:S01]  /*45470*/  MUFU.EX2 R5, R6 ;  /* 0x0000000600057308 */ /* 0x000e220000000800 */
[----:B------:R-:W4:Y:S07]  /*45480*/  LDL R17, [R1+0x2c] ;  /* 0x00002c0001117983 */ /* 0x000f2e0000100800 */
[----:B------:R-:W1:Y:S01]  /*45490*/  MUFU.EX2 R0, R0 ;  /* 0x0000000000007308 */ /* 0x000e620000000800 */
[----:B0-----:R-:W-:Y:S01]  /*454a0*/  STL [R1+0x60], R5 ;  /* 0x0000600501007387 */ /* 0x001fe20000100800 */
[----:B--2---:R-:W-:-:S07]  /*454b0*/  MOV R12, R19 ;  /* 0x00000013000c7202 */ /* 0x004fce0000000f00 */
[----:B---3--:R-:W-:Y:S01]  /*454c0*/  HMMA.16816.F32 R12, R12, R24, R20 ;  /* 0x000000180c0c723c */ /* 0x008fe20000001814 */
[----:B------:R-:W2:Y:S04]  /*454d0*/  LDL.LU R24, [R1+0x680] ;  /* 0x0006800001187983 */ /* 0x000ea80000300800 */
[----:B------:R-:W3:-:S14]  /*454e0*/  LDL.LU R25, [R1+0x684] ;  /* 0x0006840001197983 */ /* 0x000edc0000300800 */
[----:B------:R-:W-:Y:S04]  /*454f0*/  STL.64 [R1+0x660], R12 ;  /* 0x0006600c01007387 */ /* 0x000fe80000100a00 */
[----:B------:R0:W-:Y:S04]  /*45500*/  STL.64 [R1+0x668], R14 ;  /* 0x0006680e01007387 */ /* 0x0001e80000100a00 */
[----:B------:R-:W5:Y:S04]  /*45510*/  LDL.LU R18, [R1+0x688] ;  /* 0x0006880001127983 */ /* 0x000f680000300800 */
[----:B------:R-:W4:Y:S04]  /*45520*/  LDL.LU R6, [R1+0x68c] ;  /* 0x00068c0001067983 */ /* 0x000f280000300800 */
[----:B------:R-:W4:Y:S01]  /*45530*/  LDL.LU R22, [R1] ;  /* 0x0000000001167983 */ /* 0x000f220000300800 */
[----:B0-----:R-:W-:-:S03]  /*45540*/  IMAD.MOV.U32 R14, RZ, RZ, R2 ;  /* 0x000000ffff0e7224 */ /* 0x001fc600078e0002 */
[----:B------:R-:W4:Y:S04]  /*45550*/  LDL.LU R23, [R1+0x10] ;  /* 0x0000100001177983 */ /* 0x000f280000300800 */
[----:B-1----:R-:W-:Y:S04]  /*45560*/  STL [R1+0x64], R0 ;  /* 0x0000640001007387 */ /* 0x002fe80000100800 */
[----:B------:R-:W-:Y:S04]  /*45570*/  STL [R1+0xc58], R28 ;  /* 0x000c581c01007387 */ /* 0x000fe80000100800 */
[----:B------:R-:W4:Y:S01]  /*45580*/  LDL.LU R2, [R1+0xc80] ;  /* 0x000c800001027983 */ /* 0x000f220000300800 */
[----:B------:R-:W-:Y:S01]  /*45590*/  MOV R12, R19 ;  /* 0x00000013000c7202 */ /* 0x000fe20000000f00 */
[----:B------:R-:W-:-:S02]  /*455a0*/  IMAD.MOV.U32 R13, RZ, RZ, R29 ;  /* 0x000000ffff0d7224 */ /* 0x000fc400078e001d */
[----:B------:R-:W-:Y:S01]  /*455b0*/  IMAD.MOV.U32 R15, RZ, RZ, R7 ;  /* 0x000000ffff0f7224 */ /* 0x000fe200078e0007 */
[----:B------:R-:W4:Y:S04]  /*455c0*/  LDL.LU R21, [R1+0x690] ;  /* 0x0006900001157983 */ /* 0x000f280000300800 */
[----:B------:R-:W4:Y:S02]  /*455d0*/  LDL.LU R20, [R1+0x694] ;  /* 0x0006940001147983 */ /* 0x000f240000300800 */
[----:B------:R-:W-:-:S15]  /*455e0*/  HMMA.16816.F32 R8, R12, R26, R8 ;  /* 0x0000001a0c08723c */ /* 0x000fde0000001808 */
[----:B------:R-:W-:-:S04]  /*455f0*/  NOP ;  /* 0x0000000000007918 */ /* 0x000fc80000000000 */
[----:B------:R-:W-:Y:S04]  /*45600*/  STL.64 [R1+0x670], R8 ;  /* 0x0006700801007387 */ /* 0x000fe80000100a00 */
[----:B------:R0:W-:Y:S04]  /*45610*/  STL.64 [R1+0x678], R10 ;  /* 0x0006780a01007387 */ /* 0x0001e80000100a00 */
[----:B------:R-:W4:Y:S04]  /*45620*/  LDL.LU R19, [R1+0x698] ;  /* 0x0006980001137983 */ /* 0x000f280000300800 */
[----:B------:R-:W4:Y:S01]  /*45630*/  LDL.LU R7, [R1+0x69c] ;  /* 0x00069c0001077983 */ /* 0x000f220000300800 */
[----:B0-----:R-:W-:-:S02]  /*45640*/  IMAD.MOV.U32 R11, RZ, RZ, R4 ;  /* 0x000000ffff0b7224 */ /* 0x001fc400078e0004 */
[C---:B--2---:R-:W-:Y:S01]  /*45650*/  FMUL R24, R5.reuse, R24 ;  /* 0x0000001805187220 */ /* 0x044fe20000400000 */
[----:B---3--:R-:W-:Y:S01]  /*45660*/  FMUL R25, R5, R25 ;  /* 0x0000001905197220 */ /* 0x008fe20000400000 */
[C---:B-----5:R-:W-:Y:S01]  /*45670*/  FMUL R26, R0.reuse, R18 ;  /* 0x00000012001a7220 */ /* 0x060fe20000400000 */
[----:B----4-:R-:W-:Y:S01]  /*45680*/  FMUL R27, R0, R6 ;  /* 0x00000006001b7220 */ /* 0x010fe20000400000 */
[----:B------:R-:W-:Y:S01]  /*45690*/  MOV R8, R22 ;  /* 0x0000001600087202 */ /* 0x000fe20000000f00 */
[----:B------:R-:W-:Y:S02]  /*456a0*/  IMAD.MOV.U32 R10, RZ, RZ, R23 ;  /* 0x000000ffff0a7224 */ /* 0x000fe400078e0017 */
[----:B------:R-:W-:-:S07]  /*456b0*/  IMAD.MOV.U32 R9, RZ, RZ, R2 ;  /* 0x000000ffff097224 */ /* 0x000fce00078e0002 */
[----:B------:R-:W-:-:S15]  /*456c0*/  HMMA.16816.F32 R24, R8, R16, R24 ;  /* 0x000000100818723c */ /* 0x000fde0000001818 */
[----:B------:R-:W-:-:S04]  /*456d0*/  NOP ;  /* 0x0000000000007918 */ /* 0x000fc80000000000 */
[----:B------:R0:W-:Y:S04]  /*456e0*/  STL.64 [R1+0xc70], R24 ;  /* 0x000c701801007387 */ /* 0x0001e80000100a00 */
[----:B0-----:R-:W2:Y:S04]  /*456f0*/  LDL R24, [R1+0xe8] ;  /* 0x0000e80001187983 */ /* 0x001ea80000100800 */
[----:B------:R-:W2:Y:S01]  /*45700*/  LDL R25, [R1+0xec] ;  /* 0x0000ec0001197983 */ /* 0x000ea20000100800 */
[C---:B------:R-:W-:Y:S01]  /*45710*/  FMUL R12, R5.reuse, R21 ;  /* 0x00000015050c7220 */ /* 0x040fe20000400000 */
[----:B------:R-:W-:Y:S01]  /*45720*/  FMUL R13, R5, R20 ;  /* 0x00000014050d7220 */ /* 0x000fe20000400000 */
[C---:B------:R-:W-:Y:S01]  /*45730*/  FMUL R14, R0.reuse, R19 ;  /* 0x00000013000e7220 */ /* 0x040fe20000400000 */
[----:B------:R-:W-:Y:S01]  /*45740*/  FMUL R15, R0, R7 ;  /* 0x00000007000f7220 */ /* 0x000fe20000400000 */
[----:B--2---:R0:W-:Y:S04]  /*45750*/  STL.64 [R1+0xc78], R24 ;  /* 0x000c781801007387 */ /* 0x0041e80000100a00 */
[----:B0-----:R-:W2:Y:S04]  /*45760*/  LDL R24, [R1+0xe0] ;  /* 0x0000e00001187983 */ /* 0x001ea80000100800 */
[----:B------:R-:W2:Y:S04]  /*45770*/  LDL R25, [R1+0xe4] ;  /* 0x0000e40001197983 */ /* 0x000ea80000100800 */
[----:B------:R-:W3:Y:S04]  /*45780*/  LDL.LU R18, [R1+0x6a0] ;  /* 0x0006a00001127983 */ /* 0x000ee80000300800 */
[----:B------:R-:W4:Y:S04]  /*45790*/  LDL.LU R17, [R1+0x6a4] ;  /* 0x0006a40001117983 */ /* 0x000f280000300800 */
[----:B------:R-:W5:Y:S04]  /*457a0*/  LDL.LU R16, [R1+0x6a8] ;  /* 0x0006a80001107983 */ /* 0x000f680000300800 */
[----:B------:R-:W5:Y:S04]  /*457b0*/  LDL.LU R6, [R1+0x6ac] ;  /* 0x0006ac0001067983 */ /* 0x000f680000300800 */
[----:B------:R0:W-:Y:S04]  /*457c0*/  STL.64 [R1+0xc60], R26 ;  /* 0x000c601a01007387 */ /* 0x0001e80000100a00 */
[----:B------:R-:W5:Y:S04]  /*457d0*/  LDL R28, [R1+0x40] ;  /* 0x00004000011c7983 */ /* 0x000f680000100800 */
[----:B------:R-:W5:Y:S04]  /*457e0*/  LDL R29, [R1+0x44] ;  /* 0x00004400011d7983 */ /* 0x000f680000100800 */
[----:B0-----:R-:W5:Y:S04]  /*457f0*/  LDL R26, [R1+0x48] ;  /* 0x00004800011a7983 */ /* 0x001f680000100800 */
[----:B------:R-:W5:Y:S04]  /*45800*/  LDL R27, [R1+0x4c] ;  /* 0x00004c00011b7983 */ /* 0x000f680000100800 */
[----:B------:R-:W5:Y:S04]  /*45810*/  LDL.LU R21, [R1+0x6b4] ;  /* 0x0006b40001157983 */ /* 0x000f680000300800 */
[----:B------:R-:W5:Y:S04]  /*45820*/  LDL.LU R20, [R1+0x6b8] ;  /* 0x0006b80001147983 */ /* 0x000f680000300800 */
[----:B------:R-:W5:Y:S01]  /*45830*/  LDL.LU R7, [R1+0x6bc] ;  /* 0x0006bc0001077983 */ /* 0x000f620000300800 */
[----:B--2---:R-:W-:Y:S03]  /*45840*/  HMMA.16816.F32 R12, R8, R24, R12 ;  /* 0x00000018080c723c */ /* 0x004fe6000000180c */
[----:B------:R-:W2:Y:S01]  /*45850*/  LDL.LU.64 R24, [R1+0xc78] ;  /* 0x000c780001187983 */ /* 0x000ea20000300a00 */
[----:B------:R-:W-:-:S02]  /*45860*/  IMAD.MOV.U32 R19, RZ, RZ, R4 ;  /* 0x000000ffff137224 */ /* 0x000fc400078e0004 */
[C---:B---3--:R-:W-:Y:S01]  /*45870*/  FMUL R8, R5.reuse, R18 ;  /* 0x0000001205087220 */ /* 0x048fe20000400000 */
[----:B------:R-:W-:Y:S02]  /*45880*/  IMAD.MOV.U32 R18, RZ, RZ, R23 ;  /* 0x000000ffff127224 */ /* 0x000fe400078e0017 */
[----:B----4-:R-:W-:Y:S01]  /*45890*/  FMUL R9, R5, R17 ;  /* 0x0000001105097220 */ /* 0x010fe20000400000 */
[----:B------:R-:W-:Y:S02]  /*458a0*/  IMAD.MOV.U32 R17, RZ, RZ, R2 ;  /* 0x000000ffff117224 */ /* 0x000fe400078e0002 */
[C---:B-----5:R-:W-:Y:S01]  /*458b0*/  FMUL R10, R0.reuse, R16 ;  /* 0x00000010000a7220 */ /* 0x060fe20000400000 */
[----:B------:R-:W-:Y:S01]  /*458c0*/  MOV R16, R22 ;  /* 0x0000001600107202 */ /* 0x000fe20000000f00 */
[----:B------:R-:W-:-:S07]  /*458d0*/  FMUL R11, R0, R6 ;  /* 0x00000006000b7220 */ /* 0x000fce0000400000 */
[----:B--2---:R-:W-:Y:S01]  /*458e0*/  HMMA.16816.F32 R8, R16, R24, R8 ;  /* 0x000000181008723c */ /* 0x004fe20000001808 */
[----:B------:R-:W2:Y:S04]  /*458f0*/  LDL.LU.64 R24, [R1+0xc70] ;  /* 0x000c700001187983 */ /* 0x000ea80000300a00 */
[----:B------:R-:W3:Y:S01]  /*45900*/  LDL.LU R19, [R1+0x6b0] ;  /* 0x0006b00001137983 */ /* 0x000ee20000300800 */
[----:B------:R-:W-:Y:S01]  /*45910*/  FMUL R18, R0, R20 ;  /* 0x0000001400127220 */ /* 0x000fe20000400000 */
[----:B------:R-:W-:Y:S02]  /*45920*/  IMAD.MOV.U32 R20, RZ, RZ, R22 ;  /* 0x000000ffff147224 */ /* 0x000fe400078e0016 */
[----:B------:R-:W-:Y:S01]  /*45930*/  FMUL R17, R5, R21 ;  /* 0x0000001505117220 */ /* 0x000fe20000400000 */
[----:B------:R-:W4:Y:S01]  /*45940*/  LDL R6, [R1+0x934] ;  /* 0x0009340001067983 */ /* 0x000f220000100800 */
[----:B------:R-:W-:Y:S01]  /*45950*/  IMAD.MOV.U32 R22, RZ, RZ, R23 ;  /* 0x000000ffff167224 */ /* 0x000fe200078e0017 */
[----:B------:R-:W-:Y:S01]  /*45960*/  MOV R23, R4 ;  /* 0x0000000400177202 */ /* 0x000fe20000000f00 */
[----:B------:R-:W-:-:S06]  /*45970*/  IMAD.MOV.U32 R21, RZ, RZ, R2 ;  /* 0x000000ffff157224 */ /* 0x000fcc00078e0002 */
[----:B------:R0:W-:Y:S02]  /*45980*/  STL.64 [R1+0xc50], R10 ;  /* 0x000c500a01007387 */ /* 0x0001e40000100a00 */
[----:B0-----:R-:W-:Y:S01]  /*45990*/  MOV R10, R3 ;  /* 0x00000003000a7202 */ /* 0x001fe20000000f00 */
[----:B---3--:R-:W-:Y:S01]  /*459a0*/  FMUL R16, R5, R19 ;  /* 0x0000001305107220 */ /* 0x008fe20000400000 */
[----:B------:R-:W-:Y:S01]  /*459b0*/  FMUL R19, R0, R7 ;  /* 0x0000000700137220 */ /* 0x000fe20000400000 */
[----:B------:R-:W3:Y:S04]  /*459c0*/  LDL.LU R5, [R1+0xc6c] ;  /* 0x000c6c0001057983 */ /* 0x000ee80000300800 */
[----:B------:R-:W5:Y:S04]  /*459d0*/  LDL R0, [R1+0x248] ;  /* 0x0002480001007983 */ /* 0x000f680000100800 */
[----:B------:R-:W2:Y:S01]  /*459e0*/  LDL.LU R3, [R1+0xc68] ;  /* 0x000c680001037983 */ /* 0x000ea20000300800 */
[----:B------:R-:W-:Y:S03]  /*459f0*/  HMMA.16816.F32 R16, R20, R26, R16 ;  /* 0x0000001a1410723c */ /* 0x000fe60000001810 */
[----:B------:R-:W4:Y:S04]  /*45a00*/  LDL R11, [R1+0x54] ;  /* 0x00005400010b7983 */ /* 0x000f280000100800 */
[----:B------:R-:W4:Y:S04]  /*45a10*/  LDL R2, [R1+0x24c] ;  /* 0x00024c0001027983 */ /* 0x000f280000100800 */
[----:B------:R-:W4:Y:S04]  /*45a20*/  LDL.LU.64 R26, [R1+0xc60] ;  /* 0x000c6000011a7983 */ /* 0x000f280000300a00 */
[----:B------:R-:W4:Y:S04]  /*45a30*/  LDL R20, [R1+0x4] ;  /* 0x0000040001147983 */ /* 0x000f280000100800 */
[----:B------:R-:W4:Y:S01]  /*45a40*/  LDL R22, [R1+0x14] ;  /* 0x0000140001167983 */ /* 0x000f220000100800 */
[----:B---3--:R-:W-:-:S02]  /*45a50*/  IMAD.MOV.U32 R23, RZ, RZ, R5 ;  /* 0x000000ffff177224 */ /* 0x008fc400078e0005 */
[----:B--2---:R-:W-:-:S07]  /*45a60*/  IMAD.MOV.U32 R21, RZ, RZ, R3 ;  /* 0x000000ffff157224 */ /* 0x004fce00078e0003 */
[----:B----4-:R-:W-:Y:S01]  /*45a70*/  HMMA.16816.F32 R20, R20, R28, R24 ;  /* 0x0000001c1414723c */ /* 0x010fe20000001818 */
[----:B------:R-:W2:Y:S04]  /*45a80*/  LDL.LU R28, [R1+0xc58] ;  /* 0x000c5800011c7983 */ /* 0x000ea80000300800 */
[----:B------:R-:W3:Y:S04]  /*45a90*/  LDL.LU R25, [R1+0x834] ;  /* 0x0008340001197983 */ /* 0x000ee80000300800 */
[----:B------:R-:W5:Y:S10]  /*45aa0*/  LDL.LU R27, [R1+0x838] ;  /* 0x00083800011b7983 */ /* 0x000f740000300800 */
[----:B------:R-:W-:Y:S04]  /*45ab0*/  STL.64 [R1+0x680], R20 ;  /* 0x0006801401007387 */ /* 0x000fe80000100a00 */
[----:B------:R-:W-:Y:S04]  /*45ac0*/  STL.64 [R1+0x688], R22 ;  /* 0x0006881601007387 */ /* 0x000fe80000100a00 */
[----:B------:R-:W-:Y:S04]  /*45ad0*/  LDS.64 R20, [R6+UR8+0x43800] ;  /* 0x0438000806147984 */ /* 0x000fe80008000a00 */
[----:B------:R-:W-:Y:S04]  /*45ae0*/  LDS.64 R6, [R6+UR8+0x43a00] ;  /* 0x043a000806067984 */ /* 0x000fe80008000a00 */
[----:B--2---:R-:W0:Y:S04]  /*45af0*/  LDS.64 R22, [R28+UR8+0x43800] ;  /* 0x043800081c167984 */ /* 0x004e280008000a00 */
[----:B------:R-:W1:Y:S01]  /*45b00*/  LDS.64 R28, [R28+UR8+0x43a00] ;  /* 0x043a00081c1c7984 */ /* 0x000e620008000a00 */
[----:B0-----:R-:W-:Y:S01]  /*45b10*/  MOV R4, R23 ;  /* 0x0000001700047202 */ /* 0x001fe20000000f00 */
[----:B------:R-:W-:-:S02]  /*45b20*/  IMAD.MOV.U32 R24, RZ, RZ, R22 ;  /* 0x000000ffff187224 */ /* 0x000fc400078e0016 */
[----:B------:R-:W-:Y:S04]  /*45b30*/  STL [R1+0xc], R23 ;  /* 0x00000c1701007387 */ /* 0x000fe80000100800 */
[----:B------:R0:W-:Y:S04]  /*45b40*/  STL [R1+0xc4c], R4 ;  /* 0x000c4c0401007387 */ /* 0x0001e80000100800 */
[----:B0-----:R-:W2:Y:S04]  /*45b50*/  LDL.LU R4, [R1+0x4] ;  /* 0x0000040001047983 */ /* 0x001ea80000300800 */
[----:B------:R0:W-:Y:S04]  /*45b60*/  STL [R1+0xc48], R24 ;  /* 0x000c481801007387 */ /* 0x0001e80000100800 */
[----:B0-----:R-:W4:Y:S01]  /*45b70*/  LDL.LU R24, [R1+0x14] ;  /* 0x0000140001187983 */ /* 0x001f220000300800 */
[----:B------:R-:W-:-:S03]  /*45b80*/  IMAD.MOV.U32 R26, RZ, RZ, R20 ;  /* 0x000000ffff1a7224 */ /* 0x000fc600078e0014 */
[----:B-1----:R0:W-:Y:S01]  /*45b90*/  STL.64 [R1+0xc40], R28 ;  /* 0x000c401c01007387 */ /* 0x0021e20000100a00 */
[----:B------:R-:W-:-:S03]  /*45ba0*/  IMAD.MOV.U32 R23, RZ, RZ, R5 ;  /* 0x000000ffff177224 */ /* 0x000fc600078e0005 */
[----:B------:R1:W-:Y:S04]  /*45bb0*/  STL [R1+0x1c], R21 ;  /* 0x00001c1501007387 */ /* 0x0003e80000100800 */
[----:B0-----:R-:W3:Y:S01]  /*45bc0*/  LDL R28, [R1+0x38] ;  /* 0x00003800011c7983 */ /* 0x001ee20000100800 */
[----:B-1----:R-:W-:-:S03]  /*45bd0*/  IMAD.MOV.U32 R21, RZ, RZ, R3 ;  /* 0x000000ffff157224 */ /* 0x002fc600078e0003 */
[----:B------:R-:W3:Y:S01]  /*45be0*/  LDL R29, [R1+0x3c] ;  /* 0x00003c00011d7983 */ /* 0x000ee20000100800 */
[----:B--2---:R-:W-:Y:S01]  /*45bf0*/  IMAD.MOV.U32 R20, RZ, RZ, R4 ;  /* 0x000000ffff147224 */ /* 0x004fe200078e0004 */
[----:B----4-:R-:W-:-:S07]  /*45c00*/  MOV R22, R24 ;  /* 0x0000001800167202 */ /* 0x010fce0000000f00 */
[----:B------:R-:W-:Y:S01]  /*45c10*/  HMMA.16816.F32 R12, R20, R10, R12 ;  /* 0x0000000a140c723c */ /* 0x000fe2000000180c */
[----:B------:R-:W2:Y:S04]  /*45c20*/  LDL.LU.64 R10, [R1+0xc50] ;  /* 0x000c5000010a7983 */ /* 0x000ea80000300a00 */
[----:B------:R-:W2:-:S14]  /*45c30*/  LDL R22, [R1+0x30] ;  /* 0x0000300001167983 */ /* 0x000e9c0000100800 */
[----:B------:R0:W-:Y:S04]  /*45c40*/  STL.64 [R1+0x690], R12 ;  /* 0x0006900c01007387 */ /* 0x0001e80000100a00 */
[----:B------:R1:W-:Y:S04]  /*45c50*/  STL.64 [R1+0x698], R14 ;  /* 0x0006980e01007387 */ /* 0x0003e80000100a00 */
[----:B------:R-:W2:Y:S01]  /*45c60*/  LDL R23, [R1+0x34] ;  /* 0x0000340001177983 */ /* 0x000ea20000100800 */
[----:B---3--:R-:W-:Y:S01]  /*45c70*/  FADD R2, -R2, R25 ;  /* 0x0000001902027221 */ /* 0x008fe20000000100 */
[----:B0-----:R-:W-:-:S02]  /*45c80*/  IMAD.MOV.U32 R12, RZ, RZ, R4 ;  /* 0x000000ffff0c7224 */ /* 0x001fc400078e0004 */
[----:B------:R-:W-:Y:S01]  /*45c90*/  IMAD.MOV.U32 R13, RZ, RZ, R3 ;  /* 0x000000ffff0d7224 */ /* 0x000fe200078e0003 */
[----:B-1----:R-:W-:Y:S01]  /*45ca0*/  MOV R14, R24 ;  /* 0x00000018000e7202 */ /* 0x002fe20000000f00 */
[----:B------:R-:W-:Y:S02]  /*45cb0*/  IMAD.MOV.U32 R15, RZ, RZ, R5 ;  /* 0x000000ffff0f7224 */ /* 0x000fe400078e0005 */
[----:B------:R-:W-:Y:S01]  /*45cc0*/  FMUL R2, R2, 1.4426950216293334961 ;  /* 0x3fb8aa3b02027820 */ /* 0x000fe20000400000 */
[----:B-----5:R-:W-:-:S03]  /*45cd0*/  FADD R0, -R0, R27 ;  /* 0x0000001b00007221 */ /* 0x020fc60000000100 */
[----:B------:R-:W0:Y:S01]  /*45ce0*/  MUFU.EX2 R27, R2 ;  /* 0x00000002001b7308 */ /* 0x000e220000000800 */
[----:B------:R-:W-:-:S07]  /*45cf0*/  FMUL R0, R0, 1.4426950216293334961 ;  /* 0x3fb8aa3b00007820 */ /* 0x000fce0000400000 */
[----:B------:R-:W1:Y:S01]  /*45d00*/  MUFU.EX2 R25, R0 ;  /* 0x0000000000197308 */ /* 0x000e620000000800 */
[----:B0-----:R-:W-:Y:S04]  /*45d10*/  STL [R1+0x58], R27 ;  /* 0x0000581b01007387 */ /* 0x001fe80000100800 */
[----:B------:R-:W3:Y:S04]  /*45d20*/  LDL.LU R20, [R1+0x6c0] ;  /* 0x0006c00001147983 */ /* 0x000ee80000300800 */
[----:B------:R-:W4:Y:S01]  /*45d30*/  LDL.LU R21, [R1+0x6c4] ;  /* 0x0006c40001157983 */ /* 0x000f220000300800 */
[----:B--2---:R-:W-:-:S15]  /*45d40*/  HMMA.16816.F32 R8, R12, R22, R8 ;  /* 0x000000160c08723c */ /* 0x004fde0000001808 */
[----:B------:R-:W-:-:S04]  /*45d50*/  NOP ;  /* 0x0000000000007918 */ /* 0x000fc80000000000 */
[----:B------:R0:W-:Y:S04]  /*45d60*/  STL.64 [R1+0x6a0], R8 ;  /* 0x0006a00801007387 */ /* 0x0001e80000100a00 */
[----:B------:R2:W-:Y:S04]  /*45d70*/  STL.64 [R1+0x6a8], R10 ;  /* 0x0006a80a01007387 */ /* 0x0005e80000100a00 */
[----:B------:R-:W5:Y:S01]  /*45d80*/  LDL.LU R22, [R1+0x6c8] ;  /* 0x0006c80001167983 */ /* 0x000f620000300800 */
[----:B0-----:R-:W-:-:S03]  /*45d90*/  IMAD.MOV.U32 R8, RZ, RZ, R4 ;  /* 0x000000ffff087224 */ /* 0x001fc600078e0004 */
[----:B------:R-:W5:Y:S01]  /*45da0*/  LDL.LU R2, [R1+0x6cc] ;  /* 0x0006cc0001027983 */ /* 0x000f620000300800 */
[----:B------:R-:W-:Y:S01]  /*45db0*/  IMAD.MOV.U32 R9, RZ, RZ, R3 ;  /* 0x000000ffff097224 */ /* 0x000fe200078e0003 */
[----:B--2---:R-:W-:Y:S01]  /*45dc0*/  MOV R10, R24 ;  /* 0x00000018000a7202 */ /* 0x004fe20000000f00 */
[----:B------:R-:W-:Y:S01]  /*45dd0*/  IMAD.MOV.U32 R11, RZ, RZ, R5 ;  /* 0x000000ffff0b7224 */ /* 0x000fe200078e0005 */
[----:B------:R-:W2:Y:S04]  /*45de0*/  LDL R12, [R1+0x28] ;  /* 0x00002800010c7983 */ /* 0x000ea80000100800 */
[----:B------:R-:W2:Y:S04]  /*45df0*/  LDL R13, [R1+0x2c] ;  /* 0x00002c00010d7983 */ /* 0x000ea80000100800 */
[----:B------:R-:W2:Y:S01]  /*45e00*/  LDL R14, [R1+0xe0] ;  /* 0x0000e000010e7983 */ /* 0x000ea20000100800 */
[----:B------:R-:W-:Y:S03]  /*45e10*/  HMMA.16816.F32 R8, R8, R28, R16 ;  /* 0x0000001c0808723c */ /* 0x000fe60000001810 */
[----:B------:R-:W2:Y:S04]  /*45e20*/  LDL R15, [R1+0xe4] ;  /* 0x0000e400010f7983 */ /* 0x000ea80000100800 */
[----:B------:R-:W2:Y:S04]  /*45e30*/  LDL.LU R4, [R1+0xc4c] ;  /* 0x000c4c0001047983 */ /* 0x000ea80000300800 */
[----:B-1----:R-:W-:Y:S04]  /*45e40*/  STL [R1+0x5c], R25 ;  /* 0x00005c1901007387 */ /* 0x002fe80000100800 */
[----:B------:R-:W2:Y:S04]  /*45e50*/  LDL.LU R24, [R1+0xc48] ;  /* 0x000c480001187983 */ /* 0x000ea80000300800 */
[----:B------:R-:W2:Y:S04]  /*45e60*/  LDL.LU.64 R28, [R1+0xc40] ;  /* 0x000c4000011c7983 */ /* 0x000ea80000300a00 */
[----:B------:R-:W2:Y:S01]  /*45e70*/  LDL.LU R18, [R1+0x6d0] ;  /* 0x0006d00001127983 */ /* 0x000ea20000300800 */
[----:B---3--:R-:W-:-:S03]  /*45e80*/  FMUL R20, R27, R20 ;  /* 0x000000141b147220 */ /* 0x008fc60000400000 */
[----:B------:R-:W3:Y:S01]  /*45e90*/  LDL.LU R19, [R1+0x6d4] ;  /* 0x0006d40001137983 */ /* 0x000ee20000300800 */
[----:B----4-:R-:W-:-:S03]  /*45ea0*/  FMUL R21, R27, R21 ;  /* 0x000000151b157220 */ /* 0x010fc60000400000 */
[----:B------:R-:W-:Y:S04]  /*45eb0*/  STL.64 [R1+0x6b0], R8 ;  /* 0x0006b00801007387 */ /* 0x000fe80000100a00 */
[----:B------:R0:W-:Y:S04]  /*45ec0*/  STL.64 [R1+0x6b8], R10 ;  /* 0x0006b80a01007387 */ /* 0x0001e80000100a00 */
[----:B------:R-:W4:Y:S04]  /*45ed0*/  LDL.LU R5, [R1+0x6d8] ;  /* 0x0006d80001057983 */ /* 0x000f280000300800 */
[----:B------:R-:W3:Y:S01]  /*45ee0*/  LDL.LU R0, [R1+0x6dc] ;  /* 0x0006dc0001007983 */ /* 0x000ee20000300800 */
[----:B0-----:R-:W-:Y:S01]  /*45ef0*/  MOV R10, R26 ;  /* 0x0000001a000a7202 */ /* 0x001fe20000000f00 */
[----:B------:R-:W-:-:S02]  /*45f00*/  IMAD.MOV.U32 R11, RZ, RZ, R6 ;  /* 0x000000ffff0b7224 */ /* 0x000fc400078e0006 */
[C---:B-----5:R-:W-:Y:S01]  /*45f10*/  FMUL R22, R25.reuse, R22 ;  /* 0x0000001619167220 */ /* 0x060fe20000400000 */
[----:B------:R-:W-:Y:S01]  /*45f20*/  FMUL R23, R25, R2 ;  /* 0x0000000219177220 */ /* 0x000fe20000400000 */
[----:B--2---:R-:W-:Y:S02]  /*45f30*/  IMAD.MOV.U32 R8, RZ, RZ, R24 ;  /* 0x000000ffff087224 */ /* 0x004fe400078e0018 */
[----:B------:R-:W-:-:S07]  /*45f40*/  IMAD.MOV.U32 R9, RZ, RZ, R28 ;  /* 0x000000ffff097224 */ /* 0x000fce00078e001c */
[C---:B------:R-:W-:Y:S01]  /*45f50*/  HMMA.16816.F32 R20, R8.reuse, R12, R20 ;  /* 0x0000000c0814723c */ /* 0x040fe20000001814 */
[----:B------:R-:W2:Y:S04]  /*45f60*/  LDL.LU R13, [R1+0x6e0] ;  /* 0x0006e000010d7983 */ /* 0x000ea80000300800 */
[----:B------:R-:W5:Y:S04]  /*45f70*/  LDL.LU R12, [R1+0x6e4] ;  /* 0x0006e400010c7983 */ /* 0x000f680000300800 */
[----:B------:R-:W5:Y:S04]  /*45f80*/  LDL.LU R3, [R1+0x6e8] ;  /* 0x0006e80001037983 */ /* 0x000f680000300800 */
[----:B------:R-:W5:Y:S06]  /*45f90*/  LDL.LU R2, [R1+0x6ec] ;  /* 0x0006ec0001027983 */ /* 0x000f6c0000300800 */
[----:B------:R0:W-:Y:S04]  /*45fa0*/  STL.64 [R1+0xc38], R22 ;  /* 0x000c381601007387 */ /* 0x0001e80000100a00 */
[----:B0-----:R-:W5:Y:S04]  /*45fb0*/  LDL R22, [R1+0xe8] ;  /* 0x0000e80001167983 */ /* 0x001f680000100800 */
[----:B------:R-:W5:Y:S01]  /*45fc0*/  LDL R23, [R1+0xec] ;  /* 0x0000ec0001177983 */ /* 0x000f620000100800 */
[C---:B------:R-:W-:Y:S01]  /*45fd0*/  FMUL R16, R27.reuse, R18 ;  /* 0x000000121b107220 */ /* 0x040fe20000400000 */
[----:B---3--:R-:W-:Y:S01]  /*45fe0*/  FMUL R17, R27, R19 ;  /* 0x000000131b117220 */ /* 0x008fe20000400000 */
[C---:B----4-:R-:W-:Y:S01]  /*45ff0*/  FMUL R18, R25.reuse, R5 ;  /* 0x0000000519127220 */ /* 0x050fe20000400000 */
[----:B------:R-:W-:Y:S01]  /*46000*/  FMUL R19, R25, R0 ;  /* 0x0000000019137220 */ /* 0x000fe20000400000 */
[----:B------:R-:W3:Y:S04]  /*46010*/  LDL.LU R5, [R1+0x6f8] ;  /* 0x0006f80001057983 */ /* 0x000ee80000300800 */
[----:B------:R-:W4:Y:S02]  /*46020*/  LDL.LU R0, [R1+0x6fc] ;  /* 0x0006fc0001007983 */ /* 0x000f240000300800 */
[----:B------:R-:W-:Y:S01]  /*46030*/  HMMA.16816.F32 R16, R8, R14, R16 ;  /* 0x0000000e0810723c */ /* 0x000fe20000001810 */
[----:B------:R-:W-:Y:S01]  /*46040*/  MOV R14, R26 ;  /* 0x0000001a000e7202 */ /* 0x000fe20000000f00 */
[----:B------:R-:W-:-:S02]  /*46050*/  IMAD.MOV.U32 R15, RZ, RZ, R6 ;  /* 0x000000ffff0f7224 */ /* 0x000fc400078e0006 */
[C---:B--2---:R-:W-:Y:S01]  /*46060*/  FMUL R8, R27.reuse, R13 ;  /* 0x0000000d1b087220 */ /* 0x044fe20000400000 */
[----:B------:R-:W-:Y:S02]  /*46070*/  IMAD.MOV.U32 R13, RZ, RZ, R28 ;  /* 0x000000ffff0d7224 */ /* 0x000fe400078e001c */
[----:B-----5:R-:W-:Y:S01]  /*46080*/  FMUL R9, R27, R12 ;  /* 0x0000000c1b097220 */ /* 0x020fe20000400000 */
[----:B------:R-:W-:Y:S02]  /*46090*/  IMAD.MOV.U32 R12, RZ, RZ, R24 ;  /* 0x000000ffff0c7224 */ /* 0x000fe400078e0018 */
[C---:B------:R-:W-:Y:S02]  /*460a0*/  FMUL R10, R25.reuse, R3 ;  /* 0x00000003190a7220 */ /* 0x040fe40000400000 */
[----:B------:R-:W2:Y:S01]  /*460b0*/  LDL R3, [R1+0x330] ;  /* 0x0003300001037983 */ /* 0x000ea20000100800 */
[----:B------:R-:W-:-:S07]  /*460c0*/  FMUL R11, R25, R2 ;  /* 0x00000002190b7220 */ /* 0x000fce0000400000 */
[----:B------:R-:W-:Y:S01]  /*460d0*/  HMMA.16816.F32 R8, R12, R22, R8 ;  /* 0x000000160c08723c */ /* 0x000fe20000001808 */
[----:B------:R-:W5:Y:S04]  /*460e0*/  LDL.LU.64 R22, [R1+0xc38] ;  /* 0x000c380001167983 */ /* 0x000f680000300a00 */
[----:B------:R-:W2:Y:S04]  /*460f0*/  LDL.LU R14, [R1+0x6f0] ;  /* 0x0006f000010e7983 */ /* 0x000ea80000300800 */
[----:B------:R-:W4:Y:S04]  /*46100*/  LDL.LU R15, [R1+0x6f4] ;  /* 0x0006f400010f7983 */ /* 0x000f280000300800 */
[----:B------:R-:W5:Y:S06]  /*46110*/  LDL R2, [R1+0x934] ;  /* 0x0009340001027983 */ /* 0x000f6c0000100800 */
[----:B------:R0:W-:Y:S04]  /*46120*/  STL.64 [R1+0xc30], R10 ;  /* 0x000c300a01007387 */ /* 0x0001e80000100a00 */
[----:B0-----:R-:W5:Y:S04]  /*46130*/  LDL R10, [R1+0x48] ;  /* 0x00004800010a7983 */ /* 0x001f680000100800 */
[----:B------:R-:W5:Y:S01]  /*46140*/  LDL R11, [R1+0x4c] ;  /* 0x00004c00010b7983 */ /* 0x000f620000100800 */
[----:B--2---:R-:W-:Y:S01]  /*46150*/  FMUL R12, R27, R14 ;  /* 0x0000000e1b0c7220 */ /* 0x004fe20000400000 */
[----:B---3--:R-:W-:Y:S01]  /*46160*/  FMUL R14, R25, R5 ;  /* 0x00000005190e7220 */ /* 0x008fe20000400000 */
[----:B----4-:R-:W-:Y:S01]  /*46170*/  FMUL R13, R27, R15 ;  /* 0x0000000f1b0d7220 */ /* 0x010fe20000400000 */
[----:B------:R-:W-:Y:S01]  /*46180*/  FMUL R15, R25, R0 ;  /* 0x00000000190f7220 */ /* 0x000fe20000400000 */
[----:B------:R-:W-:-:S02]  /*46190*/  IMAD.MOV.U32 R25, RZ, RZ, R28 ;  /* 0x000000ffff197224 */ /* 0x000fc400078e001c */
[----:B------:R-:W-:-:S07]  /*461a0*/  IMAD.MOV.U32 R27, RZ, RZ, R6 ;  /* 0x000000ffff1b7224 */ /* 0x000fce00078e0006 */
[----:B-----5:R-:W-:Y:S01]  /*461b0*/  HMMA.16816.F32 R12, R24, R10, R12 ;  /* 0x0000000a180c723c */ /* 0x020fe2000000180c */
[----:B------:R-:W2:Y:S04]  /*461c0*/  LDL.LU.64 R26, [R1+0x40] ;  /* 0x00004000011a7983 */ /* 0x000ea80000300a00 */
[----:B------:R-:W3:Y:S04]  /*461d0*/  LDL.LU R28, [R1+0x840] ;  /* 0x00084000011c7983 */ /* 0x000ee80000300800 */
[----:B------:R-:W3:Y:S01]  /*461e0*/  LDL R0, [R1+0x240] ;  /* 0x0002400001007983 */ /* 0x000ee20000100800 */
[----:B------:R-:W-:-:S03]  /*461f0*/  MOV R5, R29 ;  /* 0x0000001d00057202 */ /* 0x000fc60000000f00 */
[----:B------:R-:W-:Y:S06]  /*46200*/  LDS.64 R24, [R3+UR8+0x43e00] ;  /* 0x043e000803187984 */ /* 0x000fec0008000a00 */
[----:B------:R-:W-:Y:S04]  /*46210*/  STL.64 [R1+0xc28], R14 ;  /* 0x000c280e01007387 */ /* 0x000fe80000100a00 */
[----:B------:R-:W4:Y:S04]  /*46220*/  LDL.LU.64 R10, [R1+0x50] ;  /* 0x00005000010a7983 */ /* 0x000f280000300a00 */
[----:B------:R-:W2:Y:S02]  /*46230*/  LDL R6, [R1+0x1c] ;  /* 0x00001c0001067983 */ /* 0x000ea40000100800 */
[----:B--2---:R-:W-:Y:S02]  /*46240*/  HMMA.16816.F32 R20, R4, R26, R20 ;  /* 0x0000001a0414723c */ /* 0x004fe40000001814 */
[----:B------:R-:W-:-:S15]  /*46250*/  LDS.64 R4, [R2+UR8+0x43c00] ;  /* 0x043c000802047984 */ /* 0x000fde0008000a00 */
[----:B------:R-:W-:Y:S02]  /*46260*/  NOP ;  /* 0x0000000000007918 */ /* 0x000fe40000000000 */
[----:B------:R0:W-:Y:S04]  /*46270*/  STL.64 [R1+0x6c0], R20 ;  /* 0x0006c01401007387 */ /* 0x0001e80000100a00 */
[----:B------:R1:W-:Y:S01]  /*46280*/  STL.64 [R1+0x6c8], R22 ;  /* 0x0006c81601007387 */ /* 0x0003e20000100a00 */
[----:B0-----:R-:W-:-:S03]  /*46290*/  IMAD.MOV.U32 R21, RZ, RZ, R27 ;  /* 0x000000ffff157224 */ /* 0x001fc600078e001b */
[----:B------:R-:W2:Y:S01]  /*462a0*/  LDL R20, [R1+0x244] ;  /* 0x0002440001147983 */ /* 0x000ea20000100800 */
[----:B-1----:R-:W-:-:S03]  /*462b0*/  IMAD.MOV.U32 R23, RZ, RZ, R26 ;  /* 0x000000ffff177224 */ /* 0x002fc600078e001a */
[----:B------:R-:W0:Y:S04]  /*462c0*/  LDS.64 R26, [R3+UR8+0x43c00] ;  /* 0x043c0008031a7984 */ /* 0x000e280008000a00 */
[----:B------:R1:W-:Y:S04]  /*462d0*/  STL [R1+0xc10], R21 ;  /* 0x000c101501007387 */ /* 0x0003e80000100800 */
[----:B------:R-:W5:Y:S04]  /*462e0*/  LDS.64 R2, [R2+UR8+0x43e00] ;  /* 0x043e000802027984 */ /* 0x000f680008000a00 */
[----:B-1----:R-:W2:Y:S04]  /*462f0*/  LDL.LU R21, [R1+0x83c] ;  /* 0x00083c0001157983 */ /* 0x002ea80000300800 */
[----:B------:R-:W-:Y:S04]  /*46300*/  STL [R1+0xc0c], R23 ;  /* 0x000c0c1701007387 */ /* 0x000fe80000100800 */
[----:B0-----:R-:W-:Y:S04]  /*46310*/  STL.64 [R1+0xc18], R26 ;  /* 0x000c181a01007387 */ /* 0x001fe80000100a00 */
[----:B------:R-:W3:Y:S04]  /*46320*/  LDL R14, [R1+0x30] ;  /* 0x00003000010e7983 */ /* 0x000ee80000100800 */
[----:B------:R-:W3:Y:S04]  /*46330*/  LDL R15, [R1+0x34] ;  /* 0x00003400010f7983 */ /* 0x000ee80000100800 */
[----:B------:R0:W-:Y:S04]  /*46340*/  STL [R1+0xc24], R24 ;  /* 0x000c241801007387 */ /* 0x0001e80000100800 */
[----:B0-----:R-:W3:Y:S04]  /*46350*/  LDL.LU R24, [R1+0xc] ;  /* 0x00000c0001187983 */ /* 0x001ee80000300800 */
[----:B------:R0:W-:Y:S04]  /*46360*/  STL [R1+0xc20], R25 ;  /* 0x000c201901007387 */ /* 0x0001e80000100800 */
[----:B0-----:R-:W3:Y:S01]  /*46370*/  LDL.LU R25, [R1+0x1c] ;  /* 0x00001c0001197983 */ /* 0x001ee20000300800 */
[----:B------:R-:W-:-:S03]  /*46380*/  IMAD.MOV.U32 R22, RZ, RZ, R4 ;  /* 0x000000ffff167224 */ /* 0x000fc600078e0004 */
[----:B------:R0:W-:Y:S02]  /*46390*/  STL [R1+0x4], R5 ;  /* 0x0000040501007387 */ /* 0x0001e40000100800 */
[----:B0-----:R-:W-:Y:S02]  /*463a0*/  IMAD.MOV.U32 R5, RZ, RZ, R29 ;  /* 0x000000ffff057224 */ /* 0x001fe400078e001d */
[----:B-----5:R0:W-:Y:S01]  /*463b0*/  STL [R1+0xc08], R3 ;  /* 0x000c080301007387 */ /* 0x0201e20000100800 */
[----:B----4-:R-:W-:-:S03]  /*463c0*/  MOV R23, R11 ;  /* 0x0000000b00177202 */ /* 0x010fc60000000f00 */
[----:B------:R-:W4:Y:S04]  /*463d0*/  LDL R26, [R1+0x38] ;  /* 0x00003800011a7983 */ /* 0x000f280000100800 */
[----:B------:R-:W4:Y:S01]  /*463e0*/  LDL R27, [R1+0x3c] ;  /* 0x00003c00011b7983 */ /* 0x000f220000100800 */
[----:B--2---:R-:W-:Y:S01]  /*463f0*/  FADD R20, -R20, R21 ;  /* 0x0000001514147221 */ /* 0x004fe20000000100 */
[----:B------:R-:W-:Y:S01]  /*46400*/  IMAD.MOV.U32 R21, RZ, RZ, R10 ;  /* 0x000000ffff157224 */ /* 0x000fe200078e000a */
[----:B---3--:R-:W-:Y:S01]  /*46410*/  MOV R4, R24 ;  /* 0x0000001800047202 */ /* 0x008fe20000000f00 */
[----:B------:R-:W-:-:S07]  /*46420*/  IMAD.MOV.U32 R6, RZ, RZ, R25 ;  /* 0x000000ffff067224 */ /* 0x000fce00078e0019 */
[----:B------:R-:W-:-:S15]  /*46430*/  HMMA.16816.F32 R16, R4, R10, R16 ;  /* 0x0000000a0410723c */ /* 0x000fde0000001810 */
[----:B------:R-:W-:-:S04]  /*46440*/  NOP ;  /* 0x0000000000007918 */ /* 0x000fc80000000000 */
[----:B------:R-:W-:Y:S04]  /*46450*/  STL.64 [R1+0x6d0], R16 ;  /* 0x0006d01001007387 */ /* 0x000fe80000100a00 */
[----:B------:R1:W-:Y:S04]  /*46460*/  STL.64 [R1+0x6d8], R18 ;  /* 0x0006d81201007387 */ /* 0x0003e80000100a00 */
[----:B------:R-:W2:Y:S01]  /*46470*/  LDL.LU.64 R10, [R1+0xc30] ;  /* 0x000c3000010a7983 */ /* 0x000ea20000300a00 */
[----:B------:R-:W-:Y:S01]  /*46480*/  FADD R0, -R0, R28 ;  /* 0x0000001c00007221 */ /* 0x000fe20000000100 */
[----:B------:R-:W-:-:S03]  /*46490*/  FMUL R20, R20, 1.4426950216293334961 ;  /* 0x3fb8aa3b14147820 */ /* 0x000fc60000400000 */
[----:B------:R-:W-:Y:S01]  /*464a0*/  FMUL R0, R0, 1.4426950216293334961 ;  /* 0x3fb8aa3b00007820 */ /* 0x000fe20000400000 */
[----:B0-----:R0:W3:Y:S01]  /*464b0*/  MUFU.EX2 R3, R20 ;  /* 0x0000001400037308 */ /* 0x0010e20000000800 */
[----:B-1----:R-:W5:Y:S04]  /*464c0*/  LDL.LU R18, [R1+0x28] ;  /* 0x0000280001127983 */ /* 0x002f680000300800 */
[----:B------:R-:W5:Y:S04]  /*464d0*/  LDL.LU R19, [R1+0x2c] ;  /* 0x00002c0001137983 */ /* 0x000f680000300800 */
[----:B------:R1:W-:Y:S01]  /*464e0*/  STL [R1+0xc14], R21 ;  /* 0x000c141501007387 */ /* 0x0003e20000100800 */
[----:B------:R1:W2:Y:S03]  /*464f0*/  MUFU.EX2 R28, R0 ;  /* 0x00000000001c7308 */ /* 0x0002a60000000800 */
[----:B0-----:R-:W3:Y:S04]  /*46500*/  LDL.LU R20, [R1+0xe0] ;  /* 0x0000e00001147983 */ /* 0x001ee80000300800 */
[----:B-1----:R-:W3:Y:S04]  /*46510*/  LDL.LU R21, [R1+0xe4] ;  /* 0x0000e40001157983 */ /* 0x002ee80000300800 */
[----:B------:R-:W3:Y:S04]  /*46520*/  LDL.LU R17, [R1+0x708] ;  /* 0x0007080001117983 */ /* 0x000ee80000300800 */
[----:B------:R-:W3:Y:S04]  /*46530*/  LDL.LU R16, [R1+0x70c] ;  /* 0x00070c0001107983 */ /* 0x000ee80000300800 */
[----:B------:R-:W3:Y:S01]  /*46540*/  LDL.LU R0, [R1+0x704] ;  /* 0x0007040001007983 */ /* 0x000ee20000300800 */
[----:B--2---:R-:W-:Y:S03]  /*46550*/  HMMA.16816.F32 R8, R4, R14, R8 ;  /* 0x0000000e0408723c */ /* 0x004fe60000001808 */
[----:B------:R-:W4:Y:S04]  /*46560*/  LDL.LU.64 R14, [R1+0xc28] ;  /* 0x000c2800010e7983 */ /* 0x000f280000300a00 */
[----:B------:R-:W2:-:S12]  /*46570*/  LDL.LU R24, [R1+0xc24] ;  /* 0x000c240001187983 */ /* 0x000e980000300800 */
[----:B------:R0:W-:Y:S04]  /*46580*/  STL.64 [R1+0x6e0], R8 ;  /* 0x0006e00801007387 */ /* 0x0001e80000100a00 */
[----:B------:R1:W-:Y:S04]  /*46590*/  STL.64 [R1+0x6e8], R10 ;  /* 0x0006e80a01007387 */ /* 0x0003e80000100a00 */
[----:B0-----:R-:W2:Y:S04]  /*465a0*/  LDL.LU R8, [R1+0x710] ;  /* 0x0007100001087983 */ /* 0x001ea80000300800 */
[----:B------:R-:W5:Y:S04]  /*465b0*/  LDL.LU R9, [R1+0x714] ;  /* 0x0007140001097983 */ /* 0x000f680000300800 */
[----:B-1----:R-:W5:Y:S04]  /*465c0*/  LDL.LU R10, [R1+0x718] ;  /* 0x00071800010a7983 */ /* 0x002f680000300800 */
[----:B------:R-:W5:Y:S04]  /*465d0*/  LDL.LU R11, [R1+0x71c] ;  /* 0x00071c00010b7983 */ /* 0x000f680000300800 */
[----:B------:R-:W5:Y:S04]  /*465e0*/  LDL.LU R29, [R1+0x700] ;  /* 0x00070000011d7983 */ /* 0x000f680000300800 */
[----:B------:R-:W5:Y:S01]  /*465f0*/  LDL.LU R25, [R1+0xc20] ;  /* 0x000c200001197983 */ /* 0x000f620000300800 */
[----:B----4-:R-:W-:Y:S03]  /*46600*/  HMMA.16816.F32 R4, R4, R26, R12 ;  /* 0x0000001a0404723c */ /* 0x010fe6000000180c */
[----:B------:R-:W4:Y:S01]  /*46610*/  LDL.LU.64 R26, [R1+0xc18] ;  /* 0x000c1800011a7983 */ /* 0x000f220000300a00 */
[----:B---3--:R-:W-:Y:S01]  /*46620*/  FMUL R13, R3, R0 ;  /* 0x00000000030d7220 */ /* 0x008fe20000400000 */
[C---:B------:R-:W-:Y:S01]  /*46630*/  FMUL R14, R28.reuse, R17 ;  /* 0x000000111c0e7220 */ /* 0x040fe20000400000 */
[----:B------:R-:W-:-:S13]  /*46640*/  FMUL R15, R28, R16 ;  /* 0x000000101c0f7220 */ /* 0x000fda0000400000 */
[----:B------:R0:W-:Y:S04]  /*46650*/  STL.64 [R1+0x6f0], R4 ;  /* 0x0006f00401007387 */ /* 0x0001e80000100a00 */
[----:B------:R1:W-:Y:S04]  /*46660*/  STL.64 [R1+0x6f8], R6 ;  /* 0x0006f80601007387 */ /* 0x0003e80000100a00 */
[----:B------:R-:W3:Y:S01]  /*46670*/  LDL.LU R0, [R1+0x4] ;  /* 0x0000040001007983 */ /* 0x000ee20000300800 */
[----:B--2---:R-:W-:Y:S01]  /*46680*/  FMUL R8, R3, R8 ;  /* 0x0000000803087220 */ /* 0x004fe20000400000 */
[----:B0-----:R-:W-:-:S02]  /*46690*/  IMAD.MOV.U32 R5, RZ, RZ, R24 ;  /* 0x000000ffff057224 */ /* 0x001fc400078e0018 */
[C---:B-----5:R-:W-:Y:S01]  /*466a0*/  FMUL R9, R3.reuse, R9 ;  /* 0x0000000903097220 */ /* 0x060fe20000400000 */
[----:B-1----:R-:W-:Y:S01]  /*466b0*/  IMAD.MOV.U32 R6, RZ, RZ, R22 ;  /* 0x000000ffff067224 */ /* 0x002fe200078e0016 */
[----:B------:R-:W-:Y:S01]  /*466c0*/  MOV R7, R2 ;  /* 0x0000000200077202 */ /* 0x000fe20000000f00 */
[C---:B------:R-:W-:Y:S01]  /*466d0*/  FMUL R10, R28.reuse, R10 ;  /* 0x0000000a1c0a7220 */ /* 0x040fe20000400000 */
[----:B------:R-:W-:Y:S01]  /*466e0*/  FMUL R11, R28, R11 ;  /* 0x0000000b1c0b7220 */ /* 0x000fe20000400000 */
[----:B------:R-:W-:Y:S01]  /*466f0*/  FMUL R12, R3, R29 ;  /* 0x0000001d030c7220 */ /* 0x000fe20000400000 */
[----:B----4-:R-:W-:-:S07]  /*46700*/  IMAD.MOV.U32 R4, RZ, RZ, R26 ;  /* 0x000000ffff047224 */ /* 0x010fce00078e001a */
[C---:B------:R-:W-:Y:S08]  /*46710*/  HMMA.16816.F32 R8, R4.reuse, R20, R8 ;  /* 0x000000140408723c */ /* 0x040ff00000001808 */
[----:B------:R-:W-:Y:S01]  /*46720*/  HMMA.16816.F32 R12, R4, R18, R12 ;  /* 0x00000012040c723c */ /* 0x000fe2000000180c */
[----:B------:R-:W2:Y:S04]  /*46730*/  LDL.LU R19, [R1+0x720] ;  /* 0x0007200001137983 */ /* 0x000ea80000300800 */
[----:B------:R-:W4:Y:S04]  /*46740*/  LDL.LU R18, [R1+0x724] ;  /* 0x0007240001127983 */ /* 0x000f280000300800 */
[----:B------:R-:W5:Y:S04]  /*46750*/  LDL.LU R17, [R1+0x728] ;  /* 0x0007280001117983 */ /* 0x000f680000300800 */
[----:B------:R-:W3:Y:S04]  /*46760*/  LDL.LU R16, [R1+0x72c] ;  /* 0x00072c0001107983 */ /* 0x000ee80000300800 */
[----:B------:R-:W3:Y:S04]  /*46770*/  LDL.LU R21, [R1+0xc14] ;  /* 0x000c140001157983 */ /* 0x000ee80000300800 */
[----:B------:R-:W3:Y:S04]  /*46780*/  LDL.LU R29, [R1+0x738] ;  /* 0x00073800011d7983 */ /* 0x000ee80000300800 */
[----:B------:R-:W3:Y:S04]  /*46790*/  LDL.LU R20, [R1+0x73c] ;  /* 0x00073c0001147983 */ /* 0x000ee80000300800 */
[----:B------:R0:W-:Y:S04]  /*467a0*/  STL.64 [R1+0xbd0], R8 ;  /* 0x000bd00801007387 */ /* 0x0001e80000100a00 */
[----:B0-----:R-:W3:Y:S04]  /*467b0*/  LDL.LU R8, [R1+0x730] ;  /* 0x0007300001087983 */ /* 0x001ee80000300800 */
[----:B------:R-:W3:Y:S04]  /*467c0*/  LDL.LU R9, [R1+0x734] ;  /* 0x0007340001097983 */ /* 0x000ee80000300800 */
[----:B------:R0:W-:Y:S04]  /*467d0*/  STL.64 [R1+0xbc8], R10 ;  /* 0x000bc80a01007387 */ /* 0x0001e80000100a00 */
[----:B0-----:R-:W3:Y:S04]  /*467e0*/  LDL.LU R10, [R1+0xe8] ;  /* 0x0000e800010a7983 */ /* 0x001ee80000300800 */
[----:B------:R-:W3:Y:S01]  /*467f0*/  LDL.LU R11, [R1+0xec] ;  /* 0x0000ec00010b7983 */ /* 0x000ee20000300800 */
[C---:B--2---:R-:W-:Y:S01]  /*46800*/  FMUL R4, R3.reuse, R19 ;  /* 0x0000001303047220 */ /* 0x044fe20000400000 */
[----:B------:R-:W-:Y:S01]  /*46810*/  MOV R19, R2 ;  /* 0x0000000200137202 */ /* 0x000fe20000000f00 */
[----:B----4-:R-:W-:Y:S01]  /*46820*/  FMUL R5, R3, R18 ;  /* 0x0000001203057220 */ /* 0x010fe20000400000 */
[----:B------:R-:W-:-:S02]  /*46830*/  IMAD.MOV.U32 R18, RZ, RZ, R22 ;  /* 0x000000ffff127224 */ /* 0x000fc400078e0016 */
[C---:B-----5:R-:W-:Y:S01]  /*46840*/  FMUL R6, R28.reuse, R17 ;  /* 0x000000111c067220 */ /* 0x060fe20000400000 */
[----:B------:R-:W-:Y:S02]  /*46850*/  IMAD.MOV.U32 R17, RZ, RZ, R24 ;  /* 0x000000ffff117224 */ /* 0x000fe400078e0018 */
[----:B---3--:R-:W-:Y:S01]  /*46860*/  FMUL R7, R28, R16 ;  /* 0x000000101c077220 */ /* 0x008fe20000400000 */
[----:B------:R-:W-:-:S07]  /*46870*/  IMAD.MOV.U32 R16, RZ, RZ, R26 ;  /* 0x000000ffff107224 */ /* 0x000fce00078e001a */
[----:B------:R-:W-:Y:S01]  /*46880*/  HMMA.16816.F32 R4, R16, R10, R4 ;  /* 0x0000000a1004723c */ /* 0x000fe20000001804 */
[----:B------:R-:W2:Y:S04]  /*46890*/  LDL.LU R10, [R1+0x48] ;  /* 0x00004800010a7983 */ /* 0x000ea80000300800 */
[----:B------:R-:W2:Y:S01]  /*468a0*/  LDL.LU R11, [R1+0x4c] ;  /* 0x00004c00010b7983 */ /* 0x000ea20000300800 */
[C---:B------:R-:W-:Y:S01]  /*468b0*/  FMUL R16, R3.reuse, R8 ;  /* 0x0000000803107220 */ /* 0x040fe20000400000 */
[----:B------:R-:W-:-:S12]  /*468c0*/  FMUL R17, R3, R9 ;  /* 0x0000000903117220 */ /* 0x000fd80000400000 */
[----:B------:R0:W-:Y:S02]  /*468d0*/  STL.64 [R1+0xba0], R4 ;  /* 0x000ba00401007387 */ /* 0x0001e40000100a00 */
[----:B0-----:R-:W-:Y:S02]  /*468e0*/  IMAD.MOV.U32 R4, RZ, RZ, R21 ;  /* 0x000000ffff047224 */ /* 0x001fe400078e0015 */
[----:B------:R-:W-:Y:S01]  /*468f0*/  IMAD.MOV.U32 R5, RZ, RZ, R23 ;  /* 0x000000ffff057224 */ /* 0x000fe200078e0017 */
[----:B------:R-:W3:Y:S04]  /*46900*/  LDL.LU R21, [R1+0xc10] ;  /* 0x000c100001157983 */ /* 0x000ee80000300800 */
[----:B------:R-:W4:Y:S04]  /*46910*/  LDL.LU R23, [R1+0xc0c] ;  /* 0x000c0c0001177983 */ /* 0x000f280000300800 */
[----:B------:R-:W-:Y:S04]  /*46920*/  STL.64 [R1+0xbd8], R4 ;  /* 0x000bd80401007387 */ /* 0x000fe80000100a00 */
[----:B------:R-:W-:Y:S04]  /*46930*/  STL.64 [R1+0xb98], R6 ;  /* 0x000b980601007387 */ /* 0x000fe80000100a00 */
[----:B------:R-:W5:Y:S04]  /*46940*/  LDL.LU R8, [R1+0x90] ;  /* 0x0000900001087983 */ /* 0x000f680000300800 */
[----:B------:R-:W5:Y:S04]  /*46950*/  LDL.LU R9, [R1+0x94] ;  /* 0x0000940001097983 */ /* 0x000f680000300800 */
[----:B-----5:R0:W-:Y:S04]  /*46960*/  STL.64 [R1+0xbe0], R8 ;  /* 0x000be00801007387 */ /* 0x0201e80000100a00 */
[----:B0-----:R-:W5:Y:S04]  /*46970*/  LDL.LU R8, [R1+0x98] ;  /* 0x0000980001087983 */ /* 0x001f680000300800 */
[----:B------:R-:W5:Y:S04]  /*46980*/  LDL.LU R9, [R1+0x9c] ;  /* 0x00009c0001097983 */ /* 0x000f680000300800 */
[----:B-----5:R0:W-:Y:S04]  /*46990*/  STL.64 [R1+0xbf0], R8 ;  /* 0x000bf00801007387 */ /* 0x0201e80000100a00 */
[----:B0-----:R-:W5:Y:S04]  /*469a0*/  LDL.LU R8, [R1+0xa0] ;  /* 0x0000a00001087983 */ /* 0x001f680000300800 */
[----:B------:R-:W5:Y:S04]  /*469b0*/  LDL.LU R9, [R1+0xa4] ;  /* 0x0000a40001097983 */ /* 0x000f680000300800 */
[----:B-----5:R3:W-:Y:S04]  /*469c0*/  STL.64 [R1+0xc00], R8 ;  /* 0x000c000801007387 */ /* 0x0207e80000100a00 */
[----:B------:R-:W5:Y:S04]  /*469d0*/  LDL.LU R4, [R1+0x1b8] ;  /* 0x0001b80001047983 */ /* 0x000f680000300800 */
[----:B------:R-:W5:Y:S01]  /*469e0*/  LDL.LU R5, [R1+0x1bc] ;  /* 0x0001bc0001057983 */ /* 0x000f620000300800 */
[C---:B------:R-:W-:Y:S01]  /*469f0*/  FMUL R19, R28.reuse, R20 ;  /* 0x000000141c137220 */ /* 0x040fe20000400000 */
[----:B------:R-:W-:Y:S01]  /*46a00*/  FMUL R18, R28, R29 ;  /* 0x0000001d1c127220 */ /* 0x000fe20000400000 */
[----:B------:R-:W-:Y:S01]  /*46a10*/  IMAD.MOV.U32 R20, RZ, RZ, R26 ;  /* 0x000000ffff147224 */ /* 0x000fe200078e001a */
[----:B---3--:R-:W-:Y:S01]  /*46a20*/  MOV R9, R21 ;  /* 0x0000001500097202 */ /* 0x008fe20000000f00 */
[----:B----4-:R-:W-:-:S02]  /*46a30*/  IMAD.MOV.U32 R8, RZ, RZ, R23 ;  /* 0x000000ffff087224 */ /* 0x010fc400078e0017 */
[----:B------:R-:W-:Y:S02]  /*46a40*/  IMAD.MOV.U32 R21, RZ, RZ, R24 ;  /* 0x000000ffff157224 */ /* 0x000fe400078e0018 */
[----:B------:R-:W-:Y:S01]  /*46a50*/  IMAD.MOV.U32 R23, RZ, RZ, R2 ;  /* 0x000000ffff177224 */ /* 0x000fe200078e0002 */
[----:B-----5:R0:W-:Y:S04]  /*46a60*/  STL.64 [R1+0xbe8], R4 ;  /* 0x000be80401007387 */ /* 0x0201e80000100a00 */
[----:B0-----:R-:W3:Y:S04]  /*46a70*/  LDL.LU R4, [R1+0x1c8] ;  /* 0x0001c80001047983 */ /* 0x001ee80000300800 */
[----:B------:R-:W3:Y:S01]  /*46a80*/  LDL.LU R5, [R1+0x1cc] ;  /* 0x0001cc0001057983 */ /* 0x000ee20000300800 */
[----:B--2---:R-:W-:Y:S03]  /*46a90*/  HMMA.16816.F32 R16, R20, R10, R16 ;  /* 0x0000000a1410723c */ /* 0x004fe60000001810 */
[----:B---3--:R0:W-:Y:S04]  /*46aa0*/  STL.64 [R1+0xbf8], R4 ;  /* 0x000bf80401007387 */ /* 0x0081e80000100a00 */
[----:B0-----:R-:W2:Y:S04]  /*46ab0*/  LDL.LU R4, [R1+0x1f0] ;  /* 0x0001f00001047983 */ /* 0x001ea80000300800 */
[----:B------:R-:W2:Y:S04]  /*46ac0*/  LDL.LU R5, [R1+0x1f4] ;  /* 0x0001f40001057983 */ /* 0x000ea80000300800 */
[----:B------:R-:W3:Y:S04]  /*46ad0*/  LDL.LU.64 R6, [R1+0x7b8] ;  /* 0x0007b80001067983 */ /* 0x000ee80000300a00 */
[----:B------:R0:W-:Y:S02]  /*46ae0*/  STL.64 [R1+0xb68], R16 ;  /* 0x000b681001007387 */ /* 0x0001e40000100a00 */
[----:B0-----:R-:W-:-:S02]  /*46af0*/  MOV R16, R3 ;  /* 0x0000000300107202 */ /* 0x001fc40000000f00 */
[----:B------:R-:W4:Y:S01]  /*46b00*/  LDL.LU R3, [R1+0xc08] ;  /* 0x000c080001037983 */ /* 0x000f220000300800 */
[----:B------:R-:W-:Y:S01]  /*46b10*/  IMAD.MOV.U32 R20, RZ, RZ, R27 ;  /* 0x000000ffff147224 */ /* 0x000fe200078e001b */
[----:B------:R-:W-:Y:S01]  /*46b20*/  MOV R22, R0 ;  /* 0x0000000000167202 */ /* 0x000fe20000000f00 */
[----:B------:R-:W-:Y:S02]  /*46b30*/  IMAD.MOV.U32 R21, RZ, RZ, R25 ;  /* 0x000000ffff157224 */ /* 0x000fe400078e0019 */
[----:B------:R-:W-:Y:S02]  /*46b40*/  IMAD.MOV.U32 R17, RZ, RZ, R28 ;  /* 0x000000ffff117224 */ /* 0x000fe400078e001c */
[----:B------:R-:W5:Y:S04]  /*46b50*/  LDL.LU.64 R28, [R1+0x778] ;  /* 0x00077800011c7983 */ /* 0x000f680000300a00 */
[----:B------:R0:W-:Y:S04]  /*46b60*/  STL.64 [R1+0xb60], R18 ;  /* 0x000b601201007387 */ /* 0x0001e80000100a00 */
[----:B0-----:R-:W3:Y:S04]  /*46b70*/  LDL.LU R18, [R1+0x1a8] ;  /* 0x0001a80001127983 */ /* 0x001ee80000300800 */
[----:B------:R-:W3:Y:S04]  /*46b80*/  LDL.LU R19, [R1+0x1ac] ;  /* 0x0001ac0001137983 */ /* 0x000ee80000300800 */
[----:B------:R-:W2:Y:S01]  /*46b90*/  LDL.LU.64 R10, [R1+0x780] ;  /* 0x00078000010a7983 */ /* 0x000ea20000300a00 */
[----:B----4-:R-:W-:-:S07]  /*46ba0*/  IMAD.MOV.U32 R23, RZ, RZ, R3 ;  /* 0x000000ffff177224 */ /* 0x010fce00078e0003 */
[----:B------:R-:W-:Y:S01]  /*46bb0*/  HMMA.16816.F32 R12, R20, R8, R12 ;  /* 0x00000008140c723c */ /* 0x000fe2000000180c */
[----:B------:R-:W2:Y:S04]  /*46bc0*/  LDL.LU.64 R8, [R1+0xc00] ;  /* 0x000c000001087983 */ /* 0x000ea80000300a00 */
[----:B------:R-:W2:Y:S04]  /*46bd0*/  LDL.LU.64 R22, [R1+0x770] ;  /* 0x0007700001167983 */ /* 0x000ea80000300a00 */
[----:B------:R-:W4:Y:S10]  /*46be0*/  LDL.LU.64 R20, [R1+0x788] ;  /* 0x0007880001147983 */ /* 0x000f340000300a00 */
[----:B------:R-:W-:Y:S04]  /*46bf0*/  STL.64 [R1+0x700], R12 ;  /* 0x0007000c01007387 */ /* 0x000fe80000100a00 */
[----:B------:R-:W-:Y:S01]  /*46c00*/  STL.64 [R1+0x708], R14 ;  /* 0x0007080e01007387 */ /* 0x000fe20000100a00 */
[----:B--2---:R-:W-:-:S03]  /*46c10*/  FFMA2 R22, R22.F32x2.HI_LO, R8.F32x2.HI_LO, R4.F32x2.HI_LO ;  /* 0x0000000816167249 */ /* 0x004fc60000000004 */
[----:B------:R-:W5:Y:S04]  /*46c20*/  LDL.LU.64 R4, [R1+0xbf8] ;  /* 0x000bf80001047983 */ /* 0x000f680000300a00 */
[----:B------:R-:W5:Y:S04]  /*46c30*/  LDL.LU.64 R8, [R1+0xbf0] ;  /* 0x000bf00001087983 */ /* 0x000f680000300a00 */
[----:B------:R0:W-:Y:S04]  /*46c40*/  STL.64 [R1+0xb48], R22 ;  /* 0x000b481601007387 */ /* 0x0001e80000100a00 */
[----:B0-----:R-:W4:Y:S04]  /*46c50*/  LDL.LU R22, [R1+0x88] ;  /* 0x0000880001167983 */ /* 0x001f280000300800 */
[----:B------:R-:W4:Y:S01]  /*46c60*/  LDL.LU R23, [R1+0x8c] ;  /* 0x00008c0001177983 */ /* 0x000f220000300800 */
[----:B-----5:R-:W-:-:S03]  /*46c70*/  FFMA2 R28, R28.F32x2.HI_LO, R8.F32x2.HI_LO, R4.F32x2.HI_LO ;  /* 0x000000081c1c7249 */ /* 0x020fc60000000004 */
[----:B------:R-:W2:Y:S04]  /*46c80*/  LDL.LU.64 R4, [R1+0xbe8] ;  /* 0x000be80001047983 */ /* 0x000ea80000300a00 */
[----:B------:R-:W2:Y:S04]  /*46c90*/  LDL.LU.64 R8, [R1+0xbe0] ;  /* 0x000be00001087983 */ /* 0x000ea80000300a00 */
[----:B------:R0:W-:Y:S04]  /*46ca0*/  STL.64 [R1+0xb50], R28 ;  /* 0x000b501c01007387 */ /* 0x0001e80000100a00 */
[----:B0-----:R-:W4:Y:S04]  /*46cb0*/  LDL.LU R28, [R1+0x1b0] ;  /* 0x0001b000011c7983 */ /* 0x001f280000300800 */
[----:B------:R-:W4:Y:S01]  /*46cc0*/  LDL.LU R29, [R1+0x1b4] ;  /* 0x0001b400011d7983 */ /* 0x000f220000300800 */
[----:B--2---:R-:W-:-:S03]  /*46cd0*/  FFMA2 R10, R10.F32x2.HI_LO, R8.F32x2.HI_LO, R4.F32x2.HI_LO ;  /* 0x000000080a0a7249 */ /* 0x004fc60000000004 */
[----:B------:R-:W2:Y:S04]  /*46ce0*/  LDL.LU.64 R4, [R1+0xbd8] ;  /* 0x000bd80001047983 */ /* 0x000ea80000300a00 */
[----:B------:R-:W2:Y:S04]  /*46cf0*/  LDL.LU.64 R8, [R1+0xbd0] ;  /* 0x000bd00001087983 */ /* 0x000ea80000300a00 */
[----:B------:R0:W-:Y:S04]  /*46d00*/  STL.64 [R1+0x8], R10 ;  /* 0x0000080a01007387 */ /* 0x0001e80000100a00 */
[----:B0-----:R-:W2:Y:S01]  /*46d10*/  LDL.LU.64 R10, [R1+0xbc8] ;  /* 0x000bc800010a7983 */ /* 0x001ea20000300a00 */
[----:B------:R-:W-:Y:S01]  /*46d20*/  IMAD.MOV.U32 R12, RZ, RZ, R27 ;  /* 0x000000ffff0c7224 */ /* 0x000fe200078e001b */
[----:B------:R-:W-:Y:S01]  /*46d30*/  MOV R14, R0 ;  /* 0x00000000000e7202 */ /* 0x000fe20000000f00 */
[----:B------:R-:W-:-:S02]  /*46d40*/  IMAD.MOV.U32 R13, RZ, RZ, R25 ;  /* 0x000000ffff0d7224 */ /* 0x000fc400078e0019 */
[----:B------:R-:W-:Y:S02]  /*46d50*/  IMAD.MOV.U32 R15, RZ, RZ, R3 ;  /* 0x000000ffff0f7224 */ /* 0x000fe400078e0003 */
[----:B---3--:R-:W-:Y:S02]  /*46d60*/  FFMA2 R16, R6.F32x2.HI_LO, R16.F32x2.HI_LO, R18.F32x2.HI_LO ;  /* 0x0000001006107249 */ /* 0x008fe40000000012 */
[----:B----4-:R-:W-:-:S05]  /*46d70*/  FFMA2 R20, R20.F32x2.HI_LO, R22.F32x2.HI_LO, R28.F32x2.HI_LO ;  /* 0x0000001614147249 */ /* 0x010fca000000001c */
[----:B------:R-:W-:Y:S04]  /*46d80*/  STL.64 [R1+0x10], R20 ;  /* 0x0000101401007387 */ /* 0x000fe80000100a00 */
[----:B------:R-:W3:Y:S04]  /*46d90*/  LDL.LU R18, [R1+0x80] ;  /* 0x0000800001127983 */ /* 0x000ee80000300800 */
[----:B------:R0:W-:Y:S01]  /*46da0*/  STL.64 [R1+0x18], R16 ;  /* 0x0000181001007387 */ /* 0x0001e20000100a00 */
[----:B--2---:R-:W-:-:S15]  /*46db0*/  HMMA.16816.F32 R4, R12, R4, R8 ;  /* 0x000000040c04723c */ /* 0x004fde0000001808 */
[----:B------:R-:W-:-:S04]  /*46dc0*/  NOP ;  /* 0x0000000000007918 */ /* 0x000fc80000000000 */
[----:B------:R-:W-:Y:S04]  /*46dd0*/  STL.64 [R1+0x710], R4 ;  /* 0x0007100401007387 */ /* 0x000fe80000100a00 */
[----:B------:R1:W-:Y:S04]  /*46de0*/  STL.64 [R1+0x718], R6 ;  /* 0x0007180601007387 */ /* 0x0003e80000100a00 */
[----:B------:R-:W3:Y:S04]  /*46df0*/  LDL.LU R19, [R1+0x84] ;  /* 0x0000840001137983 */ /* 0x000ee80000300800 */
[----:B---3--:R-:W-:Y:S04]  /*46e00*/  STL.64 [R1+0xb70], R18 ;  /* 0x000b701201007387 */ /* 0x008fe80000100a00 */
[----:B0-----:R-:W2:Y:S04]  /*46e10*/  LDL.LU R16, [R1+0x1f8] ;  /* 0x0001f80001107983 */ /* 0x001ea80000300800 */
[----:B------:R-:W2:Y:S04]  /*46e20*/  LDL.LU R17, [R1+0x1fc] ;  /* 0x0001fc0001117983 */ /* 0x000ea80000300800 */
[----:B-1----:R-:W3:Y:S04]  /*46e30*/  LDL.LU R6, [R1+0x68] ;  /* 0x0000680001067983 */ /* 0x002ee80000300800 */
[----:B------:R-:W3:Y:S04]  /*46e40*/  LDL.LU R7, [R1+0x6c] ;  /* 0x00006c0001077983 */ /* 0x000ee80000300800 */
[----:B---3--:R0:W-:Y:S04]  /*46e50*/  STL.64 [R1+0xba8], R6 ;  /* 0x000ba80601007387 */ /* 0x0081e80000100a00 */
[----:B0-----:R-:W3:Y:S04]  /*46e60*/  LDL.LU R6, [R1+0x60] ;  /* 0x0000600001067983 */ /* 0x001ee80000300800 */
[----:B------:R-:W3:Y:S04]  /*46e70*/  LDL.LU R7, [R1+0x64] ;  /* 0x0000640001077983 */ /* 0x000ee80000300800 */
[----:B---3--:R0:W-:Y:S04]  /*46e80*/  STL.64 [R1+0xbb8], R6 ;  /* 0x000bb80601007387 */ /* 0x0081e80000100a00 */
[----:B------:R-:W3:Y:S04]  /*46e90*/  LDL.LU R4, [R1+0x1d8] ;  /* 0x0001d80001047983 */ /* 0x000ee80000300800 */
[----:B------:R-:W3:Y:S04]  /*46ea0*/  LDL.LU R5, [R1+0x1dc] ;  /* 0x0001dc0001057983 */ /* 0x000ee80000300800 */
[----:B0-----:R-:W4:Y:S04]  /*46eb0*/  LDL.LU R6, [R1+0x58] ;  /* 0x0000580001067983 */ /* 0x001f280000300800 */
[----:B------:R-:W4:Y:S04]  /*46ec0*/  LDL.LU R7, [R1+0x5c] ;  /* 0x00005c0001077983 */ /* 0x000f280000300800 */
[----:B---3--:R0:W-:Y:S04]  /*46ed0*/  STL.64 [R1+0xbb0], R4 ;  /* 0x000bb00401007387 */ /* 0x0081e80000100a00 */
[----:B0-----:R-:W3:Y:S04]  /*46ee0*/  LDL.LU R4, [R1+0x1d0] ;  /* 0x0001d00001047983 */ /* 0x001ee80000300800 */
[----:B------:R-:W3:Y:S04]  /*46ef0*/  LDL.LU R5, [R1+0x1d4] ;  /* 0x0001d40001057983 */ /* 0x000ee80000300800 */
[----:B---3--:R0:W-:Y:S04]  /*46f00*/  STL.64 [R1+0xbc0], R4 ;  /* 0x000bc00401007387 */ /* 0x0081e80000100a00 */
[----:B0-----:R-:W4:Y:S04]  /*46f10*/  LDL.LU R4, [R1+0x1c0] ;  /* 0x0001c00001047983 */ /* 0x001f280000300800 */
[----:B------:R-:W4:Y:S04]  /*46f20*/  LDL.LU R5, [R1+0x1c4] ;  /* 0x0001c40001057983 */ /* 0x000f280000300800 */
[----:B--2---:R0:W-:Y:S04]  /*46f30*/  STL.64 [R1+0xb78], R16 ;  /* 0x000b781001007387 */ /* 0x0041e80000100a00 */
[----:B------:R-:W2:Y:S04]  /*46f40*/  LDL.LU R18, [R1+0x78] ;  /* 0x0000780001127983 */ /* 0x000ea80000300800 */
[----:B------:R-:W2:Y:S04]  /*46f50*/  LDL.LU R19, [R1+0x7c] ;  /* 0x00007c0001137983 */ /* 0x000ea80000300800 */
[----:B------:R-:W4:Y:S04]  /*46f60*/  LDL.LU.64 R12, [R1+0x7c0] ;  /* 0x0007c000010c7983 */ /* 0x000f280000300a00 */
[----:B--2---:R1:W-:Y:S04]  /*46f70*/  STL.64 [R1+0xb80], R18 ;  /* 0x000b801201007387 */ /* 0x0043e80000100a00 */
[----:B0-----:R-:W2:Y:S04]  /*46f80*/  LDL.LU R16, [R1+0x1e8] ;  /* 0x0001e80001107983 */ /* 0x001ea80000300800 */
[----:B------:R-:W2:Y:S04]  /*46f90*/  LDL.LU R17, [R1+0x1ec] ;  /* 0x0001ec0001117983 */ /* 0x000ea80000300800 */
[----:B--2---:R-:W-:Y:S04]  /*46fa0*/  STL.64 [R1+0xb88], R16 ;  /* 0x000b881001007387 */ /* 0x004fe80000100a00 */
[----:B-1----:R-:W2:Y:S04]  /*46fb0*/  LDL.LU R18, [R1+0x70] ;  /* 0x0000700001127983 */ /* 0x002ea80000300800 */
[----:B------:R-:W2:Y:S04]  /*46fc0*/  LDL.LU R19, [R1+0x74] ;  /* 0x0000740001137983 */ /* 0x000ea80000300800 */
[----:B--2---:R0:W-:Y:S04]  /*46fd0*/  STL.64 [R1+0xb90], R18 ;  /* 0x000b901201007387 */ /* 0x0041e80000100a00 */
[----:B0-----:R-:W2:Y:S04]  /*46fe0*/  LDL.LU R18, [R1+0x30] ;  /* 0x0000300001127983 */ /* 0x001ea80000300800 */
[----:B------:R-:W2:Y:S04]  /*46ff0*/  LDL.LU R19, [R1+0x34] ;  /* 0x0000340001137983 */ /* 0x000ea80000300800 */
[----:B------:R-:W3:Y:S04]  /*47000*/  LDL.LU.64 R14, [R1+0x7b0] ;  /* 0x0007b000010e7983 */ /* 0x000ee80000300a00 */
[----:B------:R-:W5:Y:S04]  /*47010*/  LDL.LU.64 R20, [R1+0x7a0] ;  /* 0x0007a00001147983 */ /* 0x000f680000300a00 */
[----:B------:R-:W2:Y:S04]  /*47020*/  LDL.LU R16, [R1+0x1e0] ;  /* 0x0001e00001107983 */ /* 0x000ea80000300800 */
[----:B------:R-:W2:Y:S04]  /*47030*/  LDL.LU R17, [R1+0x1e4] ;  /* 0x0001e40001117983 */ /* 0x000ea80000300800 */
[----:B------:R-:W2:Y:S04]  /*47040*/  LDL.LU R28, [R1+0x23c] ;  /* 0x00023c00011c7983 */ /* 0x000ea80000300800 */
[----:B------:R-:W2:Y:S01]  /*47050*/  LDL.LU R29, [R1+0x238] ;  /* 0x00023800011d7983 */ /* 0x000ea20000300800 */
[----:B----4-:R-:W-:-:S03]  /*47060*/  FFMA2 R12, R12.F32x2.HI_LO, R6.F32x2.HI_LO, R4.F32x2.HI_LO ;  /* 0x000000060c0c7249 */ /* 0x010fc60000000004 */
[----:B--2---:R0:W-:Y:S04]  /*47070*/  STL.64 [R1+0xb58], R28 ;  /* 0x000b581c01007387 */ /* 0x0041e80000100a00 */
[----:B0-----:R-:W2:Y:S04]  /*47080*/  LDL.LU R28, [R1+0x38] ;  /* 0x00003800011c7983 */ /* 0x001ea80000300800 */
[----:B------:R-:W2:Y:S04]  /*47090*/  LDL.LU R29, [R1+0x3c] ;  /* 0x00003c00011d7983 */ /* 0x000ea80000300800 */
[----:B------:R-:W4:Y:S04]  /*470a0*/  LDL.LU R22, [R1+0x234] ;  /* 0x0002340001167983 */ /* 0x000f280000300800 */
[----:B------:R-:W4:Y:S04]  /*470b0*/  LDL.LU R23, [R1+0x230] ;  /* 0x0002300001177983 */ /* 0x000f280000300800 */
[----:B------:R-:W3:Y:S04]  /*470c0*/  LDL.LU.64 R4, [R1+0xbc0] ;  /* 0x000bc00001047983 */ /* 0x000ee80000300a00 */
[----:B------:R-:W3:Y:S02]  /*470d0*/  LDL.LU.64 R6, [R1+0xbb8] ;  /* 0x000bb80001067983 */ /* 0x000ee40000300a00 */
[----:B---3--:R-:W-:-:S02]  /*470e0*/  FFMA2 R14, R14.F32x2.HI_LO, R6.F32x2.HI_LO, R4.F32x2.HI_LO ;  /* 0x000000060e0e7249 */ /* 0x008fc40000000004 */
[----:B------:R-:W5:Y:S04]  /*470f0*/  LDL.LU.64 R4, [R1+0xbb0] ;  /* 0x000bb00001047983 */ /* 0x000f680000300a00 */
[----:B------:R-:W5:Y:S01]  /*47100*/  LDL.LU.64 R6, [R1+0xba8] ;  /* 0x000ba80001067983 */ /* 0x000f620000300a00 */
[----:B------:R-:W0:Y:S01]  /*47110*/  S2R R26, SR_CTAID.X ;  /* 0x00000000001a7919 */ /* 0x000e220000002500 */
[----:B------:R-:W-:Y:S02]  /*47120*/  IMAD.MOV.U32 R8, RZ, RZ, R27 ;  /* 0x000000ffff087224 */ /* 0x000fe400078e001b */
[----:B-----5:R-:W-:Y:S02]  /*47130*/  FFMA2 R20, R20.F32x2.HI_LO, R6.F32x2.HI_LO, R4.F32x2.HI_LO ;  /* 0x0000000614147249 */ /* 0x020fe40000000004 */
[----:B------:R-:W3:Y:S04]  /*47140*/  LDL.LU.64 R4, [R1+0xba0] ;  /* 0x000ba00001047983 */ /* 0x000ee80000300a00 */
[----:B------:R-:W3:Y:S01]  /*47150*/  LDL.LU.64 R6, [R1+0xb98] ;  /* 0x000b980001067983 */ /* 0x000ee20000300a00 */
[----:B------:R-:W-:Y:S01]  /*47160*/  IMAD.MOV.U32 R9, RZ, RZ, R25 ;  /* 0x000000ffff097224 */ /* 0x000fe200078e0019 */
[----:B------:R-:W-:Y:S01]  /*47170*/  MOV R10, R0 ;  /* 0x00000000000a7202 */ /* 0x000fe20000000f00 */
[----:B------:R-:W-:-:S02]  /*47180*/  IMAD.MOV.U32 R11, RZ, RZ, R3 ;  /* 0x000000ffff0b7224 */ /* 0x000fc400078e0003 */
[----:B0-----:R-:W-:Y:S01]  /*47190*/  IMAD.SHL.U32 R26, R26, 0x100, RZ ;  /* 0x000001001a1a7824 */ /* 0x001fe200078e00ff */
[----:B------:R-:W-:-:S03]  /*471a0*/  UIADD3 UR6, UP0, UPT, UR6, 0x20, URZ ;  /* 0x0000002006067890 */ /* 0x000fc6000ff1e0ff */
[----:B------:R-:W-:Y:S01]  /*471b0*/  VIADD R2, R26, 0x100 ;  /* 0x000001001a027836 */ /* 0x000fe20000000000 */
[----:B------:R-:W-:Y:S01]  /*471c0*/  MOV R24, R27 ;  /* 0x0000001b00187202 */ /* 0x000fe20000000f00 */
[----:B------:R-:W-:-:S03]  /*471d0*/  IMAD.MOV.U32 R27, RZ, RZ, R3 ;  /* 0x000000ffff1b7224 */ /* 0x000fc600078e0003 */
[----:B------:R-:W-:Y:S01]  /*471e0*/  ISETP.LE.U32.AND P0, PT, R2, UR6, PT ;  /* 0x0000000602007c0c */ /* 0x000fe2000bf03070 */
[----:B---3--:R-:W-:Y:S01]  /*471f0*/  HMMA.16816.F32 R8, R8, R18, R4 ;  /* 0x000000120808723c */ /* 0x008fe20000001804 */
[----:B------:R-:W3:Y:S04]  /*47200*/  LDL.LU.64 R18, [R1+0xb90] ;  /* 0x000b900001127983 */ /* 0x000ee80000300a00 */
[----:B------:R-:W5:-:S14]  /*47210*/  LDL.LU.64 R4, [R1+0x798] ;  /* 0x0007980001047983 */ /* 0x000f5c0000300a00 */
[----:B------:R0:W-:Y:S04]  /*47220*/  STL.64 [R1+0x720], R8 ;  /* 0x0007200801007387 */ /* 0x0001e80000100a00 */
[----:B------:R1:W-:Y:S04]  /*47230*/  STL.64 [R1+0x728], R10 ;  /* 0x0007280a01007387 */ /* 0x0003e80000100a00 */
[----:B------:R-:W2:Y:S04]  /*47240*/  LDL.LU.64 R6, [R1+0x790] ;  /* 0x0007900001067983 */ /* 0x000ea80000300a00 */
[----:B0-----:R-:W2:Y:S04]  /*47250*/  LDL.LU R8, [R1+0x14] ;  /* 0x0000140001087983 */ /* 0x001ea80000300800 */
[----:B------:R-:W2:Y:S04]  /*47260*/  LDL.LU R9, [R1+0x10] ;  /* 0x0000100001097983 */ /* 0x000ea80000300800 */
[----:B-1----:R-:W2:Y:S04]  /*47270*/  LDL.LU R10, [R1+0x1c] ;  /* 0x00001c00010a7983 */ /* 0x002ea80000300800 */
[----:B------:R-:W2:Y:S04]  /*47280*/  LDL.LU R11, [R1+0x18] ;  /* 0x00001800010b7983 */ /* 0x000ea80000300800 */
[----:B------:R-:W3:Y:S02]  /*47290*/  LDL.LU.64 R2, [R1+0x7a8] ;  /* 0x0007a80001027983 */ /* 0x000ee40000300a00 */
[----:B---3--:R-:W-:-:S02]  /*472a0*/  FFMA2 R2, R2.F32x2.HI_LO, R18.F32x2.HI_LO, R16.F32x2.HI_LO ;  /* 0x0000001202027249 */ /* 0x008fc40000000010 */
[----:B------:R-:W5:Y:S04]  /*472b0*/  LDL.LU.64 R16, [R1+0xb88] ;  /* 0x000b880001107983 */ /* 0x000f680000300a00 */
[----:B------:R-:W5:Y:S01]  /*472c0*/  LDL.LU.64 R18, [R1+0xb80] ;  /* 0x000b800001127983 */ /* 0x000f620000300a00 */
[----:B------:R-:W-:Y:S01]  /*472d0*/  UIADD3.X UR7, UPT, UPT, URZ, UR7, URZ, UP0, !UPT ;  /* 0x00000007ff077290 */ /* 0x000fe200087fe4ff */
[----:B------:R-:W-:Y:S02]  /*472e0*/  IMAD.MOV.U32 R26, RZ, RZ, R0 ;  /* 0x000000ffff1a7224 */ /* 0x000fe400078e0000 */
[----:B-----5:R-:W-:Y:S02]  /*472f0*/  FFMA2 R4, R4.F32x2.HI_LO, R18.F32x2.HI_LO, R16.F32x2.HI_LO ;  /* 0x0000001204047249 */ /* 0x020fe40000000010 */
[----:B------:R-:W2:Y:S04]  /*47300*/  LDL.LU.64 R16, [R1+0xb78] ;  /* 0x000b780001107983 */ /* 0x000ea80000300a00 */
[----:B------:R-:W2:Y:S01]  /*47310*/  LDL.LU.64 R18, [R1+0xb70] ;  /* 0x000b700001127983 */ /* 0x000ea20000300a00 */
[----:B------:R-:W-:-:S05]  /*47320*/  IMAD.U32 R0, RZ, RZ, UR7 ;  /* 0x00000007ff007e24 */ /* 0x000fca000f8e00ff */
[----:B------:R-:W-:Y:S02]  /*47330*/  ISETP.GE.U32.AND.EX P0, PT, R0, RZ, PT, P0 ;  /* 0x000000ff0000720c */ /* 0x000fe40003f06100 */
[----:B------:R-:W3:Y:S01]  /*47340*/  LDL.LU R0, [R1+0x8] ;  /* 0x0000080001007983 */ /* 0x000ee20000300800 */
[----:B--2---:R-:W-:-:S03]  /*47350*/  FFMA2 R6, R6.F32x2.HI_LO, R18.F32x2.HI_LO, R16.F32x2.HI_LO ;  /* 0x0000001206067249 */ /* 0x004fc60000000010 */
[----:B------:R-:W2:Y:S04]  /*47360*/  LDL.LU.64 R16, [R1+0xb68] ;  /* 0x000b680001107983 */ /* 0x000ea80000300a00 */
[----:B------:R-:W2:Y:S02]  /*47370*/  LDL.LU.64 R18, [R1+0xb60] ;  /* 0x000b600001127983 */ /* 0x000ea40000300a00 */
[----:B--2---:R-:W-:Y:S02]  /*47380*/  HMMA.16816.F32 R16, R24, R28, R16 ;  /* 0x0000001c1810723c */ /* 0x004fe40000001810 */
[----:B------:R-:W2:Y:S01]  /*47390*/  LDL.LU.64 R28, [R1+0xb58] ;  /* 0x000b5800011c7983 */ /* 0x000ea20000300a00 */
[----:B----4-:R-:W-:-:S03]  /*473a0*/  LOP3.LUT R23, R23, R22, RZ, 0x3c, !PT ;  /* 0x0000001617177212 */ /* 0x010fc600078e3cff */
[----:B------:R-:W4:Y:S01]  /*473b0*/  LDL.LU R25, [R1+0x22c] ;  /* 0x00022c0001197983 */ /* 0x000f220000300800 */
[----:B------:R-:W-:-:S03]  /*473c0*/  LOP3.LUT R22, R23, R22, RZ, 0x3c, !PT ;  /* 0x0000001617167212 */ /* 0x000fc600078e3cff */
[----:B------:R-:W5:Y:S01]  /*473d0*/  LDL.LU R26, [R1+0x228] ;  /* 0x00022800011a7983 */ /* 0x000f620000300800 */
[----:B------:R-:W-:-:S08]  /*473e0*/  LOP3.LUT R23, R23, R22, RZ, 0x3c, !PT ;  /* 0x0000001617177212 */ /* 0x000fd000078e3cff */
[----:B------:R0:W-:Y:S04]  /*473f0*/  STL.64 [R1+0x730], R16 ;  /* 0x0007301001007387 */ /* 0x0001e80000100a00 */
[----:B------:R1:W-:Y:S04]  /*47400*/  STL.64 [R1+0x738], R18 ;  /* 0x0007381201007387 */ /* 0x0003e80000100a00 */
[----:B------:R-:W3:Y:S04]  /*47410*/  LDL.LU R27, [R1+0x224] ;  /* 0x00022400011b7983 */ /* 0x000ee80000300800 */
[----:B0-----:R-:W3:Y:S04]  /*47420*/  LDL.LU R16, [R1+0x220] ;  /* 0x0002200001107983 */ /* 0x001ee80000300800 */
[----:B------:R-:W3:Y:S04]  /*47430*/  LDL.LU R17, [R1+0x204] ;  /* 0x0002040001117983 */ /* 0x000ee80000300800 */
[----:B-1----:R-:W3:Y:S04]  /*47440*/  LDL.LU R18, [R1+0x200] ;  /* 0x0002000001127983 */ /* 0x002ee80000300800 */
[----:B------:R-:W3:Y:S01]  /*47450*/  LDL.LU R19, [R1+0xc] ;  /* 0x00000c0001137983 */ /* 0x000ee20000300800 */
[----:B--2---:R-:W-:-:S04]  /*47460*/  LOP3.LUT R29, R29, R28, RZ, 0x3c, !PT ;  /* 0x0000001c1d1d7212 */ /* 0x004fc800078e3cff */
[----:B------:R-:W-:-:S04]  /*47470*/  LOP3.LUT R28, R29, R28, RZ, 0x3c, !PT ;  /* 0x0000001c1d1c7212 */ /* 0x000fc800078e3cff */
[----:B------:R-:W-:-:S05]  /*47480*/  LOP3.LUT R29, R29, R28, RZ, 0x3c, !PT ;  /* 0x0000001c1d1d7212 */ /* 0x000fca00078e3cff */
[----:B------:R0:W-:Y:S04]  /*47490*/  STL.64 [R1+0x750], R28 ;  /* 0x0007501c01007387 */ /* 0x0001e80000100a00 */
[----:B0-----:R-:W2:Y:S04]  /*474a0*/  LDL.LU.64 R28, [R1+0xb50] ;  /* 0x000b5000011c7983 */ /* 0x001ea80000300a00 */
[----:B------:R0:W-:Y:S04]  /*474b0*/  STL.64 [R1+0x748], R22 ;  /* 0x0007481601007387 */ /* 0x0001e80000100a00 */
[----:B0-----:R-:W2:Y:S01]  /*474c0*/  LDL.LU.64 R22, [R1+0xb48] ;  /* 0x000b480001167983 */ /* 0x001ea20000300a00 */
[----:B-----5:R-:W-:Y:S01]  /*474d0*/  MOV R24, R26 ;  /* 0x0000001a00187202 */ /* 0x020fe20000000f00 */
[----:B---3--:R-:W-:Y:S01]  /*474e0*/  IMAD.MOV.U32 R26, RZ, RZ, R16 ;  /* 0x000000ffff1a7224 */ /* 0x008fe200078e0010 */
[----:B------:R-:W-:Y:S01]  /*474f0*/  LOP3.LUT R9, R9, R8, RZ, 0x3c, !PT ;  /* 0x0000000809097212 */ /* 0x000fe200078e3cff */
[----:B------:R-:W-:Y:S01]  /*47500*/  IMAD.MOV.U32 R16, RZ, RZ, R18 ;  /* 0x000000ffff107224 */ /* 0x000fe200078e0012 */
[----:B------:R-:W-:Y:S01]  /*47510*/  LOP3.LUT R11, R11, R10, RZ, 0x3c, !PT ;  /* 0x0000000a0b0b7212 */ /* 0x000fe200078e3cff */
[----:B----4-:R-:W-:Y:S01]  /*47520*/  STL.64 [R1+0x758], R24 ;  /* 0x0007581801007387 */ /* 0x010fe20000100a00 */
[----:B------:R-:W-:-:S02]  /*47530*/  LOP3.LUT R8, R9, R8, RZ, 0x3c, !PT ;  /* 0x0000000809087212 */ /* 0x000fc400078e3cff */
[----:B------:R-:W-:Y:S01]  /*47540*/  LOP3.LUT R10, R11, R10, RZ, 0x3c, !PT ;  /* 0x0000000a0b0a7212 */ /* 0x000fe200078e3cff */
[----:B------:R-:W-:Y:S01]  /*47550*/  STL.64 [R1+0x760], R26 ;  /* 0x0007601a01007387 */ /* 0x000fe20000100a00 */
[----:B------:R-:W-:-:S03]  /*47560*/  LOP3.LUT R9, R9, R8, RZ, 0x3c, !PT ;  /* 0x0000000809097212 */ /* 0x000fc600078e3cff */
[----:B------:R0:W-:Y:S01]  /*47570*/  STL.64 [R1+0x768], R16 ;  /* 0x0007681001007387 */ /* 0x0001e20000100a00 */
[----:B------:R-:W-:Y:S01]  /*47580*/  LOP3.LUT R11, R11, R10, RZ, 0x3c, !PT ;  /* 0x0000000a0b0b7212 */ /* 0x000fe200078e3cff */
[----:B0-----:R-:W-:Y:S01]  /*47590*/  IMAD.MOV.U32 R16, RZ, RZ, R0 ;  /* 0x000000ffff107224 */ /* 0x001fe200078e0000 */
[----:B------:R-:W-:Y:S01]  /*475a0*/  MOV R17, R19 ;  /* 0x0000001300117202 */ /* 0x000fe20000000f00 */
[----:B--2---:R-:W-:Y:S01]  /*475b0*/  IMAD.MOV.U32 R24, RZ, RZ, R22 ;  /* 0x000000ffff187224 */ /* 0x004fe200078e0016 */
[----:B------:R-:W-:Y:S01]  /*475c0*/  MOV R25, R23 ;  /* 0x0000001700197202 */ /* 0x000fe20000000f00 */
[----:B------:R-:W-:Y:S02]  /*475d0*/  IMAD.MOV.U32 R22, RZ, RZ, R28 ;  /* 0x000000ffff167224 */ /* 0x000fe400078e001c */
[----:B------:R-:W-:Y:S02]  /*475e0*/  IMAD.MOV.U32 R23, RZ, RZ, R29 ;  /* 0x000000ffff177224 */ /* 0x000fe400078e001d */
[----:B------:R-:W-:Y:S04]  /*475f0*/  STL.64 [R1+0x770], R24 ;  /* 0x0007701801007387 */ /* 0x000fe80000100a00 */
[----:B------:R-:W-:Y:S04]  /*47600*/  STL.64 [R1+0x778], R22 ;  /* 0x0007781601007387 */ /* 0x000fe80000100a00 */
[----:B------:R-:W-:Y:S04]  /*47610*/  STL.64 [R1+0x780], R16 ;  /* 0x0007801001007387 */ /* 0x000fe80000100a00 */
[----:B------:R0:W-:Y:S04]  /*47620*/  STL.64 [R1+0x788], R8 ;  /* 0x0007880801007387 */ /* 0x0001e80000100a00 */
[----:B------:R1:W-:Y:S04]  /*47630*/  STL.64 [R1+0x7b8], R10 ;  /* 0x0007b80a01007387 */ /* 0x0003e80000100a00 */
[----:B------:R-:W-:Y:S01]  /*47640*/  STL.64 [R1+0x7c0], R12 ;  /* 0x0007c00c01007387 */ /* 0x000fe20000100a00 */
[----:B0-----:R-:W-:-:S02]  /*47650*/  IMAD.MOV.U32 R8, RZ, RZ, R14 ;  /* 0x000000ffff087224 */ /* 0x001fc400078e000e */
[----:B------:R-:W-:Y:S02]  /*47660*/  IMAD.MOV.U32 R9, RZ, RZ, R15 ;  /* 0x000000ffff097224 */ /* 0x000fe400078e000f */
[----:B-1----:R-:W-:Y:S01]  /*47670*/  IMAD.MOV.U32 R10, RZ, RZ, R20 ;  /* 0x000000ffff0a7224 */ /* 0x002fe200078e0014 */
[----:B------:R-:W-:Y:S02]  /*47680*/  MOV R11, R21 ;  /* 0x00000015000b7202 */ /* 0x000fe40000000f00 */
[----:B------:R0:W-:Y:S04]  /*47690*/  STL.64 [R1+0x7b0], R8 ;  /* 0x0007b00801007387 */ /* 0x0001e80000100a00 */
[----:B------:R-:W-:Y:S01]  /*476a0*/  STL.64 [R1+0x7a0], R10 ;  /* 0x0007a00a01007387 */ /* 0x000fe20000100a00 */
[----:B0-----:R-:W-:-:S02]  /*476b0*/  IMAD.MOV.U32 R8, RZ, RZ, R2 ;  /* 0x000000ffff087224 */ /* 0x001fc400078e0002 */
[----:B------:R-:W-:Y:S01]  /*476c0*/  IMAD.MOV.U32 R9, RZ, RZ, R3 ;  /* 0x000000ffff097224 */ /* 0x000fe200078e0003 */
[----:B------:R-:W2:Y:S04]  /*476d0*/  LDL R2, [R1+0x2bc] ;  /* 0x0002bc0001027983 */ /* 0x000ea80000100800 */
[----:B------:R-:W-:Y:S04]  /*476e0*/  STL.64 [R1+0x7a8], R8 ;  /* 0x0007a80801007387 */ /* 0x000fe80000100a00 */
[----:B------:R-:W3:Y:S04]  /*476f0*/  LDL R0, [R1+0x2b8] ;  /* 0x0002b80001007983 */ /* 0x000ee80000100800 */
[----:B--2---:R0:W-:Y:S04]  /*47700*/  STL [R1+0x744], R2 ;  /* 0x0007440201007387 */ /* 0x0041e80000100800 */
[----:B0-----:R-:W2:Y:S04]  /*47710*/  LDL R2, [R1+0x2b4] ;  /* 0x0002b40001027983 */ /* 0x001ea80000100800 */
[----:B---3--:R0:W-:Y:S04]  /*47720*/  STL [R1+0x7c8], R0 ;  /* 0x0007c80001007387 */ /* 0x0081e80000100800 */
[----:B0-----:R-:W3:Y:S04]  /*47730*/  LDL R0, [R1+0x2b0] ;  /* 0x0002b00001007983 */ /* 0x001ee80000100800 */
        /* <DEDUP_REMOVED lines=55> */
[----:B0-----:R-:W3:Y:S01]  /*47ab0*/  LDL R0, [R1+0x240] ;  /* 0x0002400001007983 */ /* 0x001ee20000100800 */
[----:B------:R-:W-:Y:S01]  /*47ac0*/  MOV R3, R7 ;  /* 0x0000000700037202 */ /* 0x000fe20000000f00 */
[----:B------:R-:W-:-:S02]  /*47ad0*/  ULEA UR5, UR14, UR5, 0x5 ;  /* 0x000000050e057291 */ /* 0x000fc4000f8e28ff */
[----:B------:R-:W-:Y:S01]  /*47ae0*/  ULEA UR4, UR15, UR4, 0x5 ;  /* 0x000000040f047291 */ /* 0x000fe2000f8e28ff */
[----:B--2---:R0:W-:Y:S02]  /*47af0*/  STL [R1+0x83c], R2 ;  /* 0x00083c0201007387 */ /* 0x0041e40000100800 */
[----:B0-----:R-:W-:Y:S02]  /*47b00*/  IMAD.MOV.U32 R2, RZ, RZ, R6 ;  /* 0x000000ffff027224 */ /* 0x001fe400078e0006 */
[----:B---3--:R1:W-:Y:S04]  /*47b10*/  STL [R1+0x840], R0 ;  /* 0x0008400001007387 */ /* 0x0083e80000100800 */
[----:B------:R1:W-:Y:S04]  /*47b20*/  STL.64 [R1+0x790], R2 ;  /* 0x0007900201007387 */ /* 0x0003e80000100a00 */
[----:B------:R1:W-:Y:S01]  /*47b30*/  STL.64 [R1+0x798], R4 ;  /* 0x0007980401007387 */ /* 0x0003e20000100a00 */
[----:B------:R-:W-:Y:S05]  /*47b40*/  @!P0 BRA `(.L_x_1) ;  /* 0xfffffc8000f48947 */ /* 0x000fea000383ffff */
.L_x_0:
[----:B-1----:R-:W2:Y:S01]  /*47b50*/  LDL.LU.64 R4, [R1+0x790] ;  /* 0x0007900001047983 */ /* 0x002ea20000300a00 */
[----:B------:R-:W1:Y:S03]  /*47b60*/  LDCU.64 UR4, c[0x0][0x3e0] ;  /* 0x00007c00ff0477ac */ /* 0x000e660008000a00 */
[----:B------:R-:W3:Y:S04]  /*47b70*/  LDL.LU.64 R14, [R1+0x750] ;  /* 0x00075000010e7983 */ /* 0x000ee80000300a00 */
[----:B------:R-:W4:Y:S04]  /*47b80*/  LDL.LU.64 R2, [R1+0x748] ;  /* 0x0007480001027983 */ /* 0x000f280000300a00 */
[----:B------:R-:W5:Y:S04]  /*47b90*/  LDL.LU.64 R18, [R1+0x758] ;  /* 0x0007580001127983 */ /* 0x000f680000300a00 */
[----:B------:R-:W2:Y:S04]  /*47ba0*/  LDL.LU.64 R6, [R1+0x760] ;  /* 0x0007600001067983 */ /* 0x000ea80000300a00 */
[----:B------:R-:W2:Y:S04]  /*47bb0*/  LDL.LU.64 R8, [R1+0x768] ;  /* 0x0007680001087983 */ /* 0x000ea80000300a00 */
[----:B0-----:R-:W2:Y:S04]  /*47bc0*/  LDL.LU.64 R10, [R1+0x770] ;  /* 0x00077000010a7983 */ /* 0x001ea80000300a00 */
[----:B------:R-:W2:Y:S01]  /*47bd0*/  LDL.LU.64 R12, [R1+0x778] ;  /* 0x00077800010c7983 */ /* 0x000ea20000300a00 */
[----:B------:R-:W-:Y:S01]  /*47be0*/  BAR.SYNC.DEFER_BLOCKING 0x0 ;  /* 0x0000000000007b1d */ /* 0x000fe20000010000 */
[----:B---3--:R-:W-:-:S05]  /*47bf0*/  IMAD.MOV.U32 R0, RZ, RZ, R15 ;  /* 0x000000ffff007224 */ /* 0x008fca00078e000f */
[----:B------:R0:W-:Y:S04]  /*47c00*/  STL [R1+0x8], R14 ;  /* 0x0000080e01007387 */ /* 0x0001e80000100800 */
[----:B----4-:R5:W-:Y:S04]  /*47c10*/  STL [R1], R2 ;  /* 0x0000000201007387 */ /* 0x010be80000100800 */
[----:B------:R3:W-:Y:S04]  /*47c20*/  STL [R1+0x4], R0 ;  /* 0x0000040001007387 */ /* 0x0007e80000100800 */
[----:B0-----:R-:W4:Y:S01]  /*47c30*/  LDL.LU.64 R14, [R1+0x780] ;  /* 0x00078000010e7983 */ /* 0x001f220000300a00 */
[----:B-----5:R-:W-:-:S03]  /*47c40*/  IMAD.MOV.U32 R2, RZ, RZ, R18 ;  /* 0x000000ffff027224 */ /* 0x020fc600078e0012 */
[----:B------:R-:W5:Y:S01]  /*47c50*/  LDL.LU.64 R16, [R1+0x788] ;  /* 0x0007880001107983 */ /* 0x000f620000300a00 */
[----:B---3--:R-:W-:Y:S01]  /*47c60*/  IMAD.MOV.U32 R0, RZ, RZ, R3 ;  /* 0x000000ffff007224 */ /* 0x008fe200078e0003 */
[----:B------:R-:W-:Y:S01]  /*47c70*/  MOV R3, R19 ;  /* 0x0000001300037202 */ /* 0x000fe20000000f00 */
[----:B--2---:R-:W-:Y:S02]  /*47c80*/  IMAD.MOV.U32 R18, RZ, RZ, R4 ;  /* 0x000000ffff127224 */ /* 0x004fe400078e0004 */
[----:B------:R-:W-:Y:S01]  /*47c90*/  IMAD.MOV.U32 R4, RZ, RZ, R6 ;  /* 0x000000ffff047224 */ /* 0x000fe200078e0006 */
[----:B------:R-:W-:Y:S01]  /*47ca0*/  STL [R1+0x10f0], R0 ;  /* 0x0010f00001007387 */ /* 0x000fe20000100800 */
[----:B------:R-:W-:Y:S01]  /*47cb0*/  IMAD.MOV.U32 R19, RZ, RZ, R5 ;  /* 0x000000ffff137224 */ /* 0x000fe200078e0005 */
[----:B------:R-:W-:Y:S01]  /*47cc0*/  MOV R5, R7 ;  /* 0x0000000700057202 */ /* 0x000fe20000000f00 */
[----:B------:R-:W-:Y:S01]  /*47cd0*/  IMAD.MOV.U32 R6, RZ, RZ, R8 ;  /* 0x000000ffff067224 */ /* 0x000fe200078e0008 */
[----:B------:R-:W-:Y:S01]  /*47ce0*/  STL [R1+0x10c4], R2 ;  /* 0x0010c40201007387 */ /* 0x000fe20000100800 */
[----:B------:R-:W-:-:S03]  /*47cf0*/  IMAD.MOV.U32 R7, RZ, RZ, R9 ;  /* 0x000000ffff077224 */ /* 0x000fc600078e0009 */
[----:B------:R0:W-:Y:S01]  /*47d00*/  STL [R1+0x10dc], R3 ;  /* 0x0010dc0301007387 */ /* 0x0001e20000100800 */
[----:B------:R-:W-:-:S03]  /*47d10*/  IMAD.MOV.U32 R8, RZ, RZ, R10 ;  /* 0x000000ffff087224 */ /* 0x000fc600078e000a */
[----:B------:R-:W-:Y:S01]  /*47d20*/  STL [R1+0x10b0], R4 ;  /* 0x0010b00401007387 */ /* 0x000fe20000100800 */
[----:B------:R-:W-:-:S03]  /*47d30*/  MOV R9, R11 ;  /* 0x0000000b00097202 */ /* 0x000fc60000000f00 */
[----:B------:R-:W2:Y:S01]  /*47d40*/  LDL.LU.64 R20, [R1+0x798] ;  /* 0x0007980001147983 */ /* 0x000ea20000300a00 */
[----:B------:R-:W-:-:S03]  /*47d50*/  IMAD.MOV.U32 R10, RZ, RZ, R12 ;  /* 0x000000ffff0a7224 */ /* 0x000fc600078e000c */
[----:B------:R-:W3:Y:S04]  /*47d60*/  LDL.LU.64 R22, [R1+0x7a8] ;  /* 0x0007a80001167983 */ /* 0x000ee80000300a00 */
[----:B------:R-:W-:Y:S04]  /*47d70*/  STL [R1+0x10c0], R5 ;  /* 0x0010c00501007387 */ /* 0x000fe80000100800 */
[----:B------:R-:W-:Y:S04]  /*47d80*/  STL [R1+0x1098], R6 ;  /* 0x0010980601007387 */ /* 0x000fe80000100800 */
[----:B------:R-:W3:Y:S04]  /*47d90*/  LDL.LU.64 R24, [R1+0x7a0] ;  /* 0x0007a00001187983 */ /* 0x000ee80000300a00 */
[----:B------:R-:W-:Y:S04]  /*47da0*/  STL [R1+0x10a4], R7 ;  /* 0x0010a40701007387 */ /* 0x000fe80000100800 */
[----:B------:R-:W-:Y:S04]  /*47db0*/  STL [R1+0x1084], R8 ;  /* 0x0010840801007387 */ /* 0x000fe80000100800 */
[----:B------:R-:W3:Y:S04]  /*47dc0*/  LDL.LU.64 R26, [R1+0x7b0] ;  /* 0x0007b000011a7983 */ /* 0x000ee80000300a00 */
[----:B------:R-:W-:Y:S04]  /*47dd0*/  STL [R1+0x1094], R9 ;  /* 0x0010940901007387 */ /* 0x000fe80000100800 */
[----:B------:R-:W-:Y:S04]  /*47de0*/  STL [R1+0x1070], R10 ;  /* 0x0010700a01007387 */ /* 0x000fe80000100800 */
[----:B------:R-:W3:Y:S04]  /*47df0*/  LDL.LU.64 R28, [R1+0x7c0] ;  /* 0x0007c000011c7983 */ /* 0x000ee80000300a00 */
[----:B0-----:R-:W3:Y:S01]  /*47e00*/  LDL.LU.64 R2, [R1+0x7b8] ;  /* 0x0007b80001027983 */ /* 0x001ee20000300a00 */
[----:B------:R-:W-:-:S05]  /*47e10*/  IMAD.MOV.U32 R11, RZ, RZ, R13 ;  /* 0x000000ffff0b7224 */ /* 0x000fca00078e000d */
[----:B------:R-:W-:Y:S01]  /*47e20*/  STL [R1+0x1080], R11 ;  /* 0x0010800b01007387 */ /* 0x000fe20000100800 */
[----:B----4-:R-:W-:Y:S01]  /*47e30*/  IMAD.MOV.U32 R12, RZ, RZ, R14 ;  /* 0x000000ffff0c7224 */ /* 0x010fe200078e000e */
[----:B------:R-:W-:Y:S01]  /*47e40*/  MOV R13, R15 ;  /* 0x0000000f000d7202 */ /* 0x000fe20000000f00 */
[----:B-----5:R-:W-:Y:S02]  /*47e50*/  IMAD.MOV.U32 R14, RZ, RZ, R16 ;  /* 0x000000ffff0e7224 */ /* 0x020fe400078e0010 */
[----:B------:R-:W-:Y:S01]  /*47e60*/  IMAD.MOV.U32 R15, RZ, RZ, R17 ;  /* 0x000000ffff0f7224 */ /* 0x000fe200078e0011 */
[----:B------:R-:W-:Y:S01]  /*47e70*/  STL [R1+0x1060], R12 ;  /* 0x0010600c01007387 */ /* 0x000fe20000100800 */
[----:B------:R-:W-:Y:S01]  /*47e80*/  IMAD.MOV.U32 R16, RZ, RZ, R18 ;  /* 0x000000ffff107224 */ /* 0x000fe200078e0012 */
[----:B------:R-:W-:Y:S02]  /*47e90*/  MOV R17, R19 ;  /* 0x0000001300117202 */ /* 0x000fe40000000f00 */
[----:B------:R-:W-:Y:S04]  /*47ea0*/  STL [R1+0x106c], R13 ;  /* 0x00106c0d01007387 */ /* 0x000fe80000100800 */
[----:B------:R-:W-:Y:S04]  /*47eb0*/  STL [R1+0x104c], R14 ;  /* 0x00104c0e01007387 */ /* 0x000fe80000100800 */
[----:B------:R-:W-:Y:S04]  /*47ec0*/  STL [R1+0x1058], R15 ;  /* 0x0010580f01007387 */ /* 0x000fe80000100800 */
[----:B------:R-:W-:Y:S01]  /*47ed0*/  STL [R1+0x103c], R16 ;  /* 0x00103c1001007387 */ /* 0x000fe20000100800 */
[----:B--2---:R-:W-:-:S02]  /*47ee0*/  IMAD.MOV.U32 R18, RZ, RZ, R20 ;  /* 0x000000ffff127224 */ /* 0x004fc400078e0014 */
[----:B------:R-:W-:Y:S02]  /*47ef0*/  IMAD.MOV.U32 R19, RZ, RZ, R21 ;  /* 0x000000ffff137224 */ /* 0x000fe400078e0015 */
[----:B---3--:R-:W-:Y:S01]  /*47f00*/  IMAD.MOV.U32 R20, RZ, RZ, R22 ;  /* 0x000000ffff147224 */ /* 0x008fe200078e0016 */
[----:B------:R-:W-:Y:S01]  /*47f10*/  MOV R21, R23 ;  /* 0x0000001700157202 */ /* 0x000fe20000000f00 */
[----:B------:R-:W-:Y:S04]  /*47f20*/  STL [R1+0x1048], R17 ;  /* 0x0010481101007387 */ /* 0x000fe80000100800 */
[----:B------:R-:W-:Y:S04]  /*47f30*/  STL [R1+0x1030], R18 ;  /* 0x0010301201007387 */ /* 0x000fe80000100800 */
[----:B------:R-:W-:Y:S01]  /*47f40*/  STL [R1+0x1038], R19 ;  /* 0x0010381301007387 */ /* 0x000fe20000100800 */
[----:B------:R-:W-:-:S02]  /*47f50*/  IMAD.MOV.U32 R22, RZ, RZ, R24 ;  /* 0x000000ffff167224 */ /* 0x000fc400078e0018 */
[----:B------:R-:W-:Y:S01]  /*47f60*/  IMAD.MOV.U32 R23, RZ, RZ, R25 ;  /* 0x000000ffff177224 */ /* 0x000fe200078e0019 */
[----:B------:R-:W-:Y:S04]  /*47f70*/  STL [R1+0x1024], R20 ;  /* 0x0010241401007387 */ /* 0x000fe80000100800 */
[----:B------:R-:W-:Y:S01]  /*47f80*/  STL [R1+0x102c], R21 ;  /* 0x00102c1501007387 */ /* 0x000fe20000100800 */
[----:B------:R-:W-:Y:S01]  /*47f90*/  IMAD.MOV.U32 R24, RZ, RZ, R26 ;  /* 0x000000ffff187224 */ /* 0x000fe200078e001a */
[----:B------:R-:W-:Y:S02]  /*47fa0*/  MOV R25, R27 ;  /* 0x0000001b00197202 */ /* 0x000fe40000000f00 */
[----:B------:R-:W-:Y:S04]  /*47fb0*/  STL [R1+0x1018], R22 ;  /* 0x0010181601007387 */ /* 0x000fe80000100800 */
[----:B------:R-:W-:Y:S01]  /*47fc0*/  STL [R1+0x1020], R23 ;  /* 0x0010201701007387 */ /* 0x000fe20000100800 */
[----:B------:R-:W-:-:S02]  /*47fd0*/  IMAD.MOV.U32 R26, RZ, RZ, R28 ;  /* 0x000000ffff1a7224 */ /* 0x000fc400078e001c */
[----:B------:R-:W-:Y:S01]  /*47fe0*/  IMAD.MOV.U32 R27, RZ, RZ, R29 ;  /* 0x000000ffff1b7224 */ /* 0x000fe200078e001d */
[----:B------:R-:W-:Y:S01]  /*47ff0*/  STL [R1+0x100c], R24 ;  /* 0x00100c1801007387 */ /* 0x000fe20000100800 */
[----:B------:R-:W-:Y:S01]  /*48000*/  IMAD.MOV.U32 R28, RZ, RZ, R2 ;  /* 0x000000ffff1c7224 */ /* 0x000fe200078e0002 */
[----:B------:R-:W-:Y:S02]  /*48010*/  MOV R29, R3 ;  /* 0x00000003001d7202 */ /* 0x000fe40000000f00 */
[----:B------:R-:W-:Y:S04]  /*48020*/  STL [R1+0x1014], R25 ;  /* 0x0010141901007387 */ /* 0x000fe80000100800 */
[----:B------:R-:W-:Y:S04]  /*48030*/  STL [R1+0x1000], R26 ;  /* 0x0010001a01007387 */ /* 0x000fe80000100800 */
[----:B------:R-:W-:Y:S04]  /*48040*/  STL [R1+0x1008], R27 ;  /* 0x0010081b01007387 */ /* 0x000fe80000100800 */
[----:B------:R-:W-:Y:S04]  /*48050*/  STL [R1+0xff4], R28 ;  /* 0x000ff41c01007387 */ /* 0x000fe80000100800 */
[----:B------:R-:W-:Y:S04]  /*48060*/  STL [R1+0xffc], R29 ;  /* 0x000ffc1d01007387 */ /* 0x000fe80000100800 */
[----:B------:R-:W2:Y:S04]  /*48070*/  LDL.LU R2, [R1+0x3f0] ;  /* 0x0003f00001027983 */ /* 0x000ea80000300800 */
[----:B------:R-:W3:Y:S04]  /*48080*/  LDL.LU R0, [R1+0x3f4] ;  /* 0x0003f40001007983 */ /* 0x000ee80000300800 */
[----:B--2---:R0:W-:Y:S04]  /*48090*/  STL [R1+0x7cc], R2 ;  /* 0x0007cc0201007387 */ /* 0x0041e80000100800 */
[----:B0-----:R-:W2:Y:S04]  /*480a0*/  LDL.LU R2, [R1+0x3f8] ;  /* 0x0003f80001027983 */ /* 0x001ea80000300800 */
[----:B---3--:R0:W-:Y:S04]  /*480b0*/  STL [R1+0x7c8], R0 ;  /* 0x0007c80001007387 */ /* 0x0081e80000100800 */
[----:B0-----:R-:W3:Y:S04]  /*480c0*/  LDL.LU R0, [R1+0x3fc] ;  /* 0x0003fc0001007983 */ /* 0x001ee80000300800 */
        /* <DEDUP_REMOVED lines=10> */
[----:B------:R-:W4:Y:S04]  /*48170*/  LDL.LU R3, [R1+0x3d4] ;  /* 0x0003d40001037983 */ /* 0x000f280000300800 */
[----:B--2---:R0:W-:Y:S04]  /*48180*/  STL [R1+0x7ac], R2 ;  /* 0x0007ac0201007387 */ /* 0x0041e80000100800 */
[----:B0-----:R-:W2:Y:S04]  /*48190*/  LDL.LU R2, [R1+0x3d8] ;  /* 0x0003d80001027983 */ /* 0x001ea80000300800 */
[----:B----4-:R0:W-:Y:S04]  /*481a0*/  STL [R1+0x7a8], R3 ;  /* 0x0007a80301007387 */ /* 0x0101e80000100800 */
[----:B0-----:R-:W4:Y:S04]  /*481b0*/  LDL.LU R3, [R1+0x3dc] ;  /* 0x0003dc0001037983 */ /* 0x001f280000300800 */
        /* <DEDUP_REMOVED lines=11> */
[----:B--2---:R2:W-:Y:S04]  /*48270*/  STL [R1+0x10d8], R2 ;  /* 0x0010d80201007387 */ /* 0x0045e80000100800 */
[----:B0-----:R-:W4:Y:S04]  /*48280*/  LDL.LU R3, [R1+0x3b4] ;  /* 0x0003b40001037983 */ /* 0x001f280000300800 */
[----:B--2---:R-:W2:Y:S04]  /*48290*/  LDL.LU R2, [R1+0x3b8] ;  /* 0x0003b80001027983 */ /* 0x004ea80000300800 */
[----:B----4-:R0:W-:Y:S04]  /*482a0*/  STL [R1+0x788], R3 ;  /* 0x0007880301007387 */ /* 0x0101e80000100800 */
[----:B--2---:R2:W-:Y:S04]  /*482b0*/  STL [R1+0x10e0], R2 ;  /* 0x0010e00201007387 */ /* 0x0045e80000100800 */
[----:B0-----:R-:W4:Y:S04]  /*482c0*/  LDL.LU R3, [R1+0x3bc] ;  /* 0x0003bc0001037983 */ /* 0x001f280000300800 */
[----:B--2---:R-:W2:Y:S04]  /*482d0*/  LDL.LU R2, [R1+0x3a0] ;  /* 0x0003a00001027983 */ /* 0x004ea80000300800 */
[----:B----4-:R0:W-:Y:S04]  /*482e0*/  STL [R1+0x780], R3 ;  /* 0x0007800301007387 */ /* 0x0101e80000100800 */
[----:B0-----:R-:W4:Y:S04]  /*482f0*/  LDL.LU R3, [R1+0x3a4] ;  /* 0x0003a40001037983 */ /* 0x001f280000300800 */
[----:B--2---:R0:W-:Y:S04]  /*48300*/  STL [R1+0x77c], R2 ;  /* 0x00077c0201007387 */ /* 0x0041e80000100800 */
[----:B0-----:R-:W2:Y:S04]  /*48310*/  LDL.LU R2, [R1+0x3a8] ;  /* 0x0003a80001027983 */ /* 0x001ea80000300800 */
[----:B----4-:R0:W-:Y:S04]  /*48320*/  STL [R1+0x778], R3 ;  /* 0x0007780301007387 */ /* 0x0101e80000100800 */
[----:B0-----:R-:W4:Y:S04]  /*48330*/  LDL.LU R3, [R1+0x3ac] ;  /* 0x0003ac0001037983 */ /* 0x001f280000300800 */
[----:B--2---:R-:W-:Y:S04]  /*48340*/  STL [R1+0x774], R2 ;  /* 0x0007740201007387 */ /* 0x004fe80000100800 */
[----:B----4-:R0:W-:Y:S04]  /*48350*/  STL [R1+0x10e4], R3 ;  /* 0x0010e40301007387 */ /* 0x0101e80000100800 */
        /* <DEDUP_REMOVED lines=14> */
[----:B--2---:R-:W-:Y:S04]  /*48440*/  STL [R1+0x754], R3 ;  /* 0x0007540301007387 */ /* 0x004fe80000100800 */
[----:B------:R-:W2:Y:S04]  /*48450*/  LDL.LU R4, [R1+0x370] ;  /* 0x0003700001047983 */ /* 0x000ea80000300800 */
[----:B----4-:R0:W-:Y:S04]  /*48460*/  STL [R1+0x750], R2 ;  /* 0x0007500201007387 */ /* 0x0101e80000100800 */
[----:B--2---:R2:W-:Y:S04]  /*48470*/  STL [R1+0x10bc], R4 ;  /* 0x0010bc0401007387 */ /* 0x0045e80000100800 */
[----:B0-----:R-:W4:Y:S04]  /*48480*/  LDL.LU R2, [R1+0x374] ;  /* 0x0003740001027983 */ /* 0x001f280000300800 */
[----:B--2---:R-:W2:Y:S04]  /*48490*/  LDL.LU R4, [R1+0x378] ;  /* 0x0003780001047983 */ /* 0x004ea80000300800 */
[----:B----4-:R0:W-:Y:S04]  /*484a0*/  STL [R1+0x748], R2 ;  /* 0x0007480201007387 */ /* 0x0101e80000100800 */
[----:B--2---:R-:W-:Y:S04]  /*484b0*/  STL [R1+0x10c8], R4 ;  /* 0x0010c80401007387 */ /* 0x004fe80000100800 */
[----:B------:R-:W2:Y:S04]  /*484c0*/  LDL.LU R3, [R1+0x37c] ;  /* 0x00037c0001037983 */ /* 0x000ea80000300800 */
[----:B0-----:R-:W4:Y:S04]  /*484d0*/  LDL.LU R2, [R1+0x360] ;  /* 0x0003600001027983 */ /* 0x001f280000300800 */
[----:B--2---:R0:W-:Y:S04]  /*484e0*/  STL [R1+0x740], R3 ;  /* 0x0007400301007387 */ /* 0x0041e80000100800 */
[----:B0-----:R-:W2:Y:S04]  /*484f0*/  LDL.LU R3, [R1+0x364] ;  /* 0x0003640001037983 */ /* 0x001ea80000300800 */
[----:B----4-:R0:W-:Y:S04]  /*48500*/  STL [R1+0x3fc], R2 ;  /* 0x0003fc0201007387 */ /* 0x0101e80000100800 */
[----:B0-----:R-:W4:Y:S04]  /*48510*/  LDL.LU R2, [R1+0x368] ;  /* 0x0003680001027983 */ /* 0x001f280000300800 */
[----:B--2---:R0:W-:Y:S04]  /*48520*/  STL [R1+0x3f8], R3 ;  /* 0x0003f80301007387 */ /* 0x0041e80000100800 */
[----:B------:R-:W2:Y:S04]  /*48530*/  LDL.LU R5, [R1+0x36c] ;  /* 0x00036c0001057983 */ /* 0x000ea80000300800 */
[----:B----4-:R4:W-:Y:S04]  /*48540*/  STL [R1+0x3f4], R2 ;  /* 0x0003f40201007387 */ /* 0x0109e80000100800 */
[----:B--2---:R-:W-:Y:S04]  /*48550*/  STL [R1+0x10cc], R5 ;  /* 0x0010cc0501007387 */ /* 0x004fe80000100800 */
[----:B0-----:R-:W2:Y:S04]  /*48560*/  LDL.LU R3, [R1+0x350] ;  /* 0x0003500001037983 */ /* 0x001ea80000300800 */
[----:B----4-:R-:W4:Y:S04]  /*48570*/  LDL.LU R2, [R1+0x354] ;  /* 0x0003540001027983 */ /* 0x010f280000300800 */
        /* <DEDUP_REMOVED lines=52> */
[----:B0-----:R-:W2:Y:S04]  /*488c0*/  LDL.LU R2, [R1+0x54c] ;  /* 0x00054c0001027983 */ /* 0x001ea80000300800 */
[----:B------:R-:W4:Y:S04]  /*488d0*/  LDL.LU R3, [R1+0x530] ;  /* 0x0005300001037983 */ /* 0x000f280000300800 */
[----:B--2---:R0:W-:Y:S04]  /*488e0*/  STL [R1+0x380], R2 ;  /* 0x0003800201007387 */ /* 0x0041e80000100800 */
[----:B0-----:R-:W2:Y:S04]  /*488f0*/  LDL.LU R2, [R1+0x534] ;  /* 0x0005340001027983 */ /* 0x001ea80000300800 */
[----:B----4-:R-:W-:Y:S04]  /*48900*/  STL [R1+0x37c], R3 ;  /* 0x00037c0301007387 */ /* 0x010fe80000100800 */
[----:B------:R-:W4:Y:S04]  /*48910*/  LDL.LU R9, [R1+0x538] ;  /* 0x0005380001097983 */ /* 0x000f280000300800 */
[----:B--2---:R0:W-:Y:S04]  /*48920*/  STL [R1+0x378], R2 ;  /* 0x0003780201007387 */ /* 0x0041e80000100800 */
[----:B----4-:R-:W-:Y:S04]  /*48930*/  STL [R1+0x10a8], R9 ;  /* 0x0010a80901007387 */ /* 0x010fe80000100800 */
        /* <DEDUP_REMOVED lines=16> */
[----:B----4-:R-:W-:Y:S04]  /*48a40*/  STL [R1+0x354], R3 ;  /* 0x0003540301007387 */ /* 0x010fe80000100800 */
[----:B------:R-:W4:Y:S04]  /*48a50*/  LDL.LU R10, [R1+0x520] ;  /* 0x00052000010a7983 */ /* 0x000f280000300800 */
[----:B--2---:R0:W-:Y:S04]  /*48a60*/  STL [R1+0x350], R2 ;  /* 0x0003500201007387 */ /* 0x0041e80000100800 */
[----:B----4-:R2:W-:Y:S04]  /*48a70*/  STL [R1+0x107c], R10 ;  /* 0x00107c0a01007387 */ /* 0x0105e80000100800 */
        /* <DEDUP_REMOVED lines=205> */
[----:B0-----:R-:W5:Y:S04]  /*49750*/  LDL.LU R3, [R1+0x620] ;  /* 0x0006200001037983 */ /* 0x001f680000300800 */
[----:B----4-:R-:W4:Y:S04]  /*49760*/  LDL.LU R2, [R1+0x624] ;  /* 0x0006240001027983 */ /* 0x010f280000300800 */
[----:B-----5:R0:W-:Y:S04]  /*49770*/  STL [R1+0x9c], R3 ;  /* 0x00009c0301007387 */ /* 0x0201e80000100800 */
[----:B0-----:R-:W5:Y:S04]  /*49780*/  LDL.LU R3, [R1+0x628] ;  /* 0x0006280001037983 */ /* 0x001f680000300800 */
[----:B----4-:R0:W-:Y:S04]  /*49790*/  STL [R1+0xa0], R2 ;  /* 0x0000a00201007387 */ /* 0x0101e80000100800 */
[----:B0-----:R-:W4:Y:S04]  /*497a0*/  LDL.LU R2, [R1+0x62c] ;  /* 0x00062c0001027983 */ /* 0x001f280000300800 */
        /* <DEDUP_REMOVED lines=8> */
[----:B-----5:R-:W-:Y:S04]  /*49830*/  STL [R1+0xb4], R3 ;  /* 0x0000b40301007387 */ /* 0x020fe80000100800 */
[----:B------:R-:W5:Y:S04]  /*49840*/  LDL.LU R24, [R1+0x640] ;  /* 0x0006400001187983 */ /* 0x000f680000300800 */
[----:B----4-:R0:W-:Y:S04]  /*49850*/  STL [R1+0xb8], R2 ;  /* 0x0000b80201007387 */ /* 0x0101e80000100800 */
[----:B-----5:R4:W-:Y:S04]  /*49860*/  STL [R1+0x1010], R24 ;  /* 0x0010101801007387 */ /* 0x0209e80000100800 */
[----:B0-----:R-:W5:Y:S04]  /*49870*/  LDL.LU R2, [R1+0x644] ;  /* 0x0006440001027983 */ /* 0x001f680000300800 */
[----:B----4-:R-:W4:Y:S04]  /*49880*/  LDL.LU R24, [R1+0x648] ;  /* 0x0006480001187983 */ /* 0x010f280000300800 */
[----:B-----5:R0:W-:Y:S04]  /*49890*/  STL [R1+0xc0], R2 ;  /* 0x0000c00201007387 */ /* 0x0201e80000100800 */
[----:B------:R-:W5:Y:S04]  /*498a0*/  LDL.LU R3, [R1+0x64c] ;  /* 0x00064c0001037983 */ /* 0x000f680000300800 */
[----:B0-----:R-:W2:Y:S04]  /*498b0*/  LDL.LU R2, [R1+0x650] ;  /* 0x0006500001027983 */ /* 0x001ea80000300800 */
[----:B-----5:R0:W-:Y:S04]  /*498c0*/  STL [R1+0xc8], R3 ;  /* 0x0000c80301007387 */ /* 0x0201e80000100800 */
[----:B0-----:R-:W5:Y:S04]  /*498d0*/  LDL.LU R3, [R1+0x654] ;  /* 0x0006540001037983 */ /* 0x001f680000300800 */
[----:B--2---:R0:W-:Y:S04]  /*498e0*/  STL [R1+0xcc], R2 ;  /* 0x0000cc0201007387 */ /* 0x0041e80000100800 */
[----:B0-----:R-:W2:Y:S04]  /*498f0*/  LDL.LU R2, [R1+0x658] ;  /* 0x0006580001027983 */ /* 0x001ea80000300800 */
[----:B-----5:R0:W-:Y:S04]  /*49900*/  STL [R1+0xd0], R3 ;  /* 0x0000d00301007387 */ /* 0x0201e80000100800 */
[----:B------:R-:W5:Y:S04]  /*49910*/  LDL.LU R25, [R1+0x65c] ;  /* 0x00065c0001197983 */ /* 0x000f680000300800 */
[----:B--2---:R2:W-:Y:S04]  /*49920*/  STL [R1+0xd4], R2 ;  /* 0x0000d40201007387 */ /* 0x0045e80000100800 */
[----:B0-----:R-:W3:Y:S04]  /*49930*/  LDL.LU R3, [R1+0x660] ;  /* 0x0006600001037983 */ /* 0x001ee80000300800 */
[----:B--2---:R-:W2:Y:S04]  /*49940*/  LDL.LU R2, [R1+0x664] ;  /* 0x0006640001027983 */ /* 0x004ea80000300800 */
        /* <DEDUP_REMOVED lines=12> */
[----:B---3--:R-:W-:Y:S04]  /*49a10*/  STL [R1+0xf4], R3 ;  /* 0x0000f40301007387 */ /* 0x008fe80000100800 */
[----:B------:R-:W3:Y:S04]  /*49a20*/  LDL.LU R26, [R1+0x680] ;  /* 0x00068000011a7983 */ /* 0x000ee80000300800 */
[----:B--2---:R0:W-:Y:S04]  /*49a30*/  STL [R1+0xf8], R2 ;  /* 0x0000f80201007387 */ /* 0x0041e80000100800 */
[----:B---3--:R2:W-:Y:S04]  /*49a40*/  STL [R1+0x1004], R26 ;  /* 0x0010041a01007387 */ /* 0x0085e80000100800 */
[----:B0-----:R-:W3:Y:S04]  /*49a50*/  LDL.LU R2, [R1+0x684] ;  /* 0x0006840001027983 */ /* 0x001ee80000300800 */
[----:B--2---:R-:W2:Y:S04]  /*49a60*/  LDL.LU R26, [R1+0x688] ;  /* 0x00068800011a7983 */ /* 0x004ea80000300800 */
[----:B---3--:R0:W-:Y:S04]  /*49a70*/  STL [R1+0x100], R2 ;  /* 0x0001000201007387 */ /* 0x0081e80000100800 */
[----:B------:R-:W3:Y:S04]  /*49a80*/  LDL.LU R3, [R1+0x68c] ;  /* 0x00068c0001037983 */ /* 0x000ee80000300800 */
        /* <DEDUP_REMOVED lines=8> */
[----:B0-----:R-:W2:Y:S04]  /*49b10*/  LDL.LU R2, [R1+0x6a0] ;  /* 0x0006a00001027983 */ /* 0x001ea80000300800 */
        /* <DEDUP_REMOVED lines=11> */
[----:B------:R-:W2:Y:S04]  /*49bd0*/  LDL.LU R4, [R1+0x6b8] ;  /* 0x0006b80001047983 */ /* 0x000ea80000300800 */
[----:B---3--:R0:W-:Y:S04]  /*49be0*/  STL [R1+0x130], R3 ;  /* 0x0001300301007387 */ /* 0x0081e80000100800 */
[----:B0-----:R-:W3:Y:S04]  /*49bf0*/  LDL.LU R3, [R1+0x6bc] ;  /* 0x0006bc0001037983 */ /* 0x001ee80000300800 */
[----:B--2---:R-:W-:Y:S04]  /*49c00*/  STL [R1+0x134], R4 ;  /* 0x0001340401007387 */ /* 0x004fe80000100800 */
[----:B------:R-:W2:Y:S04]  /*49c10*/  LDL.LU R28, [R1+0x6c0] ;  /* 0x0006c000011c7983 */ /* 0x000ea80000300800 */
[----:B---3--:R0:W-:Y:S04]  /*49c20*/  STL [R1+0x138], R3 ;  /* 0x0001380301007387 */ /* 0x0081e80000100800 */
[----:B--2---:R2:W-:Y:S04]  /*49c30*/  STL [R1+0xff8], R28 ;  /* 0x000ff81c01007387 */ /* 0x0045e80000100800 */
        /* <DEDUP_REMOVED lines=29> */
[----:B------:R-:W3:Y:S04]  /*49e10*/  LDL.LU R8, [R1+0x8] ;  /* 0x0000080001087983 */ /* 0x000ee80000300800 */
        /* <DEDUP_REMOVED lines=13> */
[----:B--2---:R-:W-:Y:S04]  /*49ef0*/  STL [R1+0x184], R3 ;  /* 0x0001840301007387 */ /* 0x004fe80000100800 */
[----:B------:R-:W2:Y:S04]  /*49f00*/  LDL.LU R5, [R1+0x720] ;  /* 0x0007200001057983 */ /* 0x000ea80000300800 */
[----:B---3--:R0:W-:Y:S04]  /*49f10*/  STL [R1+0x188], R4 ;  /* 0x0001880401007387 */ /* 0x0081e80000100800 */
[----:B0-----:R-:W3:Y:S01]  /*49f20*/  LDL.LU R4, [R1+0x724] ;  /* 0x0007240001047983 */ /* 0x001ee20000300800 */
[----:B------:R-:W0:Y:S03]  /*49f30*/  S2R R3, SR_TID.X ;  /* 0x0000000000037919 */ /* 0x000e260000002100 */
[----:B--2---:R0:W-:Y:S04]  /*49f40*/  STL [R1+0x1a8], R5 ;  /* 0x0001a80501007387 */ /* 0x0041e80000100800 */
[----:B---3--:R2:W-:Y:S04]  /*49f50*/  STL [R1+0x18c], R4 ;  /* 0x00018c0401007387 */ /* 0x0085e80000100800 */
[----:B------:R-:W3:Y:S01]  /*49f60*/  LDL.LU R6, [R1+0x728] ;  /* 0x0007280001067983 */ /* 0x000ee20000300800 */
[----:B0-----:R-:W-:-:S02]  /*49f70*/  IMAD.SHL.U32 R5, R3, 0x200, RZ ;  /* 0x0000020003057824 */ /* 0x001fc400078e00ff */
[----:B--2---:R-:W-:-:S03]  /*49f80*/  IMAD.SHL.U32 R4, R3, 0x8, RZ ;  /* 0x0000000803047824 */ /* 0x004fc600078e00ff */
[----:B------:R-:W-:Y:S02]  /*49f90*/  LOP3.LUT R14, R5, 0x1000, RZ, 0xc0, !PT ;  /* 0x00001000050e7812 */ /* 0x000fe400078ec0ff */
[----:B------:R-:W-:-:S04]  /*49fa0*/  LOP3.LUT R5, R4, 0x80, RZ, 0xc0, !PT ;  /* 0x0000008004057812 */ /* 0x000fc800078ec0ff */
[----:B------:R-:W-:Y:S01]  /*49fb0*/  IADD3 R5, PT, PT, R5, UR8, R14 ;  /* 0x0000000805057c10 */ /* 0x000fe2000fffe00e */
[----:B---3--:R0:W-:Y:S04]  /*49fc0*/  STL [R1+0x190], R6 ;  /* 0x0001900601007387 */ /* 0x0081e80000100800 */
[----:B------:R-:W2:Y:S04]  /*49fd0*/  LDL.LU R13, [R1+0x790] ;  /* 0x00079000010d7983 */ /* 0x000ea80000300800 */
[----:B------:R-:W3:Y:S04]  /*49fe0*/  LDL.LU R12, [R1+0x794] ;  /* 0x00079400010c7983 */ /* 0x000ee80000300800 */
[----:B------:R-:W2:Y:S04]  /*49ff0*/  LDL.LU R11, [R1+0x7a0] ;  /* 0x0007a000010b7983 */ /* 0x000ea80000300800 */
[----:B------:R-:W2:Y:S04]  /*4a000*/  LDL.LU R10, [R1+0x7a4] ;  /* 0x0007a400010a7983 */ /* 0x000ea80000300800 */
[----:B------:R-:W2:Y:S04]  /*4a010*/  LDL.LU R9, [R1+0x7b4] ;  /* 0x0007b40001097983 */ /* 0x000ea80000300800 */
[----:B------:R-:W2:Y:S04]  /*4a020*/  LDL.LU R7, [R1+0x7c0] ;  /* 0x0007c00001077983 */ /* 0x000ea80000300800 */
[----:B0-----:R-:W2:Y:S04]  /*4a030*/  LDL.LU R6, [R1+0x7c4] ;  /* 0x0007c40001067983 */ /* 0x001ea80000300800 */
[----:B------:R-:W2:Y:S04]  /*4a040*/  LDL.LU R15, [R1+0x72c] ;  /* 0x00072c00010f7983 */ /* 0x000ea80000300800 */
[----:B------:R-:W3:Y:S01]  /*4a050*/  LDL.LU R14, [R1+0x730] ;  /* 0x00073000010e7983 */ /* 0x000ee20000300800 */
[C---:B------:R-:W-:Y:S01]  /*4a060*/  FMUL R4, R2.reuse, 8388608 ;  /* 0x4b00000002047820 */ /* 0x040fe20000400000 */
[----:B------:R-:W-:-:S02]  /*4a070*/  FSETP.GEU.AND P0, PT, R2, 1.175494350822287508e-38, PT ;  /* 0x008000000200780b */ /* 0x000fc40003f0e000 */
[----:B--2---:R-:W-:Y:S04]  /*4a080*/  STL [R1+0x194], R15 ;  /* 0x0001940f01007387 */ /* 0x004fe80000100800 */
[----:B---3--:R0:W-:Y:S04]  /*4a090*/  STL [R1+0x198], R14 ;  /* 0x0001980e01007387 */ /* 0x0081e80000100800 */
[----:B0-----:R-:W2:Y:S01]  /*4a0a0*/  LDL.LU R14, [R1+0x734] ;  /* 0x00073400010e7983 */ /* 0x001ea20000300800 */
[----:B------:R-:W-:-:S05]  /*4a0b0*/  FSEL R4, R4, R2, !P0 ;  /* 0x0000000204047208 */ /* 0x000fca0004000000 */
[----:B------:R-:W-:Y:S01]  /*4a0c0*/  STL [R1+0x470], R4 ;  /* 0x0004700401007387 */ /* 0x000fe20000100800 */
[C---:B------:R-:W-:Y:S02]  /*4a0d0*/  FSETP.GT.AND P1, PT, |R2|.reuse, 8.50705917302346158658e+37, PT ;  /* 0x7e8000000200780b */ /* 0x040fe40003f24200 */
[C---:B------:R-:W-:Y:S02]  /*4a0e0*/  FSETP.GEU.AND P3, PT, |R2|.reuse, 1.175494350822287508e-38, PT ;  /* 0x008000000200780b */ /* 0x040fe40003f6e200 */
[----:B------:R-:W-:Y:S01]  /*4a0f0*/  LOP3.LUT R3, R3, 0x1e0, RZ, 0xc0, !PT ;  /* 0x000001e003037812 */ /* 0x000fe200078ec0ff */
[----:B--2---:R0:W-:Y:S04]  /*4a100*/  STL [R1+0x19c], R14 ;  /* 0x00019c0e01007387 */ /* 0x0041e80000100800 */
[----:B------:R-:W2:Y:S04]  /*4a110*/  LDL.LU R15, [R1+0x738] ;  /* 0x00073800010f7983 */ /* 0x000ea80000300800 */
[----:B0-----:R-:W3:Y:S01]  /*4a120*/  LDL.LU R14, [R1+0x73c] ;  /* 0x00073c00010e7983 */ /* 0x001ee20000300800 */
[----:B------:R-:W-:Y:S01]  /*4a130*/  @P1 FMUL R2, R2, 0.25 ;  /* 0x3e80000002021820 */ /* 0x000fe20000400000 */
[----:B------:R-:W-:-:S03]  /*4a140*/  IMAD R3, R3, 0x100, R5 ;  /* 0x0000010003037824 */ /* 0x000fc600078e0205 */
[----:B------:R-:W-:-:S04]  /*4a150*/  @!P3 FMUL R2, R2, 16777216 ;  /* 0x4b8000000202b820 */ /* 0x000fc80000400000 */
[----:B------:R-:W0:Y:S01]  /*4a160*/  MUFU.RCP R5, R2 ;  /* 0x0000000200057308 */ /* 0x000e220000001000 */
[----:B------:R-:W-:Y:S01]  /*4a170*/  @P1 FMUL R13, R13, 0.25 ;  /* 0x3e8000000d0d1820 */ /* 0x000fe20000400000 */
[----:B------:R-:W-:Y:S01]  /*4a180*/  @P1 FMUL R12, R12, 0.25 ;  /* 0x3e8000000c0c1820 */ /* 0x000fe20000400000 */
[----:B------:R-:W-:Y:S02]  /*4a190*/  @P1 FMUL R11, R11, 0.25 ;  /* 0x3e8000000b0b1820 */ /* 0x000fe40000400000 */
[----:B------:R-:W-:Y:S01]  /*4a1a0*/  @!P3 FMUL R13, R13, 16777216 ;  /* 0x4b8000000d0db820 */ /* 0x000fe20000400000 */
[----:B------:R-:W-:Y:S01]  /*4a1b0*/  @!P3 FMUL R12, R12, 16777216 ;  /* 0x4b8000000c0cb820 */ /* 0x000fe20000400000 */
[----:B------:R-:W-:Y:S01]  /*4a1c0*/  @P1 FMUL R10, R10, 0.25 ;  /* 0x3e8000000a0a1820 */ /* 0x000fe20000400000 */
[----:B------:R-:W-:Y:S01]  /*4a1d0*/  @P1 FMUL R0, R0, 0.25 ;  /* 0x3e80000000001820 */ /* 0x000fe20000400000 */
[----:B------:R-:W-:Y:S02]  /*4a1e0*/  @!P3 FMUL R11, R11, 16777216 ;  /* 0x4b8000000b0bb820 */ /* 0x000fe40000400000 */
[----:B------:R-:W-:Y:S01]  /*4a1f0*/  @!P3 FMUL R10, R10, 16777216 ;  /* 0x4b8000000a0ab820 */ /* 0x000fe20000400000 */
[----:B------:R-:W-:Y:S01]  /*4a200*/  @!P3 FMUL R0, R0, 16777216 ;  /* 0x4b8000000000b820 */ /* 0x000fe20000400000 */
[----:B--2---:R-:W-:Y:S04]  /*4a210*/  STL [R1+0x1a0], R15 ;  /* 0x0001a00f01007387 */ /* 0x004fe80000100800 */
[----:B---3--:R0:W-:Y:S04]  /*4a220*/  STL [R1+0x1a4], R14 ;  /* 0x0001a40e01007387 */ /* 0x0081e80000100800 */
[----:B------:R-:W2:Y:S04]  /*4a230*/  LDL.LU R22, [R1+0x798] ;  /* 0x0007980001167983 */ /* 0x000ea80000300800 */
[----:B------:R-:W3:Y:S01]  /*4a240*/  LDL.LU R21, [R1+0x79c] ;  /* 0x00079c0001157983 */ /* 0x000ee20000300800 */
[----:B0-----:R-:W-:-:S03]  /*4a250*/  FMUL R14, R5, R13 ;  /* 0x0000000d050e7220 */ /* 0x001fc60000400000 */
[----:B------:R-:W4:Y:S01]  /*4a260*/  LDL.LU R3, [R1+0x7a8] ;  /* 0x0007a80001037983 */ /* 0x000f220000300800 */
[C---:B------:R-:W-:Y:S01]  /*4a270*/  FMUL R13, R5.reuse, R12 ;  /* 0x0000000c050d7220 */ /* 0x040fe20000400000 */
[C---:B------:R-:W-:Y:S02]  /*4a280*/  FMUL R12, R5.reuse, R11 ;  /* 0x0000000b050c7220 */ /* 0x040fe40000400000 */
[----:B------:R-:W5:Y:S04]  /*4a290*/  LDL.LU R2, [R1+0x7ac] ;  /* 0x0007ac0001027983 */ /* 0x000f680000300800 */
[----:B------:R-:W5:Y:S04]  /*4a2a0*/  LDL.LU R20, [R1+0x7b8] ;  /* 0x0007b80001147983 */ /* 0x000f680000300800 */
[----:B------:R-:W5:Y:S01]  /*4a2b0*/  LDL.LU R19, [R1+0x7bc] ;  /* 0x0007bc0001137983 */ /* 0x000f620000300800 */
[----:B------:R-:W-:-:S03]  /*4a2c0*/  FMUL R11, R5, R10 ;  /* 0x0000000a050b7220 */ /* 0x000fc60000400000 */
[----:B------:R-:W5:Y:S01]  /*4a2d0*/  LDL.LU R18, [R1+0x7c8] ;  /* 0x0007c80001127983 */ /* 0x000f620000300800 */
[----:B------:R-:W-:-:S03]  /*4a2e0*/  FMUL R10, R5, R0 ;  /* 0x00000000050a7220 */ /* 0x000fc60000400000 */
[----:B------:R-:W5:Y:S04]  /*4a2f0*/  LDL.LU R17, [R1+0x7cc] ;  /* 0x0007cc0001117983 */ /* 0x000f680000300800 */
[----:B------:R-:W-:Y:S04]  /*4a300*/  STL [R1+0x5d8], R14 ;  /* 0x0005d80e01007387 */ /* 0x000fe80000100800 */
[----:B------:R-:W-:Y:S04]  /*4a310*/  STL [R1+0x5d4], R13 ;  /* 0x0005d40d01007387 */ /* 0x000fe80000100800 */
[----:B------:R-:W-:Y:S04]  /*4a320*/  STL [R1+0x5d0], R12 ;  /* 0x0005d00c01007387 */ /* 0x000fe80000100800 */
[----:B------:R-:W5:Y:S01]  /*4a330*/  LDL.LU R0, [R1+0x10f0] ;  /* 0x0010f00001007983 */ /* 0x000f620000300800 */
[----:B------:R-:W-:Y:S01]  /*4a340*/  @P1 FMUL R9, R9, 0.25 ;  /* 0x3e80000009091820 */ /* 0x000fe20000400000 */
[----:B------:R-:W-:Y:S01]  /*4a350*/  @P1 FMUL R7, R7, 0.25 ;  /* 0x3e80000007071820 */ /* 0x000fe20000400000 */
[----:B------:R-:W-:Y:S01]  /*4a360*/  @P1 FMUL R6, R6, 0.25 ;  /* 0x3e80000006061820 */ /* 0x000fe20000400000 */
[----:B------:R-:W-:Y:S01]  /*4a370*/  FSETP.GT.AND P2, PT, |R8|, 8.50705917302346158658e+37, PT ;  /* 0x7e8000000800780b */ /* 0x000fe20003f44200 */
[----:B------:R-:W-:Y:S01]  /*4a380*/  @!P3 FMUL R9, R9, 16777216 ;  /* 0x4b8000000909b820 */ /* 0x000fe20000400000 */
[----:B------:R-:W-:Y:S01]  /*4a390*/  @!P3 FMUL R7, R7, 16777216 ;  /* 0x4b8000000707b820 */ /* 0x000fe20000400000 */
[----:B------:R-:W-:Y:S01]  /*4a3a0*/  @!P3 FMUL R6, R6, 16777216 ;  /* 0x4b8000000606b820 */ /* 0x000fe20000400000 */
[C---:B------:R-:W-:Y:S01]  /*4a3b0*/  FSETP.GEU.AND P6, PT, |R8|.reuse, 1.175494350822287508e-38, PT ;  /* 0x008000000800780b */ /* 0x040fe20003fce200 */
[C---:B------:R-:W-:Y:S01]  /*4a3c0*/  FMUL R9, R5.reuse, R9 ;  /* 0x0000000905097220 */ /* 0x040fe20000400000 */
[C---:B------:R-:W-:Y:S01]  /*4a3d0*/  FMUL R7, R5.reuse, R7 ;  /* 0x0000000705077220 */ /* 0x040fe20000400000 */
[----:B------:R-:W-:Y:S01]  /*4a3e0*/  FMUL R5, R5, R6 ;  /* 0x0000000605057220 */ /* 0x000fe20000400000 */
[C---:B------:R-:W-:Y:S01]  /*4a3f0*/  FMUL R6, R8.reuse, 8388608 ;  /* 0x4b00000008067820 */ /* 0x040fe20000400000 */
[----:B------:R-:W-:Y:S01]  /*4a400*/  STL [R1+0x5cc], R11 ;  /* 0x0005cc0b01007387 */ /* 0x000fe20000100800 */
[----:B------:R-:W-:-:S03]  /*4a410*/  FSETP.GEU.AND P5, PT, R8, 1.175494350822287508e-38, PT ;  /* 0x008000000800780b */ /* 0x000fc60003fae000 */
[----:B------:R-:W-:Y:S04]  /*4a420*/  STL [R1+0x5c8], R10 ;  /* 0x0005c80a01007387 */ /* 0x000fe80000100800 */
[----:B------:R-:W-:Y:S04]  /*4a430*/  STL [R1+0x5c4], R9 ;  /* 0x0005c40901007387 */ /* 0x000fe80000100800 */
[----:B------:R0:W-:Y:S02]  /*4a440*/  STL [R1+0x5c0], R7 ;  /* 0x0005c00701007387 */ /* 0x0001e40000100800 */
[----:B0-----:R-:W-:Y:S01]  /*4a450*/  FSEL R7, R6, R8, !P5 ;  /* 0x0000000806077208 */ /* 0x001fe20006800000 */
[----:B------:R-:W-:-:S04]  /*4a460*/  @P2 FMUL R8, R8, 0.25 ;  /* 0x3e80000008082820 */ /* 0x000fc80000400000 */
[----:B------:R-:W-:Y:S01]  /*4a470*/  @!P6 FMUL R8, R8, 16777216 ;  /* 0x4b8000000808e820 */ /* 0x000fe20000400000 */
[----:B------:R-:W-:Y:S03]  /*4a480*/  STL [R1+0x5bc], R5 ;  /* 0x0005bc0501007387 */ /* 0x000fe60000100800 */
[----:B------:R-:W0:Y:S01]  /*4a490*/  MUFU.RCP R16, R8 ;  /* 0x0000000800107308 */ /* 0x000e220000001000 */
[----:B------:R1:W-:Y:S01]  /*4a4a0*/  STL [R1+0x464], R7 ;  /* 0x0004640701007387 */ /* 0x0003e20000100800 */
[----:B------:R-:W-:-:S03]  /*4a4b0*/  VIADD R4, R4, 0xc0cafb0d ;  /* 0xc0cafb0d04047836 */ /* 0x000fc60000000000 */
[----:B------:R-:W5:Y:S01]  /*4a4c0*/  LDL.LU R10, [R1] ;  /* 0x00000000010a7983 */ /* 0x000f620000300800 */
[----:B-1----:R-:W-:-:S04]  /*4a4d0*/  IADD3 R7, PT, PT, R7, -0x3f3504f3, RZ ;  /* 0xc0cafb0d07077810 */ /* 0x002fc80007ffe0ff */
[----:B------:R-:W-:Y:S02]  /*4a4e0*/  LOP3.LUT R13, R7, 0xff800000, RZ, 0xc0, !PT ;  /* 0xff800000070d7812 */ /* 0x000fe400078ec0ff */
[----:B------:R-:W-:Y:S01]  /*4a4f0*/  LOP3.LUT R4, R4, 0xff800000, RZ, 0xc0, !PT ;  /* 0xff80000004047812 */ /* 0x000fe200078ec0ff */
[----:B--2---:R-:W-:Y:S01]  /*4a500*/  @P2 FMUL R22, R22, 0.25 ;  /* 0x3e80000016162820 */ /* 0x004fe20000400000 */
[----:B---3--:R-:W-:-:S03]  /*4a510*/  @P2 FMUL R21, R21, 0.25 ;  /* 0x3e80000015152820 */ /* 0x008fc60000400000 */
[----:B------:R-:W-:Y:S01]  /*4a520*/  @!P6 FMUL R22, R22, 16777216 ;  /* 0x4b8000001616e820 */ /* 0x000fe20000400000 */
[----:B----4-:R-:W-:Y:S01]  /*4a530*/  @P2 FMUL R3, R3, 0.25 ;  /* 0x3e80000003032820 */ /* 0x010fe20000400000 */
[----:B------:R-:W-:Y:S02]  /*4a540*/  @!P6 FMUL R21, R21, 16777216 ;  /* 0x4b8000001515e820 */ /* 0x000fe40000400000 */
[C---:B0-----:R-:W-:Y:S01]  /*4a550*/  FMUL R22, R16.reuse, R22 ;  /* 0x0000001610167220 */ /* 0x041fe20000400000 */
[----:B------:R-:W-:Y:S01]  /*4a560*/  @!P6 FMUL R3, R3, 16777216 ;  /* 0x4b8000000303e820 */ /* 0x000fe20000400000 */
[----:B------:R-:W-:-:S03]  /*4a570*/  FMUL R21, R16, R21 ;  /* 0x0000001510157220 */ /* 0x000fc60000400000 */
[----:B------:R-:W-:Y:S01]  /*4a580*/  FMUL R3, R16, R3 ;  /* 0x0000000310037220 */ /* 0x000fe20000400000 */
[C---:B-----5:R-:W-:Y:S01]  /*4a590*/  FMUL R5, R0.reuse, 8388608 ;  /* 0x4b00000000057820 */ /* 0x060fe20000400000 */
[----:B------:R-:W-:-:S04]  /*4a5a0*/  FSETP.GEU.AND P1, PT, R0, 1.175494350822287508e-38, PT ;  /* 0x008000000000780b */ /* 0x000fc80003f2e000 */
[----:B------:R-:W-:-:S05]  /*4a5b0*/  FSEL R6, R5, R0, !P1 ;  /* 0x0000000005067208 */ /* 0x000fca0004800000 */
[----:B------:R-:W-:Y:S04]  /*4a5c0*/  STL [R1+0x46c], R6 ;  /* 0x00046c0601007387 */ /* 0x000fe80000100800 */
[----:B------:R-:W2:Y:S04]  /*4a5d0*/  LDL.LU R15, [R1+0x750] ;  /* 0x00075000010f7983 */ /* 0x000ea80000300800 */
[----:B------:R-:W3:Y:S04]  /*4a5e0*/  LDL.LU R12, [R1+0x754] ;  /* 0x00075400010c7983 */ /* 0x000ee80000300800 */
[----:B------:R-:W4:Y:S04]  /*4a5f0*/  LDL.LU R11, [R1+0x760] ;  /* 0x00076000010b7983 */ /* 0x000f280000300800 */
[----:B------:R-:W-:Y:S04]  /*4a600*/  STL [R1+0x620], R13 ;  /* 0x0006200d01007387 */ /* 0x000fe80000100800 */
[----:B------:R-:W5:Y:S04]  /*4a610*/  LDL.LU R9, [R1+0x764] ;  /* 0x0007640001097983 */ /* 0x000f680000300800 */
[----:B------:R-:W5:Y:S04]  /*4a620*/  LDL.LU R8, [R1+0x774] ;  /* 0x0007740001087983 */ /* 0x000f680000300800 */
[----:B------:R-:W5:Y:S04]  /*4a630*/  LDL.LU R7, [R1+0x780] ;  /* 0x0007800001077983 */ /* 0x000f680000300800 */
[----:B------:R-:W-:Y:S04]  /*4a640*/  STL [R1+0x62c], R4 ;  /* 0x00062c0401007387 */ /* 0x000fe80000100800 */
[----:B------:R0:W-:Y:S04]  /*4a650*/  STL [R1+0x5b8], R22 ;  /* 0x0005b81601007387 */ /* 0x0001e80000100800 */
[----:B0-----:R-:W5:Y:S04]  /*4a660*/  LDL.LU R22, [R1+0x10ec] ;  /* 0x0010ec0001167983 */ /* 0x001f680000300800 */
[----:B------:R0:W-:Y:S04]  /*4a670*/  STL [R1+0x5b4], R21 ;  /* 0x0005b41501007387 */ /* 0x0001e80000100800 */
[----:B0-----:R-:W5:Y:S04]  /*4a680*/  LDL.LU R21, [R1+0x10e8] ;  /* 0x0010e80001157983 */ /* 0x001f680000300800 */
[----:B------:R0:W-:Y:S04]  /*4a690*/  STL [R1+0x5b0], R3 ;  /* 0x0005b00301007387 */ /* 0x0001e80000100800 */
[----:B0-----:R-:W5:Y:S01]  /*4a6a0*/  LDL.LU R3, [R1+0x10e4] ;  /* 0x0010e40001037983 */ /* 0x001f620000300800 */
[----:B------:R-:W-:-:S04]  /*4a6b0*/  @P2 FMUL R2, R2, 0.25 ;  /* 0x3e80000002022820 */ /* 0x000fc80000400000 */
[----:B------:R-:W-:-:S04]  /*4a6c0*/  @!P6 FMUL R2, R2, 16777216 ;  /* 0x4b8000000202e820 */ /* 0x000fc80000400000 */
[----:B------:R-:W-:-:S05]  /*4a6d0*/  FMUL R2, R16, R2 ;  /* 0x0000000210027220 */ /* 0x000fca0000400000 */
[----:B------:R0:W-:Y:S04]  /*4a6e0*/  STL [R1+0x5ac], R2 ;  /* 0x0005ac0201007387 */ /* 0x0001e80000100800 */
[----:B0-----:R-:W5:Y:S01]  /*4a6f0*/  LDL.LU R2, [R1+0x10e0] ;  /* 0x0010e00001027983 */ /* 0x001f620000300800 */
[C---:B------:R-:W-:Y:S02]  /*4a700*/  FSETP.GT.AND P4, PT, |R0|.reuse, 8.50705917302346158658e+37, PT ;  /* 0x7e8000000000780b */ /* 0x040fe40003f84200 */
[----:B------:R-:W-:Y:S01]  /*4a710*/  FSETP.GEU.AND P3, PT, |R0|, 1.175494350822287508e-38, PT ;  /* 0x008000000000780b */ /* 0x000fe20003f6e200 */
[----:B------:R-:W-:Y:S01]  /*4a720*/  @P2 FMUL R20, R20, 0.25 ;  /* 0x3e80000014142820 */ /* 0x000fe20000400000 */
[----:B------:R-:W-:Y:S01]  /*4a730*/  @P2 FMUL R19, R19, 0.25 ;  /* 0x3e80000013132820 */ /* 0x000fe20000400000 */
[----:B------:R-:W-:-:S08]  /*4a740*/  @P2 FMUL R18, R18, 0.25 ;  /* 0x3e80000012122820 */ /* 0x000fd00000400000 */
[----:B------:R-:W-:-:S04]  /*4a750*/  @P4 FMUL R0, R0, 0.25 ;  /* 0x3e80000000004820 */ /* 0x000fc80000400000 */
[----:B------:R-:W-:Y:S01]  /*4a760*/  @!P3 FMUL R0, R0, 16777216 ;  /* 0x4b8000000000b820 */ /* 0x000fe20000400000 */
[----:B------:R-:W-:Y:S01]  /*4a770*/  @P2 FMUL R17, R17, 0.25 ;  /* 0x3e80000011112820 */ /* 0x000fe20000400000 */
[----:B------:R-:W-:Y:S01]  /*4a780*/  @!P6 FMUL R20, R20, 16777216 ;  /* 0x4b8000001414e820 */ /* 0x000fe20000400000 */
[----:B------:R-:W-:Y:S01]  /*4a790*/  @!P6 FMUL R19, R19, 16777216 ;  /* 0x4b8000001313e820 */ /* 0x000fe20000400000 */
[----:B------:R-:W-:Y:S02]  /*4a7a0*/  @!P6 FMUL R18, R18, 16777216 ;  /* 0x4b8000001212e820 */ /* 0x000fe40000400000 */
[----:B------:R-:W0:Y:S01]  /*4a7b0*/  MUFU.RCP R0, R0 ;  /* 0x0000000000007308 */ /* 0x000e220000001000 */
[----:B------:R-:W-:Y:S01]  /*4a7c0*/  @!P6 FMUL R17, R17, 16777216 ;  /* 0x4b8000001111e820 */ /* 0x000fe20000400000 */
[----:B------:R-:W-:Y:S01]  /*4a7d0*/  FSEL R14, RZ, -23, P5 ;  /* 0xc1b80000ff0e7808 */ /* 0x000fe20002800000 */
[C---:B------:R-:W-:Y:S01]  /*4a7e0*/  FMUL R20, R16.reuse, R20 ;  /* 0x0000001410147220 */ /* 0x040fe20000400000 */
[----:B------:R-:W-:Y:S01]  /*4a7f0*/  I2FP.F32.S32 R13, R13 ;  /* 0x0000000d000d7245 */ /* 0x000fe20000201400 */
[C---:B------:R-:W-:Y:S01]  /*4a800*/  FMUL R19, R16.reuse, R19 ;  /* 0x0000001310137220 */ /* 0x040fe20000400000 */
[----:B------:R-:W-:Y:S01]  /*4a810*/  FSEL R5, RZ, -23, P0 ;  /* 0xc1b80000ff057808 */ /* 0x000fe20000000000 */
[C---:B------:R-:W-:Y:S01]  /*4a820*/  FMUL R18, R16.reuse, R18 ;  /* 0x0000001210127220 */ /* 0x040fe20000400000 */
[----:B------:R-:W-:Y:S01]  /*4a830*/  I2FP.F32.S32 R4, R4 ;  /* 0x0000000400047245 */ /* 0x000fe20000201400 */
[----:B------:R-:W-:Y:S01]  /*4a840*/  FMUL R16, R16, R17 ;  /* 0x0000001110107220 */ /* 0x000fe20000400000 */
[----:B------:R1:W-:Y:S01]  /*4a850*/  STL [R1+0x5a4], R20 ;  /* 0x0005a41401007387 */ /* 0x0003e20000100800 */
[----:B------:R-:W-:-:S02]  /*4a860*/  FFMA.FTZ R13, R13, 1.1920928955078125e-07, R14 ;  /* 0x340000000d0d7823 */ /* 0x000fc4000001000e */
[----:B------:R-:W-:Y:S01]  /*4a870*/  FFMA.FTZ R4, R4, 1.1920928955078125e-07, R5 ;  /* 0x3400000004047823 */ /* 0x000fe20000010005 */
[----:B------:R0:W-:Y:S04]  /*4a880*/  STL [R1+0x59c], R19 ;  /* 0x00059c1301007387 */ /* 0x0001e80000100800 */
[----:B------:R-:W-:Y:S04]  /*4a890*/  STL [R1+0x590], R18 ;  /* 0x0005901201007387 */ /* 0x000fe80000100800 */
[----:B------:R-:W-:Y:S04]  /*4a8a0*/  STL [R1+0x58c], R16 ;  /* 0x00058c1001007387 */ /* 0x000fe80000100800 */
[----:B-1----:R-:W5:Y:S04]  /*4a8b0*/  LDL.LU R20, [R1+0x758] ;  /* 0x0007580001147983 */ /* 0x002f680000300800 */
[----:B------:R-:W-:Y:S04]  /*4a8c0*/  STL [R1+0x6dc], R13 ;  /* 0x0006dc0d01007387 */ /* 0x000fe80000100800 */
[----:B0-----:R-:W5:Y:S04]  /*4a8d0*/  LDL.LU R19, [R1+0x75c] ;  /* 0x00075c0001137983 */ /* 0x001f680000300800 */
[----:B------:R0:W-:Y:S04]  /*4a8e0*/  STL [R1+0x6d8], R4 ;  /* 0x0006d80401007387 */ /* 0x0001e80000100800 */
[----:B------:R-:W5:Y:S04]  /*4a8f0*/  LDL.LU R5, [R1+0x768] ;  /* 0x0007680001057983 */ /* 0x000f680000300800 */
[----:B0-----:R-:W5:Y:S04]  /*4a900*/  LDL.LU R4, [R1+0x76c] ;  /* 0x00076c0001047983 */ /* 0x001f680000300800 */
[----:B------:R-:W5:Y:S04]  /*4a910*/  LDL.LU R18, [R1+0x778] ;  /* 0x0007780001127983 */ /* 0x000f680000300800 */
[----:B------:R-:W5:Y:S04]  /*4a920*/  LDL.LU R14, [R1+0x77c] ;  /* 0x00077c00010e7983 */ /* 0x000f680000300800 */
[----:B------:R-:W5:Y:S01]  /*4a930*/  LDL.LU R13, [R1+0x788] ;  /* 0x00078800010d7983 */ /* 0x000f620000300800 */
[----:B--2---:R-:W-:Y:S01]  /*4a940*/  @P4 FMUL R15, R15, 0.25 ;  /* 0x3e8000000f0f4820 */ /* 0x004fe20000400000 */
[----:B---3--:R-:W-:-:S03]  /*4a950*/  @P4 FMUL R12, R12, 0.25 ;  /* 0x3e8000000c0c4820 */ /* 0x008fc60000400000 */
[----:B------:R-:W-:Y:S01]  /*4a960*/  @!P3 FMUL R15, R15, 16777216 ;  /* 0x4b8000000f0fb820 */ /* 0x000fe20000400000 */
[----:B----4-:R-:W-:Y:S01]  /*4a970*/  @P4 FMUL R11, R11, 0.25 ;  /* 0x3e8000000b0b4820 */ /* 0x010fe20000400000 */
[----:B------:R-:W-:Y:S02]  /*4a980*/  @!P3 FMUL R12, R12, 16777216 ;  /* 0x4b8000000c0cb820 */ /* 0x000fe40000400000 */
[C---:B------:R-:W-:Y:S01]  /*4a990*/  FMUL R16, R0.reuse, R15 ;  /* 0x0000000f00107220 */ /* 0x040fe20000400000 */
[----:B------:R-:W-:Y:S01]  /*4a9a0*/  @!P3 FMUL R11, R11, 16777216 ;  /* 0x4b8000000b0bb820 */ /* 0x000fe20000400000 */
[C---:B------:R-:W-:Y:S01]  /*4a9b0*/  FMUL R15, R0.reuse, R12 ;  /* 0x0000000c000f7220 */ /* 0x040fe20000400000 */
[----:B-----5:R-:W-:Y:S02]  /*4a9c0*/  @P4 FMUL R9, R9, 0.25 ;  /* 0x3e80000009094820 */ /* 0x020fe40000400000 */
[C---:B------:R-:W-:Y:S02]  /*4a9d0*/  FMUL R12, R0.reuse, R11 ;  /* 0x0000000b000c7220 */ /* 0x040fe40000400000 */
[----:B------:R-:W-:Y:S01]  /*4a9e0*/  @!P3 FMUL R9, R9, 16777216 ;  /* 0x4b8000000909b820 */ /* 0x000fe20000400000 */
[----:B------:R-:W-:Y:S03]  /*4a9f0*/  STL [R1+0x5a8], R16 ;  /* 0x0005a81001007387 */ /* 0x000fe60000100800 */
[----:B------:R-:W-:Y:S01]  /*4aa00*/  FMUL R11, R0, R9 ;  /* 0x00000009000b7220 */ /* 0x000fe20000400000 */
[----:B------:R-:W-:Y:S04]  /*4aa10*/  STL [R1+0x5a0], R15 ;  /* 0x0005a00f01007387 */ /* 0x000fe80000100800 */
[----:B------:R-:W-:Y:S01]  /*4aa20*/  STL [R1+0x598], R12 ;  /* 0x0005980c01007387 */ /* 0x000fe20000100800 */
[----:B------:R-:W-:Y:S01]  /*4aa30*/  @P4 FMUL R8, R8, 0.25 ;  /* 0x3e80000008084820 */ /* 0x000fe20000400000 */
[----:B------:R-:W-:-:S03]  /*4aa40*/  @P4 FMUL R7, R7, 0.25 ;  /* 0x3e80000007074820 */ /* 0x000fc60000400000 */
[----:B------:R-:W-:Y:S01]  /*4aa50*/  @!P3 FMUL R8, R8, 16777216 ;  /* 0x4b8000000808b820 */ /* 0x000fe20000400000 */
[----:B------:R-:W-:-:S04]  /*4aa60*/  @P4 FMUL R3, R3, 0.25 ;  /* 0x3e80000003034820 */ /* 0x000fc80000400000 */
[----:B------:R-:W-:-:S04]  /*4aa70*/  @!P3 FMUL R3, R3, 16777216 ;  /* 0x4b8000000303b820 */ /* 0x000fc80000400000 */
[C---:B------:R-:W-:Y:S02]  /*4aa80*/  FMUL R9, R0.reuse, R3 ;  /* 0x0000000300097220 */ /* 0x040fe40000400000 */
[----:B------:R-:W2:Y:S01]  /*4aa90*/  LDL.LU R3, [R1+0x10dc] ;  /* 0x0010dc0001037983 */ /* 0x000ea20000300800 */
[----:B------:R-:W-:Y:S01]  /*4aaa0*/  @!P3 FMUL R7, R7, 16777216 ;  /* 0x4b8000000707b820 */ /* 0x000fe20000400000 */
[C---:B------:R-:W-:Y:S02]  /*4aab0*/  FMUL R8, R0.reuse, R8 ;  /* 0x0000000800087220 */ /* 0x040fe40000400000 */
[----:B------:R-:W-:Y:S01]  /*4aac0*/  STL [R1+0x594], R11 ;  /* 0x0005940b01007387 */ /* 0x000fe20000100800 */
[----:B------:R-:W-:Y:S01]  /*4aad0*/  FMUL R7, R0, R7 ;  /* 0x0000000700077220 */ /* 0x000fe20000400000 */
[----:B------:R-:W-:-:S04]  /*4aae0*/  @P4 FMUL R2, R2, 0.25 ;  /* 0x3e80000002024820 */ /* 0x000fc80000400000 */
[----:B------:R-:W-:Y:S01]  /*4aaf0*/  @!P3 FMUL R2, R2, 16777216 ;  /* 0x4b8000000202b820 */ /* 0x000fe20000400000 */
[----:B------:R-:W-:Y:S03]  /*4ab00*/  STL [R1+0x588], R9 ;  /* 0x0005880901007387 */ /* 0x000fe60000100800 */
[----:B------:R-:W-:Y:S01]  /*4ab10*/  FMUL R0, R0, R2 ;  /* 0x0000000200007220 */ /* 0x000fe20000400000 */
[----:B------:R-:W-:Y:S04]  /*4ab20*/  STL [R1+0x584], R8 ;  /* 0x0005840801007387 */ /* 0x000fe80000100800 */
[----:B------:R-:W3:Y:S01]  /*4ab30*/  LDL.LU R2, [R1+0x10d8] ;  /* 0x0010d80001027983 */ /* 0x000ee20000300800 */
[----:B------:R-:W-:-:S02]  /*4ab40*/  FSETP.GT.AND P2, PT, |R10|, 8.50705917302346158658e+37, PT ;  /* 0x7e8000000a00780b */ /* 0x000fc40003f44200 */
[C---:B------:R-:W-:Y:S01]  /*4ab50*/  FSETP.GEU.AND P6, PT, |R10|.reuse, 1.175494350822287508e-38, PT ;  /* 0x008000000a00780b */ /* 0x040fe20003fce200 */
[----:B------:R0:W-:Y:S01]  /*4ab60*/  STL [R1+0x580], R7 ;  /* 0x0005800701007387 */ /* 0x0001e20000100800 */
[C---:B------:R-:W-:Y:S01]  /*4ab70*/  FSETP.GEU.AND P5, PT, R10.reuse, 1.175494350822287508e-38, PT ;  /* 0x008000000a00780b */ /* 0x040fe20003fae000 */
[----:B0-----:R-:W-:Y:S02]  /*4ab80*/  FMUL R7, R10, 8388608 ;  /* 0x4b0000000a077820 */ /* 0x001fe40000400000 */
[----:B------:R-:W-:Y:S03]  /*4ab90*/  STL [R1+0x57c], R0 ;  /* 0x00057c0001007387 */ /* 0x000fe60000100800 */
[----:B------:R-:W-:-:S03]  /*4aba0*/  FSEL R8, R7, R10, !P5 ;  /* 0x0000000a07087208 */ /* 0x000fc60006800000 */
[----:B------:R-:W-:-:S04]  /*4abb0*/  @P2 FMUL R10, R10, 0.25 ;  /* 0x3e8000000a0a2820 */ /* 0x000fc80000400000 */
[----:B------:R-:W-:Y:S01]  /*4abc0*/  @!P6 FMUL R10, R10, 16777216 ;  /* 0x4b8000000a0ae820 */ /* 0x000fe20000400000 */
[----:B------:R0:W-:Y:S01]  /*4abd0*/  STL [R1+0x44c], R8 ;  /* 0x00044c0801007387 */ /* 0x0001e20000100800 */
[----:B------:R-:W-:Y:S02]  /*4abe0*/  VIADD R6, R6, 0xc0cafb0d ;  /* 0xc0cafb0d06067836 */ /* 0x000fe40000000000 */
[----:B0-----:R-:W-:Y:S02]  /*4abf0*/  VIADD R8, R8, 0xc0cafb0d ;  /* 0xc0cafb0d08087836 */ /* 0x001fe40000000000 */
[----:B------:R-:W-:-:S03]  /*4ac00*/  @P2 FMUL R20, R20, 0.25 ;  /* 0x3e80000014142820 */ /* 0x000fc60000400000 */
[----:B------:R-:W-:Y:S01]  /*4ac10*/  LOP3.LUT R11, R8, 0xff800000, RZ, 0xc0, !PT ;  /* 0xff800000080b7812 */ /* 0x000fe200078ec0ff */
[----:B------:R-:W-:Y:S01]  /*4ac20*/  @!P6 FMUL R20, R20, 16777216 ;  /* 0x4b8000001414e820 */ /* 0x000fe20000400000 */
[----:B------:R-:W-:Y:S01]  /*4ac30*/  @P2 FMUL R19, R19, 0.25 ;  /* 0x3e80000013132820 */ /* 0x000fe20000400000 */
[----:B------:R-:W-:-:S03]  /*4ac40*/  LOP3.LUT R6, R6, 0xff800000, RZ, 0xc0, !PT ;  /* 0xff80000006067812 */ /* 0x000fc600078ec0ff */
[----:B------:R-:W-:Y:S01]  /*4ac50*/  @!P6 FMUL R19, R19, 16777216 ;  /* 0x4b8000001313e820 */ /* 0x000fe20000400000 */
[----:B------:R-:W-:-:S04]  /*4ac60*/  @P2 FMUL R5, R5, 0.25 ;  /* 0x3e80000005052820 */ /* 0x000fc80000400000 */
[----:B------:R-:W-:Y:S01]  /*4ac70*/  @!P6 FMUL R5, R5, 16777216 ;  /* 0x4b8000000505e820 */ /* 0x000fe20000400000 */
[----:B------:R-:W-:Y:S01]  /*4ac80*/  @P2 FMUL R4, R4, 0.25 ;  /* 0x3e80000004042820 */ /* 0x000fe20000400000 */
[----:B------:R-:W-:-:S03]  /*4ac90*/  @P2 FMUL R18, R18, 0.25 ;  /* 0x3e80000012122820 */ /* 0x000fc60000400000 */
[----:B------:R-:W-:Y:S01]  /*4aca0*/  @!P6 FMUL R4, R4, 16777216 ;  /* 0x4b8000000404e820 */ /* 0x000fe20000400000 */
[----:B------:R-:W-:Y:S01]  /*4acb0*/  @!P6 FMUL R18, R18, 16777216 ;  /* 0x4b8000001212e820 */ /* 0x000fe20000400000 */
[----:B------:R-:W-:Y:S01]  /*4acc0*/  @P2 FMUL R14, R14, 0.25 ;  /* 0x3e8000000e0e2820 */ /* 0x000fe20000400000 */
[----:B------:R-:W-:-:S03]  /*4acd0*/  @P2 FMUL R13, R13, 0.25 ;  /* 0x3e8000000d0d2820 */ /* 0x000fc60000400000 */
[----:B------:R-:W-:Y:S01]  /*4ace0*/  @!P6 FMUL R14, R14, 16777216 ;  /* 0x4b8000000e0ee820 */ /* 0x000fe20000400000 */
[----:B------:R-:W-:Y:S01]  /*4acf0*/  @!P6 FMUL R13, R13, 16777216 ;  /* 0x4b8000000d0de820 */ /* 0x000fe20000400000 */
[C---:B--2---:R-:W-:Y:S01]  /*4ad00*/  FMUL R0, R3.reuse, 8388608 ;  /* 0x4b00000003007820 */ /* 0x044fe20000400000 */
[----:B------:R-:W-:-:S04]  /*4ad10*/  FSETP.GEU.AND P0, PT, R3, 1.175494350822287508e-38, PT ;  /* 0x008000000300780b */ /* 0x000fc80003f0e000 */
[----:B------:R-:W-:Y:S02]  /*4ad20*/  FSEL R9, R0, R3, !P0 ;  /* 0x0000000300097208 */ /* 0x000fe40004000000 */
[----:B------:R-:W0:Y:S03]  /*4ad30*/  MUFU.RCP R0, R10 ;  /* 0x0000000a00007308 */ /* 0x000e260000001000 */
[----:B------:R-:W-:Y:S04]  /*4ad40*/  STL [R1+0x454], R9 ;  /* 0x0004540901007387 */ /* 0x000fe80000100800 */
[----:B------:R-:W2:Y:S04]  /*4ad50*/  LDL.LU R17, [R1+0x3d4] ;  /* 0x0003d40001117983 */ /* 0x000ea80000300800 */
[----:B------:R-:W4:Y:S04]  /*4ad60*/  LDL.LU R16, [R1+0x3e0] ;  /* 0x0003e00001107983 */ /* 0x000f280000300800 */
[----:B------:R-:W5:Y:S01]  /*4ad70*/  LDL.LU R15, [R1+0x3e4] ;  /* 0x0003e400010f7983 */ /* 0x000f620000300800 */
[C---:B0-----:R-:W-:Y:S01]  /*4ad80*/  FMUL R20, R0.reuse, R20 ;  /* 0x0000001400147220 */ /* 0x041fe20000400000 */
[----:B------:R-:W-:-:S02]  /*4ad90*/  FMUL R19, R0, R19 ;  /* 0x0000001300137220 */ /* 0x000fc40000400000 */
[----:B------:R-:W-:Y:S01]  /*4ada0*/  STL [R1+0x5e8], R11 ;  /* 0x0005e80b01007387 */ /* 0x000fe20000100800 */
[----:B------:R-:W-:-:S03]  /*4adb0*/  FMUL R5, R0, R5 ;  /* 0x0000000500057220 */ /* 0x000fc60000400000 */
[----:B------:R-:W5:Y:S01]  /*4adc0*/  LDL.LU R10, [R1+0x3f4] ;  /* 0x0003f400010a7983 */ /* 0x000f620000300800 */
[----:B------:R-:W-:-:S03]  /*4add0*/  FMUL R4, R0, R4 ;  /* 0x0000000400047220 */ /* 0x000fc60000400000 */
[----:B------:R-:W5:Y:S04]  /*4ade0*/  LDL.LU R8, [R1+0x740] ;  /* 0x0007400001087983 */ /* 0x000f680000300800 */
[----:B------:R-:W-:Y:S01]  /*4adf0*/  STL [R1+0x654], R6 ;  /* 0x0006540601007387 */ /* 0x000fe20000100800 */
[----:B------:R-:W-:-:S03]  /*4ae00*/  FMUL R18, R0, R18 ;  /* 0x0000001200127220 */ /* 0x000fc60000400000 */
[----:B------:R0:W-:Y:S01]  /*4ae10*/  STL [R1+0x578], R20 ;  /* 0x0005781401007387 */ /* 0x0001e20000100800 */
[----:B---3--:R-:W-:-:S03]  /*4ae20*/  @P2 FMUL R2, R2, 0.25 ;  /* 0x3e80000002022820 */ /* 0x008fc60000400000 */
[----:B0-----:R-:W3:Y:S04]  /*4ae30*/  LDL.LU R20, [R1+0x10d4] ;  /* 0x0010d40001147983 */ /* 0x001ee80000300800 */
[----:B------:R0:W-:Y:S01]  /*4ae40*/  STL [R1+0x574], R19 ;  /* 0x0005741301007387 */ /* 0x0001e20000100800 */
[----:B------:R-:W-:-:S03]  /*4ae50*/  @!P6 FMUL R2, R2, 16777216 ;  /* 0x4b8000000202e820 */ /* 0x000fc60000400000 */
[----:B0-----:R-:W3:Y:S04]  /*4ae60*/  LDL.LU R19, [R1+0x10d0] ;  /* 0x0010d00001137983 */ /* 0x001ee80000300800 */
[----:B------:R0:W-:Y:S04]  /*4ae70*/  STL [R1+0x570], R5 ;  /* 0x0005700501007387 */ /* 0x0001e80000100800 */
[----:B0-----:R-:W3:Y:S04]  /*4ae80*/  LDL.LU R5, [R1+0x10cc] ;  /* 0x0010cc0001057983 */ /* 0x001ee80000300800 */
[----:B------:R0:W-:Y:S04]  /*4ae90*/  STL [R1+0x56c], R4 ;  /* 0x00056c0401007387 */ /* 0x0001e80000100800 */
[----:B0-----:R-:W3:Y:S04]  /*4aea0*/  LDL.LU R4, [R1+0x10c8] ;  /* 0x0010c80001047983 */ /* 0x001ee80000300800 */
[----:B------:R0:W-:Y:S02]  /*4aeb0*/  STL [R1+0x564], R18 ;  /* 0x0005641201007387 */ /* 0x0001e40000100800 */
[C---:B0-----:R-:W-:Y:S01]  /*4aec0*/  FMUL R18, R0.reuse, R14 ;  /* 0x0000000e00127220 */ /* 0x041fe20000400000 */
[C---:B------:R-:W-:Y:S01]  /*4aed0*/  FMUL R14, R0.reuse, R13 ;  /* 0x0000000d000e7220 */ /* 0x040fe20000400000 */
[----:B------:R-:W-:-:S03]  /*4aee0*/  FMUL R13, R0, R2 ;  /* 0x00000002000d7220 */ /* 0x000fc60000400000 */
[----:B------:R0:W-:Y:S04]  /*4aef0*/  STL [R1+0x55c], R18 ;  /* 0x00055c1201007387 */ /* 0x0001e80000100800 */
[----:B------:R-:W3:Y:S04]  /*4af00*/  LDL.LU R2, [R1+0x10c4] ;  /* 0x0010c40001027983 */ /* 0x000ee80000300800 */
[----:B------:R1:W-:Y:S04]  /*4af10*/  STL [R1+0x550], R14 ;  /* 0x0005500e01007387 */ /* 0x0003e80000100800 */
[----:B------:R-:W3:Y:S01]  /*4af20*/  LDL.LU R0, [R1+0x3d0] ;  /* 0x0003d00001007983 */ /* 0x000ee20000300800 */
[----:B------:R-:W-:-:S02]  /*4af30*/  FSETP.GT.AND P4, PT, |R3|, 8.50705917302346158658e+37, PT ;  /* 0x7e8000000300780b */ /* 0x000fc40003f84200 */
[----:B------:R-:W-:-:S11]  /*4af40*/  FSETP.GEU.AND P3, PT, |R3|, 1.175494350822287508e-38, PT ;  /* 0x008000000300780b */ /* 0x000fd60003f6e200 */
[----:B------:R-:W-:-:S04]  /*4af50*/  @P4 FMUL R3, R3, 0.25 ;  /* 0x3e80000003034820 */ /* 0x000fc80000400000 */
[----:B------:R-:W-:Y:S01]  /*4af60*/  @!P3 FMUL R3, R3, 16777216 ;  /* 0x4b8000000303b820 */ /* 0x000fe20000400000 */
[----:B------:R-:W-:-:S05]  /*4af70*/  FSEL R12, RZ, -23, P5 ;  /* 0xc1b80000ff0c7808 */ /* 0x000fca0002800000 */
[----:B------:R-:W0:Y:S01]  /*4af80*/  MUFU.RCP R3, R3 ;  /* 0x0000000300037308 */ /* 0x000e220000001000 */
[----:B------:R-:W-:Y:S02]  /*4af90*/  I2FP.F32.S32 R11, R11 ;  /* 0x0000000b000b7245 */ /* 0x000fe40000201400 */
[----:B------:R-:W-:Y:S02]  /*4afa0*/  FSEL R7, RZ, -23, P1 ;  /* 0xc1b80000ff077808 */ /* 0x000fe40000800000 */
[----:B------:R-:W-:Y:S01]  /*4afb0*/  I2FP.F32.S32 R6, R6 ;  /* 0x0000000600067245 */ /* 0x000fe20000201400 */
[----:B------:R-:W-:Y:S01]  /*4afc0*/  FFMA.FTZ R12, R11, 1.1920928955078125e-07, R12 ;  /* 0x340000000b0c7823 */ /* 0x000fe2000001000c */
[----:B------:R0:W-:Y:S03]  /*4afd0*/  STL [R1+0x54c], R13 ;  /* 0x00054c0d01007387 */ /* 0x0001e60000100800 */
[----:B------:R-:W-:-:S02]  /*4afe0*/  FFMA.FTZ R11, R6, 1.1920928955078125e-07, R7 ;  /* 0x34000000060b7823 */ /* 0x000fc40000010007 */
[----:B------:R-:W3:Y:S04]  /*4aff0*/  LDL.LU R7, [R1+0x3d8] ;  /* 0x0003d80001077983 */ /* 0x000ee80000300800 */
[----:B------:R0:W-:Y:S04]  /*4b000*/  STL [R1+0x6d4], R12 ;  /* 0x0006d40c01007387 */ /* 0x0001e80000100800 */
[----:B------:R-:W3:Y:S04]  /*4b010*/  LDL.LU R6, [R1+0x3dc] ;  /* 0x0003dc0001067983 */ /* 0x000ee80000300800 */
[----:B------:R1:W-:Y:S04]  /*4b020*/  STL [R1+0x6d0], R11 ;  /* 0x0006d00b01007387 */ /* 0x0003e80000100800 */
[----:B0-----:R-:W3:Y:S04]  /*4b030*/  LDL.LU R18, [R1+0x3e8] ;  /* 0x0003e80001127983 */ /* 0x001ee80000300800 */
[----:B-1----:R-:W3:Y:S04]  /*4b040*/  LDL.LU R14, [R1+0x3ec] ;  /* 0x0003ec00010e7983 */ /* 0x002ee80000300800 */
[----:B------:R-:W3:Y:S04]  /*4b050*/  LDL.LU R13, [R1+0x3f8] ;  /* 0x0003f800010d7983 */ /* 0x000ee80000300800 */
[----:B------:R-:W3:Y:S04]  /*4b060*/  LDL.LU R12, [R1+0x3fc] ;  /* 0x0003fc00010c7983 */ /* 0x000ee80000300800 */
[----:B------:R-:W3:Y:S01]  /*4b070*/  LDL.LU R11, [R1+0x748] ;  /* 0x00074800010b7983 */ /* 0x000ee20000300800 */
[----:B--2---:R-:W-:Y:S01]  /*4b080*/  @P4 FMUL R17, R17, 0.25 ;  /* 0x3e80000011114820 */ /* 0x004fe20000400000 */
[----:B----4-:R-:W-:-:S03]  /*4b090*/  @P4 FMUL R16, R16, 0.25 ;  /* 0x3e80000010104820 */ /* 0x010fc60000400000 */
[----:B------:R-:W-:Y:S01]  /*4b0a0*/  @!P3 FMUL R17, R17, 16777216 ;  /* 0x4b8000001111b820 */ /* 0x000fe20000400000 */
[----:B------:R-:W-:-:S04]  /*4b0b0*/  @!P3 FMUL R16, R16, 16777216 ;  /* 0x4b8000001010b820 */ /* 0x000fc80000400000 */
[----:B------:R-:W-:Y:S01]  /*4b0c0*/  FMUL R16, R3, R16 ;  /* 0x0000001003107220 */ /* 0x000fe20000400000 */
[----:B-----5:R-:W-:Y:S01]  /*4b0d0*/  @P4 FMUL R15, R15, 0.25 ;  /* 0x3e8000000f0f4820 */ /* 0x020fe20000400000 */
[----:B------:R-:W-:-:S03]  /*4b0e0*/  @P4 FMUL R10, R10, 0.25 ;  /* 0x3e8000000a0a4820 */ /* 0x000fc60000400000 */
[----:B------:R-:W-:Y:S01]  /*4b0f0*/  @!P3 FMUL R15, R15, 16777216 ;  /* 0x4b8000000f0fb820 */ /* 0x000fe20000400000 */
[----:B------:R-:W-:-:S03]  /*4b100*/  @!P3 FMUL R10, R10, 16777216 ;  /* 0x4b8000000a0ab820 */ /* 0x000fc60000400000 */
[C---:B------:R-:W-:Y:S01]  /*4b110*/  FMUL R15, R3.reuse, R15 ;  /* 0x0000000f030f7220 */ /* 0x040fe20000400000 */
[----:B------:R-:W-:Y:S01]  /*4b120*/  FMUL R10, R3, R10 ;  /* 0x0000000a030a7220 */ /* 0x000fe20000400000 */
[----:B---3--:R-:W-:-:S04]  /*4b130*/  @P4 FMUL R5, R5, 0.25 ;  /* 0x3e80000005054820 */ /* 0x008fc80000400000 */
[----:B------:R-:W-:Y:S01]  /*4b140*/  @!P3 FMUL R5, R5, 16777216 ;  /* 0x4b8000000505b820 */ /* 0x000fe20000400000 */
[----:B------:R-:W-:Y:S01]  /*4b150*/  @P4 FMUL R4, R4, 0.25 ;  /* 0x3e80000004044820 */ /* 0x000fe20000400000 */
[----:B------:R-:W-:-:S04]  /*4b160*/  @P4 FMUL R0, R0, 0.25 ;  /* 0x3e80000000004820 */ /* 0x000fc80000400000 */
[----:B------:R-:W-:-:S04]  /*4b170*/  @!P3 FMUL R0, R0, 16777216 ;  /* 0x4b8000000000b820 */ /* 0x000fc80000400000 */
[----:B------:R-:W-:-:S05]  /*4b180*/  FMUL R0, R3, R0 ;  /* 0x0000000003007220 */ /* 0x000fca0000400000 */
[----:B------:R0:W-:Y:S02]  /*4b190*/  STL [R1+0x568], R0 ;  /* 0x0005680001007387 */ /* 0x0001e40000100800 */
[----:B0-----:R-:W-:-:S05]  /*4b1a0*/  FMUL R0, R3, R17 ;  /* 0x0000001103007220 */ /* 0x001fca0000400000 */
[----:B------:R0:W-:Y:S04]  /*4b1b0*/  STL [R1+0x560], R0 ;  /* 0x0005600001007387 */ /* 0x0001e80000100800 */
[----:B------:R-:W-:Y:S01]  /*4b1c0*/  STL [R1+0x558], R16 ;  /* 0x0005581001007387 */ /* 0x000fe20000100800 */
[----:B0-----:R-:W-:-:S03]  /*4b1d0*/  FMUL R0, R3, R5 ;  /* 0x0000000503007220 */ /* 0x001fc60000400000 */
[----:B------:R-:W2:Y:S01]  /*4b1e0*/  LDL.LU R5, [R1+0x10c0] ;  /* 0x0010c00001057983 */ /* 0x000ea20000300800 */
[----:B------:R-:W-:-:S03]  /*4b1f0*/  @!P3 FMUL R4, R4, 16777216 ;  /* 0x4b8000000404b820 */ /* 0x000fc60000400000 */
[----:B------:R-:W-:Y:S04]  /*4b200*/  STL [R1+0x554], R15 ;  /* 0x0005540f01007387 */ /* 0x000fe80000100800 */
[----:B------:R0:W-:Y:S04]  /*4b210*/  STL [R1+0x548], R0 ;  /* 0x0005480001007387 */ /* 0x0001e80000100800 */
[----:B------:R1:W-:Y:S01]  /*4b220*/  STL [R1+0x544], R10 ;  /* 0x0005440a01007387 */ /* 0x0003e20000100800 */
[----:B0-----:R-:W-:-:S03]  /*4b230*/  FMUL R0, R3, R4 ;  /* 0x0000000403007220 */ /* 0x001fc60000400000 */
[----:B------:R-:W3:Y:S01]  /*4b240*/  LDL.LU R4, [R1+0x10bc] ;  /* 0x0010bc0001047983 */ /* 0x000ee20000300800 */
[----:B------:R-:W-:Y:S01]  /*4b250*/  @P4 FMUL R8, R8, 0.25 ;  /* 0x3e80000008084820 */ /* 0x000fe20000400000 */
[----:B------:R-:W-:-:S03]  /*4b260*/  FSETP.GT.AND P2, PT, |R2|, 8.50705917302346158658e+37, PT ;  /* 0x7e8000000200780b */ /* 0x000fc60003f44200 */
[----:B------:R-:W-:Y:S01]  /*4b270*/  @!P3 FMUL R8, R8, 16777216 ;  /* 0x4b8000000808b820 */ /* 0x000fe20000400000 */
[----:B------:R-:W-:-:S03]  /*4b280*/  FSETP.GEU.AND P6, PT, |R2|, 1.175494350822287508e-38, PT ;  /* 0x008000000200780b */ /* 0x000fc60003fce200 */
[----:B------:R-:W-:Y:S01]  /*4b290*/  FMUL R8, R3, R8 ;  /* 0x0000000803087220 */ /* 0x000fe20000400000 */
[C---:B------:R-:W-:Y:S01]  /*4b2a0*/  FMUL R3, R2.reuse, 8388608 ;  /* 0x4b00000002037820 */ /* 0x040fe20000400000 */
[----:B------:R-:W-:-:S04]  /*4b2b0*/  FSETP.GEU.AND P5, PT, R2, 1.175494350822287508e-38, PT ;  /* 0x008000000200780b */ /* 0x000fc80003fae000 */
[----:B------:R-:W-:Y:S01]  /*4b2c0*/  FSEL R15, R3, R2, !P5 ;  /* 0x00000002030f7208 */ /* 0x000fe20006800000 */
[----:B------:R-:W-:-:S04]  /*4b2d0*/  @P2 FMUL R2, R2, 0.25 ;  /* 0x3e80000002022820 */ /* 0x000fc80000400000 */
[----:B------:R-:W-:Y:S01]  /*4b2e0*/  @!P6 FMUL R2, R2, 16777216 ;  /* 0x4b8000000202e820 */ /* 0x000fe20000400000 */
[----:B------:R0:W-:Y:S05]  /*4b2f0*/  STL [R1+0x540], R8 ;  /* 0x0005400801007387 */ /* 0x0001ea0000100800 */
[----:B------:R-:W4:Y:S01]  /*4b300*/  MUFU.RCP R2, R2 ;  /* 0x0000000200027308 */ /* 0x000f220000001000 */
[----:B------:R2:W-:Y:S01]  /*4b310*/  STL [R1+0x53c], R0 ;  /* 0x00053c0001007387 */ /* 0x0005e20000100800 */
[----:B------:R-:W-:Y:S01]  /*4b320*/  @P2 FMUL R7, R7, 0.25 ;  /* 0x3e80000007072820 */ /* 0x000fe20000400000 */
[----:B------:R-:W-:Y:S01]  /*4b330*/  @P2 FMUL R6, R6, 0.25 ;  /* 0x3e80000006062820 */ /* 0x000fe20000400000 */
[----:B------:R-:W-:Y:S01]  /*4b340*/  IADD3 R3, PT, PT, R15, -0x3f3504f3, RZ ;  /* 0xc0cafb0d0f037810 */ /* 0x000fe20007ffe0ff */
[----:B------:R-:W-:Y:S01]  /*4b350*/  @P2 FMUL R18, R18, 0.25 ;  /* 0x3e80000012122820 */ /* 0x000fe20000400000 */
[----:B------:R-:W-:Y:S01]  /*4b360*/  @!P6 FMUL R7, R7, 16777216 ;  /* 0x4b8000000707e820 */ /* 0x000fe20000400000 */
[----:B------:R5:W-:Y:S01]  /*4b370*/  STL [R1+0x434], R15 ;  /* 0x0004340f01007387 */ /* 0x000be20000100800 */
[----:B------:R-:W-:Y:S01]  /*4b380*/  @!P6 FMUL R6, R6, 16777216 ;  /* 0x4b8000000606e820 */ /* 0x000fe20000400000 */
[----:B------:R-:W-:Y:S01]  /*4b390*/  LOP3.LUT R3, R3, 0xff800000, RZ, 0xc0, !PT ;  /* 0xff80000003037812 */ /* 0x000fe200078ec0ff */
[----:B------:R-:W-:Y:S01]  /*4b3a0*/  @!P6 FMUL R18, R18, 16777216 ;  /* 0x4b8000001212e820 */ /* 0x000fe20000400000 */
[----:B------:R-:W-:Y:S01]  /*4b3b0*/  @P2 FMUL R14, R14, 0.25 ;  /* 0x3e8000000e0e2820 */ /* 0x000fe20000400000 */
[----:B------:R-:W-:Y:S01]  /*4b3c0*/  @P2 FMUL R13, R13, 0.25 ;  /* 0x3e8000000d0d2820 */ /* 0x000fe20000400000 */
[----:B------:R-:W-:Y:S01]  /*4b3d0*/  @P2 FMUL R12, R12, 0.25 ;  /* 0x3e8000000c0c2820 */ /* 0x000fe20000400000 */
[C---:B----4-:R-:W-:Y:S01]  /*4b3e0*/  FMUL R7, R2.reuse, R7 ;  /* 0x0000000702077220 */ /* 0x050fe20000400000 */
[C---:B------:R-:W-:Y:S01]  /*4b3f0*/  FMUL R6, R2.reuse, R6 ;  /* 0x0000000602067220 */ /* 0x040fe20000400000 */
[----:B------:R-:W-:Y:S01]  /*4b400*/  FMUL R18, R2, R18 ;  /* 0x0000001202127220 */ /* 0x000fe20000400000 */
[----:B------:R-:W-:Y:S01]  /*4b410*/  @P2 FMUL R11, R11, 0.25 ;  /* 0x3e8000000b0b2820 */ /* 0x000fe20000400000 */
[----:B------:R-:W-:Y:S01]  /*4b420*/  @!P6 FMUL R14, R14, 16777216 ;  /* 0x4b8000000e0ee820 */ /* 0x000fe20000400000 */
[----:B------:R-:W-:Y:S01]  /*4b430*/  @!P6 FMUL R13, R13, 16777216 ;  /* 0x4b8000000d0de820 */ /* 0x000fe20000400000 */
[----:B------:R-:W-:Y:S01]  /*4b440*/  @!P6 FMUL R12, R12, 16777216 ;  /* 0x4b8000000c0ce820 */ /* 0x000fe20000400000 */
[----:B------:R-:W-:Y:S01]  /*4b450*/  @!P6 FMUL R11, R11, 16777216 ;  /* 0x4b8000000b0be820 */ /* 0x000fe20000400000 */
[----:B-1----:R-:W-:-:S02]  /*4b460*/  FSEL R10, RZ, -23, P5 ;  /* 0xc1b80000ff0a7808 */ /* 0x002fc40002800000 */
[----:B0-----:R-:W-:Y:S01]  /*4b470*/  FSEL R8, RZ, -23, P0 ;  /* 0xc1b80000ff087808 */ /* 0x001fe20000000000 */
[C---:B--2---:R-:W-:Y:S01]  /*4b480*/  FMUL R0, R5.reuse, 8388608 ;  /* 0x4b00000005007820 */ /* 0x044fe20000400000 */
[----:B------:R-:W-:-:S04]  /*4b490*/  FSETP.GEU.AND P1, PT, R5, 1.175494350822287508e-38, PT ;  /* 0x008000000500780b */ /* 0x000fc80003f2e000 */
[----:B------:R-:W-:Y:S01]  /*4b4a0*/  FSEL R16, R0, R5, !P1 ;  /* 0x0000000500107208 */ /* 0x000fe20004800000 */
[----:B------:R-:W-:-:S04]  /*4b4b0*/  VIADD R0, R9, 0xc0cafb0d ;  /* 0xc0cafb0d09007836 */ /* 0x000fc80000000000 */
[----:B------:R-:W-:Y:S01]  /*4b4c0*/  STL [R1+0x438], R16 ;  /* 0x0004381001007387 */ /* 0x000fe20000100800 */
[----:B------:R-:W-:-:S03]  /*4b4d0*/  LOP3.LUT R0, R0, 0xff800000, RZ, 0xc0, !PT ;  /* 0xff80000000007812 */ /* 0x000fc600078ec0ff */
[----:B-----5:R-:W2:Y:S04]  /*4b4e0*/  LDL.LU R15, [R1+0x390] ;  /* 0x00039000010f7983 */ /* 0x020ea80000300800 */
[----:B------:R-:W4:Y:S04]  /*4b4f0*/  LDL.LU R9, [R1+0x394] ;  /* 0x0003940001097983 */ /* 0x000f280000300800 */
[----:B------:R-:W5:Y:S04]  /*4b500*/  LDL.LU R17, [R1+0x3c0] ;  /* 0x0003c00001117983 */ /* 0x000f680000300800 */
[----:B------:R-:W-:Y:S04]  /*4b510*/  STL [R1+0x618], R3 ;  /* 0x0006180301007387 */ /* 0x000fe80000100800 */
[----:B------:R-:W-:Y:S01]  /*4b520*/  STL [R1+0x61c], R0 ;  /* 0x00061c0001007387 */ /* 0x000fe20000100800 */
[----:B---3--:R-:W-:-:S03]  /*4b530*/  @P2 FMUL R4, R4, 0.25 ;  /* 0x3e80000004042820 */ /* 0x008fc60000400000 */
[----:B------:R0:W-:Y:S01]  /*4b540*/  STL [R1+0x538], R7 ;  /* 0x0005380701007387 */ /* 0x0001e20000100800 */
[----:B------:R-:W-:-:S03]  /*4b550*/  @!P6 FMUL R4, R4, 16777216 ;  /* 0x4b8000000404e820 */ /* 0x000fc60000400000 */
[----:B0-----:R-:W3:Y:S04]  /*4b560*/  LDL.LU R7, [R1+0x10b8] ;  /* 0x0010b80001077983 */ /* 0x001ee80000300800 */
[----:B------:R0:W-:Y:S01]  /*4b570*/  STL [R1+0x534], R6 ;  /* 0x0005340601007387 */ /* 0x0001e20000100800 */
[----:B------:R-:W-:-:S03]  /*4b580*/  I2FP.F32.S32 R3, R3 ;  /* 0x0000000300037245 */ /* 0x000fc60000201400 */
[----:B0-----:R-:W5:Y:S04]  /*4b590*/  LDL.LU R6, [R1+0x10b4] ;  /* 0x0010b40001067983 */ /* 0x001f680000300800 */
[----:B------:R0:W-:Y:S02]  /*4b5a0*/  STL [R1+0x530], R18 ;  /* 0x0005301201007387 */ /* 0x0001e40000100800 */
[C---:B0-----:R-:W-:Y:S01]  /*4b5b0*/  FMUL R18, R2.reuse, R14 ;  /* 0x0000000e02127220 */ /* 0x041fe20000400000 */
[C---:B------:R-:W-:Y:S01]  /*4b5c0*/  FMUL R14, R2.reuse, R13 ;  /* 0x0000000d020e7220 */ /* 0x040fe20000400000 */
[C---:B------:R-:W-:Y:S01]  /*4b5d0*/  FMUL R13, R2.reuse, R12 ;  /* 0x0000000c020d7220 */ /* 0x040fe20000400000 */
[C---:B------:R-:W-:Y:S01]  /*4b5e0*/  FMUL R12, R2.reuse, R11 ;  /* 0x0000000b020c7220 */ /* 0x040fe20000400000 */
[----:B------:R-:W-:Y:S01]  /*4b5f0*/  FMUL R11, R2, R4 ;  /* 0x00000004020b7220 */ /* 0x000fe20000400000 */
[----:B------:R-:W-:Y:S04]  /*4b600*/  STL [R1+0x52c], R18 ;  /* 0x00052c1201007387 */ /* 0x000fe80000100800 */
[----:B------:R-:W-:Y:S04]  /*4b610*/  STL [R1+0x524], R14 ;  /* 0x0005240e01007387 */ /* 0x000fe80000100800 */
[----:B------:R-:W-:Y:S04]  /*4b620*/  STL [R1+0x51c], R13 ;  /* 0x00051c0d01007387 */ /* 0x000fe80000100800 */
[----:B------:R-:W5:Y:S01]  /*4b630*/  LDL.LU R4, [R1+0x10b0] ;  /* 0x0010b00001047983 */ /* 0x000f620000300800 */
[----:B------:R-:W-:-:S03]  /*4b640*/  I2FP.F32.S32 R0, R0 ;  /* 0x0000000000007245 */ /* 0x000fc60000201400 */
[----:B------:R-:W-:Y:S04]  /*4b650*/  STL [R1+0x510], R12 ;  /* 0x0005100c01007387 */ /* 0x000fe80000100800 */
[----:B------:R-:W5:Y:S04]  /*4b660*/  LDL.LU R2, [R1+0x3b4] ;  /* 0x0003b40001027983 */ /* 0x000f680000300800 */
[----:B------:R0:W-:Y:S02]  /*4b670*/  STL [R1+0x50c], R11 ;  /* 0x00050c0b01007387 */ /* 0x0001e40000100800 */
[----:B0-----:R-:W-:Y:S01]  /*4b680*/  FFMA.FTZ R11, R3, 1.1920928955078125e-07, R10 ;  /* 0x34000000030b7823 */ /* 0x001fe2000001000a */
[----:B------:R-:W-:Y:S01]  /*4b690*/  FFMA.FTZ R10, R0, 1.1920928955078125e-07, R8 ;  /* 0x34000000000a7823 */ /* 0x000fe20000010008 */
[----:B------:R-:W5:Y:S04]  /*4b6a0*/  LDL.LU R3, [R1+0x3a4] ;  /* 0x0003a40001037983 */ /* 0x000f680000300800 */
[----:B------:R0:W-:Y:S04]  /*4b6b0*/  STL [R1+0x6cc], R11 ;  /* 0x0006cc0b01007387 */ /* 0x0001e80000100800 */
[----:B------:R-:W5:Y:S01]  /*4b6c0*/  LDL.LU R0, [R1+0x3a0] ;  /* 0x0003a00001007983 */ /* 0x000f620000300800 */
[----:B------:R-:W-:-:S02]  /*4b6d0*/  FSETP.GT.AND P4, PT, |R5|, 8.50705917302346158658e+37, PT ;  /* 0x7e8000000500780b */ /* 0x000fc40003f84200 */
[C---:B------:R-:W-:Y:S01]  /*4b6e0*/  FSETP.GEU.AND P3, PT, |R5|.reuse, 1.175494350822287508e-38, PT ;  /* 0x008000000500780b */ /* 0x040fe20003f6e200 */
[----:B------:R-:W5:Y:S10]  /*4b6f0*/  LDL.LU R8, [R1+0x398] ;  /* 0x0003980001087983 */ /* 0x000f740000300800 */
[----:B------:R-:W-:-:S04]  /*4b700*/  @P4 FMUL R5, R5, 0.25 ;  /* 0x3e80000005054820 */ /* 0x000fc80000400000 */
[----:B------:R-:W-:-:S06]  /*4b710*/  @!P3 FMUL R5, R5, 16777216 ;  /* 0x4b8000000505b820 */ /* 0x000fcc0000400000 */
[----:B------:R-:W1:Y:S01]  /*4b720*/  MUFU.RCP R5, R5 ;  /* 0x0000000500057308 */ /* 0x000e620000001000 */
[----:B------:R0:W-:Y:S04]  /*4b730*/  STL [R1+0x6c8], R10 ;  /* 0x0006c80a01007387 */ /* 0x0001e80000100800 */
[----:B------:R-:W5:Y:S04]  /*4b740*/  LDL.LU R18, [R1+0x39c] ;  /* 0x00039c0001127983 */ /* 0x000f680000300800 */
[----:B------:R-:W5:Y:S04]  /*4b750*/  LDL.LU R14, [R1+0x3a8] ;  /* 0x0003a800010e7983 */ /* 0x000f680000300800 */
[----:B------:R-:W5:Y:S04]  /*4b760*/  LDL.LU R13, [R1+0x3ac] ;  /* 0x0003ac00010d7983 */ /* 0x000f680000300800 */
[----:B------:R-:W5:Y:S04]  /*4b770*/  LDL.LU R12, [R1+0x3b8] ;  /* 0x0003b800010c7983 */ /* 0x000f680000300800 */
[----:B0-----:R-:W5:Y:S04]  /*4b780*/  LDL.LU R11, [R1+0x3bc] ;  /* 0x0003bc00010b7983 */ /* 0x001f680000300800 */
[----:B------:R-:W5:Y:S01]  /*4b790*/  LDL.LU R10, [R1+0x3c8] ;  /* 0x0003c800010a7983 */ /* 0x000f620000300800 */
[----:B--2---:R-:W-:Y:S01]  /*4b7a0*/  @P4 FMUL R15, R15, 0.25 ;  /* 0x3e8000000f0f4820 */ /* 0x004fe20000400000 */
[----:B----4-:R-:W-:-:S03]  /*4b7b0*/  @P4 FMUL R9, R9, 0.25 ;  /* 0x3e80000009094820 */ /* 0x010fc60000400000 */
[----:B------:R-:W-:Y:S01]  /*4b7c0*/  @!P3 FMUL R15, R15, 16777216 ;  /* 0x4b8000000f0fb820 */ /* 0x000fe20000400000 */
[----:B------:R-:W-:-:S03]  /*4b7d0*/  @!P3 FMUL R9, R9, 16777216 ;  /* 0x4b8000000909b820 */ /* 0x000fc60000400000 */
[C---:B-1----:R-:W-:Y:S01]  /*4b7e0*/  FMUL R15, R5.reuse, R15 ;  /* 0x0000000f050f7220 */ /* 0x042fe20000400000 */
[----:B------:R-:W-:-:S04]  /*4b7f0*/  FMUL R9, R5, R9 ;  /* 0x0000000905097220 */ /* 0x000fc80000400000 */
[----:B------:R0:W-:Y:S04]  /*4b800*/  STL [R1+0x528], R15 ;  /* 0x0005280f01007387 */ /* 0x0001e80000100800 */
[----:B0-----:R-:W2:Y:S01]  /*4b810*/  LDL.LU R15, [R1+0x10ac] ;  /* 0x0010ac00010f7983 */ /* 0x001ea20000300800 */
[----:B---3--:R-:W-:-:S03]  /*4b820*/  @P4 FMUL R7, R7, 0.25 ;  /* 0x3e80000007074820 */ /* 0x008fc60000400000 */
[----:B------:R0:W-:Y:S01]  /*4b830*/  STL [R1+0x520], R9 ;  /* 0x0005200901007387 */ /* 0x0001e20000100800 */
[----:B------:R-:W-:-:S03]  /*4b840*/  @!P3 FMUL R7, R7, 16777216 ;  /* 0x4b8000000707b820 */ /* 0x000fc60000400000 */
[----:B0-----:R-:W3:Y:S01]  /*4b850*/  LDL.LU R9, [R1+0x10a8] ;  /* 0x0010a80001097983 */ /* 0x001ee20000300800 */
[----:B-----5:R-:W-:-:S04]  /*4b860*/  @P4 FMUL R6, R6, 0.25 ;  /* 0x3e80000006064820 */ /* 0x020fc80000400000 */
[----:B------:R-:W-:Y:S01]  /*4b870*/  @!P3 FMUL R6, R6, 16777216 ;  /* 0x4b8000000606b820 */ /* 0x000fe20000400000 */
[----:B------:R-:W-:Y:S01]  /*4b880*/  @P4 FMUL R2, R2, 0.25 ;  /* 0x3e80000002024820 */ /* 0x000fe20000400000 */
[----:B------:R-:W-:-:S04]  /*4b890*/  @P4 FMUL R0, R0, 0.25 ;  /* 0x3e80000000004820 */ /* 0x000fc80000400000 */
[----:B------:R-:W-:-:S04]  /*4b8a0*/  @!P3 FMUL R0, R0, 16777216 ;  /* 0x4b8000000000b820 */ /* 0x000fc80000400000 */
[----:B------:R-:W-:Y:S01]  /*4b8b0*/  FMUL R0, R5, R0 ;  /* 0x0000000005007220 */ /* 0x000fe20000400000 */
[----:B------:R-:W-:-:S04]  /*4b8c0*/  @P4 FMUL R3, R3, 0.25 ;  /* 0x3e80000003034820 */ /* 0x000fc80000400000 */
[----:B------:R0:W-:Y:S01]  /*4b8d0*/  STL [R1+0x518], R0 ;  /* 0x0005180001007387 */ /* 0x0001e20000100800 */
[----:B------:R-:W-:Y:S01]  /*4b8e0*/  @!P3 FMUL R3, R3, 16777216 ;  /* 0x4b8000000303b820 */ /* 0x000fe20000400000 */
[C---:B0-----:R-:W-:Y:S02]  /*4b8f0*/  FMUL R0, R5.reuse, R7 ;  /* 0x0000000705007220 */ /* 0x041fe40000400000 */
[----:B------:R-:W4:Y:S01]  /*4b900*/  LDL.LU R7, [R1+0x10a4] ;  /* 0x0010a40001077983 */ /* 0x000f220000300800 */
[----:B------:R-:W-:Y:S01]  /*4b910*/  FMUL R3, R5, R3 ;  /* 0x0000000305037220 */ /* 0x000fe20000400000 */
[----:B------:R-:W-:-:S04]  /*4b920*/  @!P3 FMUL R2, R2, 16777216 ;  /* 0x4b8000000202b820 */ /* 0x000fc80000400000 */
[----:B------:R0:W-:Y:S04]  /*4b930*/  STL [R1+0x514], R3 ;  /* 0x0005140301007387 */ /* 0x0001e80000100800 */
[----:B------:R1:W-:Y:S01]  /*4b940*/  STL [R1+0x508], R0 ;  /* 0x0005080001007387 */ /* 0x0003e20000100800 */
[C---:B0-----:R-:W-:Y:S01]  /*4b950*/  FMUL R3, R5.reuse, R2 ;  /* 0x0000000205037220 */ /* 0x041fe20000400000 */
[----:B-1----:R-:W-:-:S04]  /*4b960*/  FMUL R0, R5, R6 ;  /* 0x0000000605007220 */ /* 0x002fc80000400000 */
[----:B------:R-:W-:Y:S04]  /*4b970*/  STL [R1+0x504], R3 ;  /* 0x0005040301007387 */ /* 0x000fe80000100800 */
[----:B------:R-:W5:Y:S01]  /*4b980*/  LDL.LU R6, [R1+0x10a0] ;  /* 0x0010a00001067983 */ /* 0x000f620000300800 */
[----:B------:R-:W-:Y:S01]  /*4b990*/  @P4 FMUL R17, R17, 0.25 ;  /* 0x3e80000011114820 */ /* 0x000fe20000400000 */
[----:B------:R-:W-:-:S03]  /*4b9a0*/  FSETP.GT.AND P2, PT, |R4|, 8.50705917302346158658e+37, PT ;  /* 0x7e8000000400780b */ /* 0x000fc60003f44200 */
[----:B------:R-:W-:Y:S01]  /*4b9b0*/  @!P3 FMUL R17, R17, 16777216 ;  /* 0x4b8000001111b820 */ /* 0x000fe20000400000 */
[----:B------:R-:W-:-:S03]  /*4b9c0*/  FSETP.GEU.AND P6, PT, |R4|, 1.175494350822287508e-38, PT ;  /* 0x008000000400780b */ /* 0x000fc60003fce200 */
[----:B------:R-:W-:Y:S01]  /*4b9d0*/  FMUL R2, R5, R17 ;  /* 0x0000001105027220 */ /* 0x000fe20000400000 */
[----:B------:R-:W-:-:S04]  /*4b9e0*/  FSETP.GEU.AND P5, PT, R4, 1.175494350822287508e-38, PT ;  /* 0x008000000400780b */ /* 0x000fc80003fae000 */
[----:B------:R0:W-:Y:S02]  /*4b9f0*/  STL [R1+0x500], R2 ;  /* 0x0005000201007387 */ /* 0x0001e40000100800 */
[----:B0-----:R-:W-:-:S05]  /*4ba00*/  FMUL R2, R4, 8388608 ;  /* 0x4b00000004027820 */ /* 0x001fca0000400000 */
[----:B------:R-:W-:Y:S01]  /*4ba10*/  FSEL R2, R2, R4, !P5 ;  /* 0x0000000402027208 */ /* 0x000fe20006800000 */
[----:B------:R-:W-:-:S04]  /*4ba20*/  @P2 FMUL R4, R4, 0.25 ;  /* 0x3e80000004042820 */ /* 0x000fc80000400000 */
[----:B------:R-:W-:Y:S01]  /*4ba30*/  @!P6 FMUL R4, R4, 16777216 ;  /* 0x4b8000000404e820 */ /* 0x000fe20000400000 */
[----:B------:R-:W-:Y:S05]  /*4ba40*/  STL [R1+0x4fc], R0 ;  /* 0x0004fc0001007387 */ /* 0x000fea0000100800 */
[----:B------:R-:W0:Y:S01]  /*4ba50*/  MUFU.RCP R4, R4 ;  /* 0x0000000400047308 */ /* 0x000e220000001000 */
[----:B------:R-:W-:Y:S01]  /*4ba60*/  @P2 FMUL R8, R8, 0.25 ;  /* 0x3e80000008082820 */ /* 0x000fe20000400000 */
[----:B------:R1:W-:Y:S01]  /*4ba70*/  STL [R1+0x420], R2 ;  /* 0x0004200201007387 */ /* 0x0003e20000100800 */
[----:B------:R-:W-:Y:S02]  /*4ba80*/  @P2 FMUL R18, R18, 0.25 ;  /* 0x3e80000012122820 */ /* 0x000fe40000400000 */
[----:B------:R-:W-:-:S02]  /*4ba90*/  @!P6 FMUL R8, R8, 16777216 ;  /* 0x4b8000000808e820 */ /* 0x000fc40000400000 */
[----:B------:R-:W-:Y:S01]  /*4baa0*/  @!P6 FMUL R18, R18, 16777216 ;  /* 0x4b8000001212e820 */ /* 0x000fe20000400000 */
[----:B-1----:R-:W-:Y:S02]  /*4bab0*/  VIADD R2, R2, 0xc0cafb0d ;  /* 0xc0cafb0d02027836 */ /* 0x002fe40000000000 */
[----:B------:R-:W-:Y:S01]  /*4bac0*/  @P2 FMUL R14, R14, 0.25 ;  /* 0x3e8000000e0e2820 */ /* 0x000fe20000400000 */
[----:B------:R-:W-:Y:S02]  /*4bad0*/  @P2 FMUL R13, R13, 0.25 ;  /* 0x3e8000000d0d2820 */ /* 0x000fe40000400000 */
[----:B------:R-:W-:Y:S01]  /*4bae0*/  LOP3.LUT R2, R2, 0xff800000, RZ, 0xc0, !PT ;  /* 0xff80000002027812 */ /* 0x000fe200078ec0ff */
[----:B0-----:R-:W-:Y:S01]  /*4baf0*/  FMUL R8, R4, R8 ;  /* 0x0000000804087220 */ /* 0x001fe20000400000 */
[----:B------:R-:W-:Y:S01]  /*4bb00*/  @P2 FMUL R12, R12, 0.25 ;  /* 0x3e8000000c0c2820 */ /* 0x000fe20000400000 */
[----:B------:R-:W-:Y:S01]  /*4bb10*/  FMUL R18, R4, R18 ;  /* 0x0000001204127220 */ /* 0x000fe20000400000 */
[----:B------:R-:W-:Y:S01]  /*4bb20*/  @P2 FMUL R11, R11, 0.25 ;  /* 0x3e8000000b0b2820 */ /* 0x000fe20000400000 */
[----:B------:R-:W-:Y:S01]  /*4bb30*/  @!P6 FMUL R14, R14, 16777216 ;  /* 0x4b8000000e0ee820 */ /* 0x000fe20000400000 */
[----:B------:R-:W-:Y:S01]  /*4bb40*/  @P2 FMUL R10, R10, 0.25 ;  /* 0x3e8000000a0a2820 */ /* 0x000fe20000400000 */
[----:B------:R-:W-:Y:S01]  /*4bb50*/  @!P6 FMUL R13, R13, 16777216 ;  /* 0x4b8000000d0de820 */ /* 0x000fe20000400000 */
[----:B------:R-:W-:Y:S01]  /*4bb60*/  @!P6 FMUL R12, R12, 16777216 ;  /* 0x4b8000000c0ce820 */ /* 0x000fe20000400000 */
[----:B------:R-:W-:Y:S01]  /*4bb70*/  @!P6 FMUL R11, R11, 16777216 ;  /* 0x4b8000000b0be820 */ /* 0x000fe20000400000 */
[----:B------:R-:W-:Y:S01]  /*4bb80*/  @!P6 FMUL R10, R10, 16777216 ;  /* 0x4b8000000a0ae820 */ /* 0x000fe20000400000 */
[----:B------:R-:W-:-:S02]  /*4bb90*/  FSEL R3, RZ, -23, P5 ;  /* 0xc1b80000ff037808 */ /* 0x000fc40002800000 */
[----:B------:R-:W-:Y:S01]  /*4bba0*/  FSEL R5, RZ, -23, P1 ;  /* 0xc1b80000ff057808 */ /* 0x000fe20000800000 */
[C---:B----4-:R-:W-:Y:S01]  /*4bbb0*/  FMUL R0, R7.reuse, 8388608 ;  /* 0x4b00000007007820 */ /* 0x050fe20000400000 */
[----:B------:R-:W-:-:S04]  /*4bbc0*/  FSETP.GEU.AND P0, PT, R7, 1.175494350822287508e-38, PT ;  /* 0x008000000700780b */ /* 0x000fc80003f0e000 */
[----:B------:R-:W-:Y:S01]  /*4bbd0*/  FSEL R17, R0, R7, !P0 ;  /* 0x0000000700117208 */ /* 0x000fe20004000000 */
[----:B------:R-:W-:-:S05]  /*4bbe0*/  VIADD R0, R16, 0xc0cafb0d ;  /* 0xc0cafb0d10007836 */ /* 0x000fca0000000000 */
[----:B------:R-:W-:Y:S01]  /*4bbf0*/  LOP3.LUT R0, R0, 0xff800000, RZ, 0xc0, !PT ;  /* 0xff80000000007812 */ /* 0x000fe200078ec0ff */
[----:B------:R-:W-:Y:S04]  /*4bc00*/  STL [R1+0x424], R17 ;  /* 0x0004241101007387 */ /* 0x000fe80000100800 */
[----:B------:R-:W4:Y:S04]  /*4bc10*/  LDL.LU R16, [R1+0x380] ;  /* 0x0003800001107983 */ /* 0x000f280000300800 */
[----:B------:R-:W-:Y:S04]  /*4bc20*/  STL [R1+0x5e0], R2 ;  /* 0x0005e00201007387 */ /* 0x000fe80000100800 */
[----:B------:R-:W-:Y:S01]  /*4bc30*/  STL [R1+0x5dc], R0 ;  /* 0x0005dc0001007387 */ /* 0x000fe20000100800 */
[----:B-----5:R-:W-:-:S03]  /*4bc40*/  @P2 FMUL R6, R6, 0.25 ;  /* 0x3e80000006062820 */ /* 0x020fc60000400000 */
[----:B------:R0:W-:Y:S01]  /*4bc50*/  STL [R1+0x4f8], R8 ;  /* 0x0004f80801007387 */ /* 0x0001e20000100800 */
[----:B------:R-:W-:-:S03]  /*4bc60*/  @!P6 FMUL R6, R6, 16777216 ;  /* 0x4b8000000606e820 */ /* 0x000fc60000400000 */
[----:B0-----:R-:W5:Y:S04]  /*4bc70*/  LDL.LU R8, [R1+0x109c] ;  /* 0x00109c0001087983 */ /* 0x001f680000300800 */
[----:B------:R0:W-:Y:S01]  /*4bc80*/  STL [R1+0x4f4], R18 ;  /* 0x0004f41201007387 */ /* 0x0001e20000100800 */
[----:B------:R-:W-:Y:S01]  /*4bc90*/  I2FP.F32.S32 R2, R2 ;  /* 0x0000000200027245 */ /* 0x000fe20000201400 */
[C---:B0-----:R-:W-:Y:S01]  /*4bca0*/  FMUL R18, R4.reuse, R14 ;  /* 0x0000000e04127220 */ /* 0x041fe20000400000 */
[C---:B------:R-:W-:Y:S01]  /*4bcb0*/  FMUL R14, R4.reuse, R13 ;  /* 0x0000000d040e7220 */ /* 0x040fe20000400000 */
[C---:B------:R-:W-:Y:S01]  /*4bcc0*/  FMUL R13, R4.reuse, R12 ;  /* 0x0000000c040d7220 */ /* 0x040fe20000400000 */
[C---:B------:R-:W-:Y:S01]  /*4bcd0*/  FMUL R12, R4.reuse, R11 ;  /* 0x0000000b040c7220 */ /* 0x040fe20000400000 */
[C---:B------:R-:W-:Y:S01]  /*4bce0*/  FMUL R11, R4.reuse, R10 ;  /* 0x0000000a040b7220 */ /* 0x040fe20000400000 */
[----:B------:R-:W-:Y:S01]  /*4bcf0*/  STL [R1+0x4f0], R18 ;  /* 0x0004f01201007387 */ /* 0x000fe20000100800 */
[----:B------:R-:W-:-:S03]  /*4bd00*/  FMUL R10, R4, R6 ;  /* 0x00000006040a7220 */ /* 0x000fc60000400000 */
[----:B------:R-:W-:Y:S04]  /*4bd10*/  STL [R1+0x4ec], R14 ;  /* 0x0004ec0e01007387 */ /* 0x000fe80000100800 */
[----:B------:R-:W-:Y:S04]  /*4bd20*/  STL [R1+0x4e4], R13 ;  /* 0x0004e40d01007387 */ /* 0x000fe80000100800 */
[----:B------:R-:W-:Y:S04]  /*4bd30*/  STL [R1+0x4dc], R12 ;  /* 0x0004dc0c01007387 */ /* 0x000fe80000100800 */
[----:B------:R-:W2:Y:S04]  /*4bd40*/  LDL.LU R6, [R1+0x1098] ;  /* 0x0010980001067983 */ /* 0x000ea80000300800 */
[----:B------:R-:W-:Y:S01]  /*4bd50*/  STL [R1+0x4d0], R11 ;  /* 0x0004d00b01007387 */ /* 0x000fe20000100800 */
[----:B------:R-:W-:-:S03]  /*4bd60*/  I2FP.F32.S32 R0, R0 ;  /* 0x0000000000007245 */ /* 0x000fc60000201400 */
[----:B------:R-:W2:Y:S04]  /*4bd70*/  LDL.LU R4, [R1+0x370] ;  /* 0x0003700001047983 */ /* 0x000ea80000300800 */
[----:B------:R0:W-:Y:S02]  /*4bd80*/  STL [R1+0x4cc], R10 ;  /* 0x0004cc0a01007387 */ /* 0x0001e40000100800 */
[----:B0-----:R-:W-:Y:S02]  /*4bd90*/  FFMA.FTZ R10, R2, 1.1920928955078125e-07, R3 ;  /* 0x34000000020a7823 */ /* 0x001fe40000010003 */
[----:B------:R-:W2:Y:S04]  /*4bda0*/  LDL.LU R2, [R1+0x360] ;  /* 0x0003600001027983 */ /* 0x000ea80000300800 */
[----:B------:R-:W2:Y:S04]  /*4bdb0*/  LDL.LU R3, [R1+0x364] ;  /* 0x0003640001037983 */ /* 0x000ea80000300800 */
[----:B------:R0:W-:Y:S02]  /*4bdc0*/  STL [R1+0x6c4], R10 ;  /* 0x0006c40a01007387 */ /* 0x0001e40000100800 */
[----:B0-----:R-:W-:-:S02]  /*4bdd0*/  FFMA.FTZ R10, R0, 1.1920928955078125e-07, R5 ;  /* 0x34000000000a7823 */ /* 0x001fc40000010005 */
[----:B------:R-:W2:Y:S04]  /*4bde0*/  LDL.LU R0, [R1+0x350] ;  /* 0x0003500001007983 */ /* 0x000ea80000300800 */
[----:B------:R-:W2:Y:S01]  /*4bdf0*/  LDL.LU R5, [R1+0x354] ;  /* 0x0003540001057983 */ /* 0x000ea20000300800 */
[C---:B------:R-:W-:Y:S02]  /*4be00*/  FSETP.GT.AND P4, PT, |R7|.reuse, 8.50705917302346158658e+37, PT ;  /* 0x7e8000000700780b */ /* 0x040fe40003f84200 */
[----:B------:R-:W-:-:S11]  /*4be10*/  FSETP.GEU.AND P3, PT, |R7|, 1.175494350822287508e-38, PT ;  /* 0x008000000700780b */ /* 0x000fd60003f6e200 */
[----:B------:R-:W-:-:S04]  /*4be20*/  @P4 FMUL R7, R7, 0.25 ;  /* 0x3e80000007074820 */ /* 0x000fc80000400000 */
[----:B------:R-:W-:-:S06]  /*4be30*/  @!P3 FMUL R7, R7, 16777216 ;  /* 0x4b8000000707b820 */ /* 0x000fcc0000400000 */
[----:B------:R-:W0:Y:S01]  /*4be40*/  MUFU.RCP R7, R7 ;  /* 0x0000000700077308 */ /* 0x000e220000001000 */
[----:B------:R1:W-:Y:S04]  /*4be50*/  STL [R1+0x6c0], R10 ;  /* 0x0006c00a01007387 */ /* 0x0003e80000100800 */
[----:B------:R-:W2:Y:S01]  /*4be60*/  LDL.LU R11, [R1+0x358] ;  /* 0x00035800010b7983 */ /* 0x000ea20000300800 */
[----:B---3--:R-:W-:-:S03]  /*4be70*/  @P4 FMUL R9, R9, 0.25 ;  /* 0x3e80000009094820 */ /* 0x008fc60000400000 */
[----:B-1----:R-:W3:Y:S04]  /*4be80*/  LDL.LU R10, [R1+0x35c] ;  /* 0x00035c00010a7983 */ /* 0x002ee80000300800 */
[----:B------:R-:W3:Y:S04]  /*4be90*/  LDL.LU R18, [R1+0x36c] ;  /* 0x00036c0001127983 */ /* 0x000ee80000300800 */
[----:B------:R-:W3:Y:S04]  /*4bea0*/  LDL.LU R14, [R1+0x378] ;  /* 0x00037800010e7983 */ /* 0x000ee80000300800 */
[----:B------:R-:W3:Y:S04]  /*4beb0*/  LDL.LU R13, [R1+0x37c] ;  /* 0x00037c00010d7983 */ /* 0x000ee80000300800 */
[----:B------:R-:W3:Y:S01]  /*4bec0*/  LDL.LU R12, [R1+0x388] ;  /* 0x00038800010c7983 */ /* 0x000ee20000300800 */
[----:B------:R-:W-:Y:S01]  /*4bed0*/  @!P3 FMUL R9, R9, 16777216 ;  /* 0x4b8000000909b820 */ /* 0x000fe20000400000 */
[----:B----4-:R-:W-:-:S04]  /*4bee0*/  @P4 FMUL R16, R16, 0.25 ;  /* 0x3e80000010104820 */ /* 0x010fc80000400000 */
[----:B------:R-:W-:Y:S01]  /*4bef0*/  @!P3 FMUL R16, R16, 16777216 ;  /* 0x4b8000001010b820 */ /* 0x000fe20000400000 */
[----:B-----5:R-:W-:-:S04]  /*4bf00*/  @P4 FMUL R8, R8, 0.25 ;  /* 0x3e80000008084820 */ /* 0x020fc80000400000 */
[----:B------:R-:W-:Y:S01]  /*4bf10*/  @!P3 FMUL R8, R8, 16777216 ;  /* 0x4b8000000808b820 */ /* 0x000fe20000400000 */
[----:B--2---:R-:W-:-:S04]  /*4bf20*/  @P4 FMUL R4, R4, 0.25 ;  /* 0x3e80000004044820 */ /* 0x004fc80000400000 */
[----:B------:R-:W-:Y:S01]  /*4bf30*/  @!P3 FMUL R4, R4, 16777216 ;  /* 0x4b8000000404b820 */ /* 0x000fe20000400000 */
[----:B------:R-:W-:Y:S01]  /*4bf40*/  @P4 FMUL R2, R2, 0.25 ;  /* 0x3e80000002024820 */ /* 0x000fe20000400000 */
[----:B------:R-:W-:-:S03]  /*4bf50*/  @P4 FMUL R3, R3, 0.25 ;  /* 0x3e80000003034820 */ /* 0x000fc60000400000 */
[----:B------:R-:W-:Y:S01]  /*4bf60*/  @!P3 FMUL R2, R2, 16777216 ;  /* 0x4b8000000202b820 */ /* 0x000fe20000400000 */
[----:B------:R-:W-:Y:S01]  /*4bf70*/  @!P3 FMUL R3, R3, 16777216 ;  /* 0x4b8000000303b820 */ /* 0x000fe20000400000 */
[----:B------:R-:W-:-:S04]  /*4bf80*/  @P4 FMUL R0, R0, 0.25 ;  /* 0x3e80000000004820 */ /* 0x000fc80000400000 */
[----:B------:R-:W-:Y:S01]  /*4bf90*/  @!P3 FMUL R0, R0, 16777216 ;  /* 0x4b8000000000b820 */ /* 0x000fe20000400000 */
[----:B------:R-:W-:-:S03]  /*4bfa0*/  @P4 FMUL R5, R5, 0.25 ;  /* 0x3e80000005054820 */ /* 0x000fc60000400000 */
[----:B0-----:R-:W-:Y:S01]  /*4bfb0*/  FMUL R0, R7, R0 ;  /* 0x0000000007007220 */ /* 0x001fe20000400000 */
[----:B------:R-:W-:-:S04]  /*4bfc0*/  @!P3 FMUL R5, R5, 16777216 ;  /* 0x4b8000000505b820 */ /* 0x000fc80000400000 */
[----:B------:R0:W-:Y:S02]  /*4bfd0*/  STL [R1+0x4e8], R0 ;  /* 0x0004e80001007387 */ /* 0x0001e40000100800 */
[C---:B0-----:R-:W-:Y:S01]  /*4bfe0*/  FMUL R0, R7.reuse, R5 ;  /* 0x0000000507007220 */ /* 0x041fe20000400000 */
[C---:B------:R-:W-:Y:S01]  /*4bff0*/  FMUL R5, R7.reuse, R2 ;  /* 0x0000000207057220 */ /* 0x040fe20000400000 */
[C---:B------:R-:W-:Y:S01]  /*4c000*/  FMUL R2, R7.reuse, R3 ;  /* 0x0000000307027220 */ /* 0x040fe20000400000 */
[C---:B------:R-:W-:Y:S02]  /*4c010*/  FMUL R3, R7.reuse, R9 ;  /* 0x0000000907037220 */ /* 0x040fe40000400000 */
[----:B------:R0:W-:Y:S04]  /*4c020*/  STL [R1+0x4e0], R0 ;  /* 0x0004e00001007387 */ /* 0x0001e80000100800 */
[----:B------:R-:W-:Y:S04]  /*4c030*/  STL [R1+0x4d8], R5 ;  /* 0x0004d80501007387 */ /* 0x000fe80000100800 */
[----:B------:R1:W-:Y:S01]  /*4c040*/  STL [R1+0x4d4], R2 ;  /* 0x0004d40201007387 */ /* 0x0003e20000100800 */
[----:B0-----:R-:W-:-:S03]  /*4c050*/  FMUL R0, R7, R4 ;  /* 0x0000000407007220 */ /* 0x001fc60000400000 */
[----:B------:R-:W2:Y:S04]  /*4c060*/  LDL.LU R9, [R1+0x1094] ;  /* 0x0010940001097983 */ /* 0x000ea80000300800 */
[----:B------:R0:W-:Y:S01]  /*4c070*/  STL [R1+0x4c8], R0 ;  /* 0x0004c80001007387 */ /* 0x0001e20000100800 */
[----:B-1----:R-:W-:-:S03]  /*4c080*/  FMUL R2, R7, R16 ;  /* 0x0000001007027220 */ /* 0x002fc60000400000 */
[----:B------:R-:W-:Y:S01]  /*4c090*/  STL [R1+0x4c4], R3 ;  /* 0x0004c40301007387 */ /* 0x000fe20000100800 */
[----:B0-----:R-:W-:-:S03]  /*4c0a0*/  FMUL R0, R7, R8 ;  /* 0x0000000807007220 */ /* 0x001fc60000400000 */
[----:B------:R-:W4:Y:S04]  /*4c0b0*/  LDL.LU R8, [R1+0x1090] ;  /* 0x0010900001087983 */ /* 0x000f280000300800 */
[----:B------:R0:W-:Y:S04]  /*4c0c0*/  STL [R1+0x4c0], R2 ;  /* 0x0004c00201007387 */ /* 0x0001e80000100800 */
[----:B------:R-:W5:Y:S01]  /*4c0d0*/  LDL.LU R7, [R1+0x368] ;  /* 0x0003680001077983 */ /* 0x000f620000300800 */
[C---:B------:R-:W-:Y:S02]  /*4c0e0*/  FSETP.GT.AND P2, PT, |R6|.reuse, 8.50705917302346158658e+37, PT ;  /* 0x7e8000000600780b */ /* 0x040fe40003f44200 */
[----:B------:R-:W-:-:S02]  /*4c0f0*/  FSETP.GEU.AND P6, PT, |R6|, 1.175494350822287508e-38, PT ;  /* 0x008000000600780b */ /* 0x000fc40003fce200 */
[C---:B------:R-:W-:Y:S01]  /*4c100*/  FSETP.GEU.AND P5, PT, R6.reuse, 1.175494350822287508e-38, PT ;  /* 0x008000000600780b */ /* 0x040fe20003fae000 */
[----:B0-----:R-:W-:-:S05]  /*4c110*/  FMUL R2, R6, 8388608 ;  /* 0x4b00000006027820 */ /* 0x001fca0000400000 */
[----:B------:R-:W-:-:S03]  /*4c120*/  FSEL R5, R2, R6, !P5 ;  /* 0x0000000602057208 */ /* 0x000fc60006800000 */
[----:B------:R-:W-:-:S04]  /*4c130*/  @P2 FMUL R6, R6, 0.25 ;  /* 0x3e80000006062820 */ /* 0x000fc80000400000 */
[----:B------:R-:W-:Y:S01]  /*4c140*/  @!P6 FMUL R6, R6, 16777216 ;  /* 0x4b8000000606e820 */ /* 0x000fe20000400000 */
[----:B------:R2:W-:Y:S05]  /*4c150*/  STL [R1+0x4bc], R0 ;  /* 0x0004bc0001007387 */ /* 0x0005ea0000100800 */
[----:B------:R-:W0:Y:S01]  /*4c160*/  MUFU.RCP R6, R6 ;  /* 0x0000000600067308 */ /* 0x000e220000001000 */
[----:B------:R-:W-:Y:S01]  /*4c170*/  @P2 FMUL R11, R11, 0.25 ;  /* 0x3e8000000b0b2820 */ /* 0x000fe20000400000 */
[----:B---3--:R-:W-:Y:S01]  /*4c180*/  @P2 FMUL R10, R10, 0.25 ;  /* 0x3e8000000a0a2820 */ /* 0x008fe20000400000 */
[----:B------:R-:W-:Y:S02]  /*4c190*/  IADD3 R2, PT, PT, R5, -0x3f3504f3, RZ ;  /* 0xc0cafb0d05027810 */ /* 0x000fe40007ffe0ff */
[----:B------:R-:W-:Y:S01]  /*4c1a0*/  @!P6 FMUL R11, R11, 16777216 ;  /* 0x4b8000000b0be820 */ /* 0x000fe20000400000 */
[----:B------:R-:W-:Y:S01]  /*4c1b0*/  @!P6 FMUL R10, R10, 16777216 ;  /* 0x4b8000000a0ae820 */ /* 0x000fe20000400000 */
[----:B------:R-:W-:Y:S01]  /*4c1c0*/  LOP3.LUT R2, R2, 0xff800000, RZ, 0xc0, !PT ;  /* 0xff80000002027812 */ /* 0x000fe200078ec0ff */
[----:B------:R1:W-:Y:S01]  /*4c1d0*/  STL [R1+0x40c], R5 ;  /* 0x00040c0501007387 */ /* 0x0003e20000100800 */
[----:B------:R-:W-:Y:S01]  /*4c1e0*/  @P2 FMUL R18, R18, 0.25 ;  /* 0x3e80000012122820 */ /* 0x000fe20000400000 */
[----:B------:R-:W-:Y:S01]  /*4c1f0*/  @P2 FMUL R14, R14, 0.25 ;  /* 0x3e8000000e0e2820 */ /* 0x000fe20000400000 */
[----:B------:R-:W-:Y:S01]  /*4c200*/  @P2 FMUL R13, R13, 0.25 ;  /* 0x3e8000000d0d2820 */ /* 0x000fe20000400000 */
[C---:B0-----:R-:W-:Y:S01]  /*4c210*/  FMUL R11, R6.reuse, R11 ;  /* 0x0000000b060b7220 */ /* 0x041fe20000400000 */
[----:B------:R-:W-:Y:S01]  /*4c220*/  FMUL R10, R6, R10 ;  /* 0x0000000a060a7220 */ /* 0x000fe20000400000 */
[----:B------:R-:W-:Y:S01]  /*4c230*/  @!P6 FMUL R18, R18, 16777216 ;  /* 0x4b8000001212e820 */ /* 0x000fe20000400000 */
[----:B------:R-:W-:Y:S01]  /*4c240*/  @!P6 FMUL R14, R14, 16777216 ;  /* 0x4b8000000e0ee820 */ /* 0x000fe20000400000 */
[----:B------:R-:W-:Y:S01]  /*4c250*/  @P2 FMUL R12, R12, 0.25 ;  /* 0x3e8000000c0c2820 */ /* 0x000fe20000400000 */
[----:B------:R-:W-:Y:S01]  /*4c260*/  @!P6 FMUL R13, R13, 16777216 ;  /* 0x4b8000000d0de820 */ /* 0x000fe20000400000 */
[----:B------:R-:W-:-:S02]  /*4c270*/  FMUL R18, R6, R18 ;  /* 0x0000001206127220 */ /* 0x000fc40000400000 */
[----:B------:R-:W-:Y:S01]  /*4c280*/  @!P6 FMUL R12, R12, 16777216 ;  /* 0x4b8000000c0ce820 */ /* 0x000fe20000400000 */
[C---:B------:R-:W-:Y:S01]  /*4c290*/  FMUL R13, R6.reuse, R13 ;  /* 0x0000000d060d7220 */ /* 0x040fe20000400000 */
[----:B------:R-:W-:Y:S02]  /*4c2a0*/  FSEL R3, RZ, -23, P5 ;  /* 0xc1b80000ff037808 */ /* 0x000fe40002800000 */
[----:B------:R-:W-:Y:S01]  /*4c2b0*/  FMUL R12, R6, R12 ;  /* 0x0000000c060c7220 */ /* 0x000fe20000400000 */
[----:B------:R-:W-:Y:S01]  /*4c2c0*/  FSEL R4, RZ, -23, P0 ;  /* 0xc1b80000ff047808 */ /* 0x000fe20000000000 */
[C---:B--2---:R-:W-:Y:S01]  /*4c2d0*/  FMUL R0, R9.reuse, 8388608 ;  /* 0x4b00000009007820 */ /* 0x044fe20000400000 */
[----:B------:R-:W-:-:S04]  /*4c2e0*/  FSETP.GEU.AND P1, PT, R9, 1.175494350822287508e-38, PT ;  /* 0x008000000900780b */ /* 0x000fc80003f2e000 */
[----:B------:R-:W-:Y:S01]  /*4c2f0*/  FSEL R16, R0, R9, !P1 ;  /* 0x0000000900107208 */ /* 0x000fe20004800000 */
[----:B------:R-:W-:-:S04]  /*4c300*/  VIADD R0, R17, 0xc0cafb0d ;  /* 0xc0cafb0d11007836 */ /* 0x000fc80000000000 */
[----:B------:R-:W-:Y:S01]  /*4c310*/  STL [R1+0x410], R16 ;  /* 0x0004101001007387 */ /* 0x000fe20000100800 */
[----:B------:R-:W-:-:S03]  /*4c320*/  LOP3.LUT R0, R0, 0xff800000, RZ, 0xc0, !PT ;  /* 0xff80000000007812 */ /* 0x000fc600078ec0ff */
[----:B-1----:R-:W2:Y:S04]  /*4c330*/  LDL.LU R5, [R1+0x32c] ;  /* 0x00032c0001057983 */ /* 0x002ea80000300800 */
[----:B------:R-:W3:Y:S01]  /*4c340*/  LDL.LU R17, [R1+0x340] ;  /* 0x0003400001117983 */ /* 0x000ee20000300800 */
[----:B-----5:R-:W-:-:S03]  /*4c350*/  @P2 FMUL R7, R7, 0.25 ;  /* 0x3e80000007072820 */ /* 0x020fc60000400000 */
[----:B------:R0:W-:Y:S01]  /*4c360*/  STL [R1+0x628], R2 ;  /* 0x0006280201007387 */ /* 0x0001e20000100800 */
[----:B------:R-:W-:-:S03]  /*4c370*/  @!P6 FMUL R7, R7, 16777216 ;  /* 0x4b8000000707e820 */ /* 0x000fc60000400000 */
[----:B------:R-:W-:Y:S01]  /*4c380*/  STL [R1+0x624], R0 ;  /* 0x0006240001007387 */ /* 0x000fe20000100800 */
[----:B------:R-:W-:-:S03]  /*4c390*/  FMUL R7, R6, R7 ;  /* 0x0000000706077220 */ /* 0x000fc60000400000 */
[----:B------:R1:W-:Y:S01]  /*4c3a0*/  STL [R1+0x4b8], R11 ;  /* 0x0004b80b01007387 */ /* 0x0003e20000100800 */
[----:B----4-:R-:W-:Y:S01]  /*4c3b0*/  @P2 FMUL R8, R8, 0.25 ;  /* 0x3e80000008082820 */ /* 0x010fe20000400000 */
[----:B0-----:R-:W-:Y:S02]  /*4c3c0*/  I2FP.F32.S32 R2, R2 ;  /* 0x0000000200027245 */ /* 0x001fe40000201400 */
[----:B-1----:R-:W4:Y:S04]  /*4c3d0*/  LDL.LU R11, [R1+0x108c] ;  /* 0x00108c00010b7983 */ /* 0x002f280000300800 */
[----:B------:R0:W-:Y:S01]  /*4c3e0*/  STL [R1+0x4b4], R10 ;  /* 0x0004b40a01007387 */ /* 0x0001e20000100800 */
[----:B------:R-:W-:-:S03]  /*4c3f0*/  @!P6 FMUL R8, R8, 16777216 ;  /* 0x4b8000000808e820 */ /* 0x000fc60000400000 */
[----:B0-----:R-:W5:Y:S04]  /*4c400*/  LDL.LU R10, [R1+0x1088] ;  /* 0x00108800010a7983 */ /* 0x001f680000300800 */
[----:B------:R0:W-:Y:S04]  /*4c410*/  STL [R1+0x4b0], R7 ;  /* 0x0004b00701007387 */ /* 0x0001e80000100800 */
[----:B------:R-:W-:Y:S01]  /*4c420*/  STL [R1+0x4ac], R18 ;  /* 0x0004ac1201007387 */ /* 0x000fe20000100800 */
[----:B0-----:R-:W-:-:S05]  /*4c430*/  FMUL R7, R6, R14 ;  /* 0x0000000e06077220 */ /* 0x001fca0000400000 */
[----:B------:R0:W-:Y:S01]  /*4c440*/  STL [R1+0x4a4], R7 ;  /* 0x0004a40701007387 */ /* 0x0001e20000100800 */
[----:B------:R-:W-:-:S03]  /*4c450*/  I2FP.F32.S32 R0, R0 ;  /* 0x0000000000007245 */ /* 0x000fc60000201400 */
[----:B------:R-:W-:Y:S01]  /*4c460*/  STL [R1+0x49c], R13 ;  /* 0x00049c0d01007387 */ /* 0x000fe20000100800 */
[----:B0-----:R-:W-:Y:S01]  /*4c470*/  FMUL R7, R6, R8 ;  /* 0x0000000806077220 */ /* 0x001fe20000400000 */
[----:B------:R-:W-:Y:S02]  /*4c480*/  FFMA.FTZ R6, R2, 1.1920928955078125e-07, R3 ;  /* 0x3400000002067823 */ /* 0x000fe40000010003 */
[----:B------:R-:W5:Y:S04]  /*4c490*/  LDL.LU R8, [R1+0x1084] ;  /* 0x0010840001087983 */ /* 0x000f680000300800 */
[----:B------:R-:W-:Y:S04]  /*4c4a0*/  STL [R1+0x490], R12 ;  /* 0x0004900c01007387 */ /* 0x000fe80000100800 */
[----:B------:R-:W-:Y:S04]  /*4c4b0*/  STL [R1+0x48c], R7 ;  /* 0x00048c0701007387 */ /* 0x000fe80000100800 */
[----:B------:R-:W5:Y:S04]  /*4c4c0*/  LDL.LU R2, [R1+0x31c] ;  /* 0x00031c0001027983 */ /* 0x000f680000300800 */
[----:B------:R-:W5:Y:S04]  /*4c4d0*/  LDL.LU R3, [R1+0x320] ;  /* 0x0003200001037983 */ /* 0x000f680000300800 */
[----:B------:R0:W-:Y:S02]  /*4c4e0*/  STL [R1+0x6bc], R6 ;  /* 0x0006bc0601007387 */ /* 0x0001e40000100800 */
[----:B0-----:R-:W-:-:S02]  /*4c4f0*/  FFMA.FTZ R6, R0, 1.1920928955078125e-07, R4 ;  /* 0x3400000000067823 */ /* 0x001fc40000010004 */
[----:B------:R-:W5:Y:S04]  /*4c500*/  LDL.LU R0, [R1+0x30c] ;  /* 0x00030c0001007983 */ /* 0x000f680000300800 */
[----:B------:R-:W5:Y:S01]  /*4c510*/  LDL.LU R4, [R1+0x310] ;  /* 0x0003100001047983 */ /* 0x000f620000300800 */
[C---:B------:R-:W-:Y:S02]  /*4c520*/  FSETP.GT.AND P4, PT, |R9|.reuse, 8.50705917302346158658e+37, PT ;  /* 0x7e8000000900780b */ /* 0x040fe40003f84200 */
[----:B------:R-:W-:-:S11]  /*4c530*/  FSETP.GEU.AND P3, PT, |R9|, 1.175494350822287508e-38, PT ;  /* 0x008000000900780b */ /* 0x000fd60003f6e200 */
[----:B------:R-:W-:-:S04]  /*4c540*/  @P4 FMUL R9, R9, 0.25 ;  /* 0x3e80000009094820 */ /* 0x000fc80000400000 */
[----:B------:R-:W-:-:S06]  /*4c550*/  @!P3 FMUL R9, R9, 16777216 ;  /* 0x4b8000000909b820 */ /* 0x000fcc0000400000 */
[----:B------:R-:W0:Y:S01]  /*4c560*/  MUFU.RCP R9, R9 ;  /* 0x0000000900097308 */ /* 0x000e220000001000 */
[----:B------:R1:W-:Y:S04]  /*4c570*/  STL [R1+0x6b8], R6 ;  /* 0x0006b80601007387 */ /* 0x0003e80000100800 */
[----:B------:R-:W5:Y:S04]  /*4c580*/  LDL.LU R13, [R1+0x314] ;  /* 0x00031400010d7983 */ /* 0x000f680000300800 */
[----:B------:R-:W5:Y:S04]  /*4c590*/  LDL.LU R12, [R1+0x318] ;  /* 0x00031800010c7983 */ /* 0x000f680000300800 */
[----:B-1----:R-:W5:Y:S04]  /*4c5a0*/  LDL.LU R6, [R1+0x328] ;  /* 0x0003280001067983 */ /* 0x002f680000300800 */
[----:B------:R-:W5:Y:S04]  /*4c5b0*/  LDL.LU R7, [R1+0x334] ;  /* 0x0003340001077983 */ /* 0x000f680000300800 */
[----:B------:R-:W5:Y:S04]  /*4c5c0*/  LDL.LU R18, [R1+0x33c] ;  /* 0x00033c0001127983 */ /* 0x000f680000300800 */
[----:B------:R-:W5:Y:S01]  /*4c5d0*/  LDL.LU R14, [R1+0x348] ;  /* 0x00034800010e7983 */ /* 0x000f620000300800 */
[----:B--2---:R-:W-:Y:S01]  /*4c5e0*/  @P4 FMUL R5, R5, 0.25 ;  /* 0x3e80000005054820 */ /* 0x004fe20000400000 */
[----:B---3--:R-:W-:-:S03]  /*4c5f0*/  @P4 FMUL R17, R17, 0.25 ;  /* 0x3e80000011114820 */ /* 0x008fc60000400000 */
[----:B------:R-:W-:Y:S01]  /*4c600*/  @!P3 FMUL R5, R5, 16777216 ;  /* 0x4b8000000505b820 */ /* 0x000fe20000400000 */
[----:B------:R-:W-:Y:S01]  /*4c610*/  @!P3 FMUL R17, R17, 16777216 ;  /* 0x4b8000001111b820 */ /* 0x000fe20000400000 */
[----:B----4-:R-:W-:-:S04]  /*4c620*/  @P4 FMUL R11, R11, 0.25 ;  /* 0x3e8000000b0b4820 */ /* 0x010fc80000400000 */
[----:B------:R-:W-:Y:S01]  /*4c630*/  @!P3 FMUL R11, R11, 16777216 ;  /* 0x4b8000000b0bb820 */ /* 0x000fe20000400000 */
[----:B-----5:R-:W-:-:S04]  /*4c640*/  @P4 FMUL R10, R10, 0.25 ;  /* 0x3e8000000a0a4820 */ /* 0x020fc80000400000 */
        /* <DEDUP_REMOVED lines=24> */
[----:B------:R-:W3:Y:S04]  /*4c7d0*/  LDL.LU R10, [R1+0x107c] ;  /* 0x00107c00010a7983 */ /* 0x000ee80000300800 */
[----:B------:R0:W-:Y:S04]  /*4c7e0*/  STL [R1+0x480], R2 ;  /* 0x0004800201007387 */ /* 0x0001e80000100800 */
[----:B------:R-:W4:Y:S01]  /*4c7f0*/  LDL.LU R9, [R1+0x324] ;  /* 0x0003240001097983 */ /* 0x000f220000300800 */
        /* <DEDUP_REMOVED lines=10> */
[----:B------:R-:W-:Y:S02]  /*4c8a0*/  VIADD R2, R17, 0xc0cafb0d ;  /* 0xc0cafb0d11027836 */ /* 0x000fe40000000000 */
[----:B------:R-:W-:Y:S01]  /*4c8b0*/  @P2 FMUL R12, R12, 0.25 ;  /* 0x3e8000000c0c2820 */ /* 0x000fe20000400000 */
[----:B------:R-:W-:Y:S01]  /*4c8c0*/  @!P6 FMUL R13, R13, 16777216 ;  /* 0x4b8000000d0de820 */ /* 0x000fe20000400000 */
[----:B------:R-:W-:-:S02]  /*4c8d0*/  @P2 FMUL R6, R6, 0.25 ;  /* 0x3e80000006062820 */ /* 0x000fc40000400000 */
[----:B------:R-:W-:Y:S01]  /*4c8e0*/  @!P6 FMUL R12, R12, 16777216 ;  /* 0x4b8000000c0ce820 */ /* 0x000fe20000400000 */
[----:B------:R-:W-:Y:S01]  /*4c8f0*/  LOP3.LUT R2, R2, 0xff800000, RZ, 0xc0, !PT ;  /* 0xff80000002027812 */ /* 0x000fe200078ec0ff */
[----:B------:R1:W-:Y:S01]  /*4c900*/  STL [R1+0x3f8], R17 ;  /* 0x0003f81101007387 */ /* 0x0003e20000100800 */
[----:B------:R-:W-:Y:S01]  /*4c910*/  @P2 FMUL R7, R7, 0.25 ;  /* 0x3e80000007072820 */ /* 0x000fe20000400000 */
[----:B------:R-:W-:Y:S01]  /*4c920*/  @P2 FMUL R18, R18, 0.25 ;  /* 0x3e80000012122820 */ /* 0x000fe20000400000 */
[----:B------:R-:W-:Y:S01]  /*4c930*/  @!P6 FMUL R6, R6, 16777216 ;  /* 0x4b8000000606e820 */ /* 0x000fe20000400000 */
[----:B------:R-:W-:Y:S01]  /*4c940*/  @P2 FMUL R14, R14, 0.25 ;  /* 0x3e8000000e0e2820 */ /* 0x000fe20000400000 */
[C---:B0-----:R-:W-:Y:S01]  /*4c950*/  FMUL R13, R8.reuse, R13 ;  /* 0x0000000d080d7220 */ /* 0x041fe20000400000 */
[----:B------:R-:W-:Y:S01]  /*4c960*/  FMUL R12, R8, R12 ;  /* 0x0000000c080c7220 */ /* 0x000fe20000400000 */
[----:B------:R-:W-:Y:S01]  /*4c970*/  @!P6 FMUL R7, R7, 16777216 ;  /* 0x4b8000000707e820 */ /* 0x000fe20000400000 */
[----:B------:R-:W-:Y:S01]  /*4c980*/  @!P6 FMUL R18, R18, 16777216 ;  /* 0x4b8000001212e820 */ /* 0x000fe20000400000 */
[----:B------:R-:W-:Y:S01]  /*4c990*/  FMUL R6, R8, R6 ;  /* 0x0000000608067220 */ /* 0x000fe20000400000 */
[----:B------:R-:W-:Y:S01]  /*4c9a0*/  @!P6 FMUL R14, R14, 16777216 ;  /* 0x4b8000000e0ee820 */ /* 0x000fe20000400000 */
[----:B------:R-:W-:Y:S01]  /*4c9b0*/  FMUL R7, R8, R7 ;  /* 0x0000000708077220 */ /* 0x000fe20000400000 */
[----:B------:R-:W-:-:S02]  /*4c9c0*/  FSEL R3, RZ, -23, P5 ;  /* 0xc1b80000ff037808 */ /* 0x000fc40002800000 */
        /* <DEDUP_REMOVED lines=8> */
[----:B------:R-:W5:Y:S01]  /*4ca50*/  LDL.LU R16, [R1+0x2fc] ;  /* 0x0002fc0001107983 */ /* 0x000f620000300800 */
[----:B----4-:R-:W-:-:S03]  /*4ca60*/  @P2 FMUL R9, R9, 0.25 ;  /* 0x3e80000009092820 */ /* 0x010fc60000400000 */
[----:B------:R0:W-:Y:S01]  /*4ca70*/  STL [R1+0x5e4], R2 ;  /* 0x0005e40201007387 */ /* 0x0001e20000100800 */
[----:B------:R-:W-:-:S03]  /*4ca80*/  @!P6 FMUL R9, R9, 16777216 ;  /* 0x4b8000000909e820 */ /* 0x000fc60000400000 */
[----:B------:R-:W-:Y:S01]  /*4ca90*/  STL [R1+0x5ec], R0 ;  /* 0x0005ec0001007387 */ /* 0x000fe20000100800 */
[----:B---3--:R-:W-:Y:S01]  /*4caa0*/  @P2 FMUL R10, R10, 0.25 ;  /* 0x3e8000000a0a2820 */ /* 0x008fe20000400000 */
[----:B------:R-:W-:Y:S02]  /*4cab0*/  FMUL R9, R8, R9 ;  /* 0x0000000908097220 */ /* 0x000fe40000400000 */
[----:B------:R1:W-:Y:S01]  /*4cac0*/  STL [R1+0x478], R13 ;  /* 0x0004780d01007387 */ /* 0x0003e20000100800 */
[----:B------:R-:W-:Y:S01]  /*4cad0*/  @!P6 FMUL R10, R10, 16777216 ;  /* 0x4b8000000a0ae820 */ /* 0x000fe20000400000 */
[----:B0-----:R-:W-:Y:S02]  /*4cae0*/  I2FP.F32.S32 R2, R2 ;  /* 0x0000000200027245 */ /* 0x001fe40000201400 */
[----:B-1----:R-:W3:Y:S04]  /*4caf0*/  LDL.LU R13, [R1+0x1078] ;  /* 0x00107800010d7983 */ /* 0x002ee80000300800 */
[----:B------:R0:W-:Y:S04]  /*4cb00*/  STL [R1+0x474], R12 ;  /* 0x0004740c01007387 */ /* 0x0001e80000100800 */
[----:B0-----:R-:W4:Y:S04]  /*4cb10*/  LDL.LU R12, [R1+0x1074] ;  /* 0x00107400010c7983 */ /* 0x001f280000300800 */
[----:B------:R0:W-:Y:S04]  /*4cb20*/  STL [R1+0x468], R9 ;  /* 0x0004680901007387 */ /* 0x0001e80000100800 */
[----:B------:R1:W-:Y:S01]  /*4cb30*/  STL [R1+0x460], R6 ;  /* 0x0004600601007387 */ /* 0x0003e20000100800 */
[----:B0-----:R-:W-:-:S03]  /*4cb40*/  FMUL R9, R8, R18 ;  /* 0x0000001208097220 */ /* 0x001fc60000400000 */
[----:B------:R0:W-:Y:S01]  /*4cb50*/  STL [R1+0x458], R7 ;  /* 0x0004580701007387 */ /* 0x0001e20000100800 */
[----:B-1----:R-:W-:-:S03]  /*4cb60*/  FMUL R6, R8, R14 ;  /* 0x0000000e08067220 */ /* 0x002fc60000400000 */
[----:B------:R-:W-:Y:S01]  /*4cb70*/  STL [R1+0x448], R9 ;  /* 0x0004480901007387 */ /* 0x000fe20000100800 */
[----:B------:R-:W-:Y:S01]  /*4cb80*/  I2FP.F32.S32 R0, R0 ;  /* 0x0000000000007245 */ /* 0x000fe20000201400 */
[----:B0-----:R-:W-:Y:S02]  /*4cb90*/  FMUL R7, R8, R10 ;  /* 0x0000000a08077220 */ /* 0x001fe40000400000 */
[----:B------:R-:W4:Y:S04]  /*4cba0*/  LDL.LU R10, [R1+0x1070] ;  /* 0x00107000010a7983 */ /* 0x000f280000300800 */
[----:B------:R0:W-:Y:S04]  /*4cbb0*/  STL [R1+0x43c], R6 ;  /* 0x00043c0601007387 */ /* 0x0001e80000100800 */
[----:B------:R-:W-:Y:S01]  /*4cbc0*/  STL [R1+0x430], R7 ;  /* 0x0004300701007387 */ /* 0x000fe20000100800 */
[----:B0-----:R-:W-:-:S03]  /*4cbd0*/  FFMA.FTZ R6, R2, 1.1920928955078125e-07, R3 ;  /* 0x3400000002067823 */ /* 0x001fc60000010003 */
[----:B------:R-:W4:Y:S04]  /*4cbe0*/  LDL.LU R2, [R1+0x2dc] ;  /* 0x0002dc0001027983 */ /* 0x000f280000300800 */
[----:B------:R-:W4:Y:S04]  /*4cbf0*/  LDL.LU R3, [R1+0x2e0] ;  /* 0x0002e00001037983 */ /* 0x000f280000300800 */
[----:B------:R0:W-:Y:S02]  /*4cc00*/  STL [R1+0x6b4], R6 ;  /* 0x0006b40601007387 */ /* 0x0001e40000100800 */
[----:B0-----:R-:W-:-:S02]  /*4cc10*/  FFMA.FTZ R6, R0, 1.1920928955078125e-07, R4 ;  /* 0x3400000000067823 */ /* 0x001fc40000010004 */
[----:B------:R-:W4:Y:S04]  /*4cc20*/  LDL.LU R0, [R1+0x2cc] ;  /* 0x0002cc0001007983 */ /* 0x000f280000300800 */
[----:B------:R-:W4:Y:S01]  /*4cc30*/  LDL.LU R4, [R1+0x2d0] ;  /* 0x0002d00001047983 */ /* 0x000f220000300800 */
[C---:B------:R-:W-:Y:S02]  /*4cc40*/  FSETP.GT.AND P4, PT, |R11|.reuse, 8.50705917302346158658e+37, PT ;  /* 0x7e8000000b00780b */ /* 0x040fe40003f84200 */
[----:B------:R-:W-:-:S11]  /*4cc50*/  FSETP.GEU.AND P3, PT, |R11|, 1.175494350822287508e-38, PT ;  /* 0x008000000b00780b */ /* 0x000fd60003f6e200 */
[----:B------:R-:W-:-:S04]  /*4cc60*/  @P4 FMUL R11, R11, 0.25 ;  /* 0x3e8000000b0b4820 */ /* 0x000fc80000400000 */
[----:B------:R-:W-:-:S06]  /*4cc70*/  @!P3 FMUL R11, R11, 16777216 ;  /* 0x4b8000000b0bb820 */ /* 0x000fcc0000400000 */
[----:B------:R-:W0:Y:S01]  /*4cc80*/  MUFU.RCP R11, R11 ;  /* 0x0000000b000b7308 */ /* 0x000e220000001000 */
[----:B------:R1:W-:Y:S04]  /*4cc90*/  STL [R1+0x6b0], R6 ;  /* 0x0006b00601007387 */ /* 0x0003e80000100800 */
[----:B------:R-:W4:Y:S04]  /*4cca0*/  LDL.LU R14, [R1+0x2d4] ;  /* 0x0002d400010e7983 */ /* 0x000f280000300800 */
[----:B------:R-:W4:Y:S04]  /*4ccb0*/  LDL.LU R8, [R1+0x2e4] ;  /* 0x0002e40001087983 */ /* 0x000f280000300800 */
[----:B------:R-:W4:Y:S04]  /*4ccc0*/  LDL.LU R9, [R1+0x2e8] ;  /* 0x0002e80001097983 */ /* 0x000f280000300800 */
[----:B-1----:R-:W4:Y:S04]  /*4ccd0*/  LDL.LU R6, [R1+0x2f4] ;  /* 0x0002f40001067983 */ /* 0x002f280000300800 */
[----:B------:R-:W4:Y:S04]  /*4cce0*/  LDL.LU R7, [R1+0x2f8] ;  /* 0x0002f80001077983 */ /* 0x000f280000300800 */
[----:B------:R-:W4:Y:S01]  /*4ccf0*/  LDL.LU R18, [R1+0x304] ;  /* 0x0003040001127983 */ /* 0x000f220000300800 */
[----:B--2---:R-:W-:Y:S01]  /*4cd00*/  @P4 FMUL R17, R17, 0.25 ;  /* 0x3e80000011114820 */ /* 0x004fe20000400000 */
[----:B-----5:R-:W-:-:S03]  /*4cd10*/  @P4 FMUL R16, R16, 0.25 ;  /* 0x3e80000010104820 */ /* 0x020fc60000400000 */
[----:B------:R-:W-:Y:S01]  /*4cd20*/  @!P3 FMUL R17, R17, 16777216 ;  /* 0x4b8000001111b820 */ /* 0x000fe20000400000 */
[----:B------:R-:W-:Y:S01]  /*4cd30*/  @!P3 FMUL R16, R16, 16777216 ;  /* 0x4b8000001010b820 */ /* 0x000fe20000400000 */
[----:B---3--:R-:W-:-:S04]  /*4cd40*/  @P4 FMUL R13, R13, 0.25 ;  /* 0x3e8000000d0d4820 */ /* 0x008fc80000400000 */
[----:B------:R-:W-:Y:S01]  /*4cd50*/  @!P3 FMUL R13, R13, 16777216 ;  /* 0x4b8000000d0db820 */ /* 0x000fe20000400000 */
[----:B----4-:R-:W-:-:S04]  /*4cd60*/  @P4 FMUL R12, R12, 0.25 ;  /* 0x3e8000000c0c4820 */ /* 0x010fc80000400000 */
[----:B------:R-:W-:Y:S01]  /*4cd70*/  @!P3 FMUL R12, R12, 16777216 ;  /* 0x4b8000000c0cb820 */ /* 0x000fe20000400000 */
[----:B------:R-:W-:Y:S01]  /*4cd80*/  @P4 FMUL R2, R2, 0.25 ;  /* 0x3e80000002024820 */ /* 0x000fe20000400000 */
[----:B------:R-:W-:-:S03]  /*4cd90*/  @P4 FMUL R3, R3, 0.25 ;  /* 0x3e80000003034820 */ /* 0x000fc60000400000 */
[----:B------:R-:W-:Y:S01]  /*4cda0*/  @!P3 FMUL R2, R2, 16777216 ;  /* 0x4b8000000202b820 */ /* 0x000fe20000400000 */
[----:B------:R-:W-:-:S04]  /*4cdb0*/  @P4 FMUL R0, R0, 0.25 ;  /* 0x3e80000000004820 */ /* 0x000fc80000400000 */
[----:B------:R-:W-:Y:S01]  /*4cdc0*/  @!P3 FMUL R0, R0, 16777216 ;  /* 0x4b8000000000b820 */ /* 0x000fe20000400000 */
[----:B------:R-:W-:-:S03]  /*4cdd0*/  @P4 FMUL R4, R4, 0.25 ;  /* 0x3e80000004044820 */ /* 0x000fc60000400000 */
[----:B0-----:R-:W-:Y:S01]  /*4cde0*/  FMUL R0, R11, R0 ;  /* 0x000000000b007220 */ /* 0x001fe20000400000 */
[----:B------:R-:W-:Y:S01]  /*4cdf0*/  @!P3 FMUL R4, R4, 16777216 ;  /* 0x4b8000000404b820 */ /* 0x000fe20000400000 */
[----:B------:R-:W-:-:S03]  /*4ce00*/  @!P3 FMUL R3, R3, 16777216 ;  /* 0x4b8000000303b820 */ /* 0x000fc60000400000 */
        /* <DEDUP_REMOVED lines=27> */
[----:B------:R-:W-:Y:S01]  /*4cfc0*/  IADD3 R2, PT, PT, R17, -0x3f3504f3, RZ ;  /* 0xc0cafb0d11027810 */ /* 0x000fe20007ffe0ff */
[----:B------:R-:W-:Y:S02]  /*4cfd0*/  @P2 FMUL R8, R8, 0.25 ;  /* 0x3e80000008082820 */ /* 0x000fe40000400000 */
[----:B------:R-:W-:Y:S01]  /*4cfe0*/  @!P6 FMUL R14, R14, 16777216 ;  /* 0x4b8000000e0ee820 */ /* 0x000fe20000400000 */
[----:B------:R-:W-:Y:S01]  /*4cff0*/  LOP3.LUT R2, R2, 0xff800000, RZ, 0xc0, !PT ;  /* 0xff80000002027812 */ /* 0x000fe200078ec0ff */
[----:B------:R1:W-:Y:S01]  /*4d000*/  STL [R1+0x3e0], R17 ;  /* 0x0003e01101007387 */ /* 0x0003e20000100800 */
[----:B------:R-:W-:Y:S01]  /*4d010*/  @P2 FMUL R9, R9, 0.25 ;  /* 0x3e80000009092820 */ /* 0x000fe20000400000 */
[----:B------:R-:W-:Y:S01]  /*4d020*/  @!P6 FMUL R8, R8, 16777216 ;  /* 0x4b8000000808e820 */ /* 0x000fe20000400000 */
[----:B------:R-:W-:Y:S01]  /*4d030*/  @P2 FMUL R6, R6, 0.25 ;  /* 0x3e80000006062820 */ /* 0x000fe20000400000 */
[----:B------:R-:W-:Y:S01]  /*4d040*/  @P2 FMUL R7, R7, 0.25 ;  /* 0x3e80000007072820 */ /* 0x000fe20000400000 */
[----:B------:R-:W-:Y:S01]  /*4d050*/  @P2 FMUL R18, R18, 0.25 ;  /* 0x3e80000012122820 */ /* 0x000fe20000400000 */
[----:B------:R-:W-:Y:S01]  /*4d060*/  @!P6 FMUL R9, R9, 16777216 ;  /* 0x4b8000000909e820 */ /* 0x000fe20000400000 */
[C---:B0-----:R-:W-:Y:S01]  /*4d070*/  FMUL R14, R10.reuse, R14 ;  /* 0x0000000e0a0e7220 */ /* 0x041fe20000400000 */
[----:B------:R-:W-:Y:S01]  /*4d080*/  FMUL R8, R10, R8 ;  /* 0x000000080a087220 */ /* 0x000fe20000400000 */
[----:B------:R-:W-:Y:S01]  /*4d090*/  @!P6 FMUL R6, R6, 16777216 ;  /* 0x4b8000000606e820 */ /* 0x000fe20000400000 */
[----:B------:R-:W-:Y:S01]  /*4d0a0*/  @!P6 FMUL R7, R7, 16777216 ;  /* 0x4b8000000707e820 */ /* 0x000fe20000400000 */
[----:B------:R-:W-:Y:S01]  /*4d0b0*/  @!P6 FMUL R18, R18, 16777216 ;  /* 0x4b8000001212e820 */ /* 0x000fe20000400000 */
        /* <DEDUP_REMOVED lines=10> */
[----:B----4-:R-:W-:-:S04]  /*4d160*/  @P2 FMUL R11, R11, 0.25 ;  /* 0x3e8000000b0b2820 */ /* 0x010fc80000400000 */
[----:B------:R-:W-:Y:S01]  /*4d170*/  @!P6 FMUL R11, R11, 16777216 ;  /* 0x4b8000000b0be820 */ /* 0x000fe20000400000 */
[----:B------:R0:W-:Y:S03]  /*4d180*/  STL [R1+0x634], R2 ;  /* 0x0006340201007387 */ /* 0x0001e60000100800 */
[----:B------:R-:W-:Y:S01]  /*4d190*/  FMUL R11, R10, R11 ;  /* 0x0000000b0a0b7220 */ /* 0x000fe20000400000 */
[----:B------:R-:W-:Y:S01]  /*4d1a0*/  STL [R1+0x630], R0 ;  /* 0x0006300001007387 */ /* 0x000fe20000100800 */
[----:B---3--:R-:W-:-:S03]  /*4d1b0*/  @P2 FMUL R12, R12, 0.25 ;  /* 0x3e8000000c0c2820 */ /* 0x008fc60000400000 */
[----:B------:R1:W-:Y:S01]  /*4d1c0*/  STL [R1+0x414], R14 ;  /* 0x0004140e01007387 */ /* 0x0003e20000100800 */
[----:B------:R-:W-:Y:S01]  /*4d1d0*/  @!P6 FMUL R12, R12, 16777216 ;  /* 0x4b8000000c0ce820 */ /* 0x000fe20000400000 */
[----:B0-----:R-:W-:Y:S02]  /*4d1e0*/  I2FP.F32.S32 R2, R2 ;  /* 0x0000000200027245 */ /* 0x001fe40000201400 */
[----:B-1----:R-:W3:Y:S04]  /*4d1f0*/  LDL.LU R14, [R1+0x1064] ;  /* 0x00106400010e7983 */ /* 0x002ee80000300800 */
[----:B------:R0:W-:Y:S04]  /*4d200*/  STL [R1+0x408], R11 ;  /* 0x0004080b01007387 */ /* 0x0001e80000100800 */
[----:B------:R1:W-:Y:S01]  /*4d210*/  STL [R1+0x404], R8 ;  /* 0x0004040801007387 */ /* 0x0003e20000100800 */
[C---:B0-----:R-:W-:Y:S01]  /*4d220*/  FMUL R11, R10.reuse, R9 ;  /* 0x000000090a0b7220 */ /* 0x041fe20000400000 */
[C---:B------:R-:W-:Y:S01]  /*4d230*/  FMUL R9, R10.reuse, R6 ;  /* 0x000000060a097220 */ /* 0x040fe20000400000 */
[C---:B------:R-:W-:Y:S01]  /*4d240*/  FMUL R6, R10.reuse, R18 ;  /* 0x000000120a067220 */ /* 0x040fe20000400000 */
[----:B-1----:R-:W-:-:S02]  /*4d250*/  FMUL R8, R10, R7 ;  /* 0x000000070a087220 */ /* 0x002fc40000400000 */
[----:B------:R-:W-:Y:S01]  /*4d260*/  STL [R1+0x400], R11 ;  /* 0x0004000b01007387 */ /* 0x000fe20000100800 */
[----:B------:R-:W-:-:S03]  /*4d270*/  FMUL R7, R10, R12 ;  /* 0x0000000c0a077220 */ /* 0x000fc60000400000 */
[----:B------:R-:W-:Y:S04]  /*4d280*/  STL [R1+0x3f0], R9 ;  /* 0x0003f00901007387 */ /* 0x000fe80000100800 */
[----:B------:R-:W-:Y:S01]  /*4d290*/  STL [R1+0x3e8], R8 ;  /* 0x0003e80801007387 */ /* 0x000fe20000100800 */
[----:B------:R-:W-:-:S03]  /*4d2a0*/  I2FP.F32.S32 R0, R0 ;  /* 0x0000000000007245 */ /* 0x000fc60000201400 */
[----:B------:R-:W4:Y:S04]  /*4d2b0*/  LDL.LU R12, [R1+0x1060] ;  /* 0x00106000010c7983 */ /* 0x000f280000300800 */
[----:B------:R0:W-:Y:S04]  /*4d2c0*/  STL [R1+0x3d4], R6 ;  /* 0x0003d40601007387 */ /* 0x0001e80000100800 */
[----:B------:R-:W-:Y:S01]  /*4d2d0*/  STL [R1+0x3d0], R7 ;  /* 0x0003d00701007387 */ /* 0x000fe20000100800 */
[----:B0-----:R-:W-:-:S03]  /*4d2e0*/  FFMA.FTZ R6, R2, 1.1920928955078125e-07, R3 ;  /* 0x3400000002067823 */ /* 0x001fc60000010003 */
[----:B------:R-:W4:Y:S04]  /*4d2f0*/  LDL.LU R2, [R1+0x220] ;  /* 0x0002200001027983 */ /* 0x000f280000300800 */
        /* <DEDUP_REMOVED lines=10> */
[----:B------:R1:W-:Y:S01]  /*4d3a0*/  STL [R1+0x6a8], R6 ;  /* 0x0006a80601007387 */ /* 0x0003e20000100800 */
[----:B------:R-:W-:-:S03]  /*4d3b0*/  @P4 FMUL R15, R15, 0.25 ;  /* 0x3e8000000f0f4820 */ /* 0x000fc60000400000 */
[----:B------:R-:W5:Y:S04]  /*4d3c0*/  LDL.LU R10, [R1+0x214] ;  /* 0x00021400010a7983 */ /* 0x000f680000300800 */
[----:B------:R-:W5:Y:S01]  /*4d3d0*/  LDL.LU R11, [R1+0x218] ;  /* 0x00021800010b7983 */ /* 0x000f620000300800 */
[----:B------:R-:W-:-:S03]  /*4d3e0*/  @!P3 FMUL R15, R15, 16777216 ;  /* 0x4b8000000f0fb820 */ /* 0x000fc60000400000 */
[----:B------:R-:W5:Y:S04]  /*4d3f0*/  LDL.LU R8, [R1+0x224] ;  /* 0x0002240001087983 */ /* 0x000f680000300800 */
[----:B------:R-:W5:Y:S04]  /*4d400*/  LDL.LU R9, [R1+0x228] ;  /* 0x0002280001097983 */ /* 0x000f680000300800 */
[----:B-1----:R-:W5:Y:S04]  /*4d410*/  LDL.LU R6, [R1+0x234] ;  /* 0x0002340001067983 */ /* 0x002f680000300800 */
[----:B------:R-:W5:Y:S04]  /*4d420*/  LDL.LU R7, [R1+0x238] ;  /* 0x0002380001077983 */ /* 0x000f680000300800 */
[----:B------:R-:W5:Y:S01]  /*4d430*/  LDL.LU R18, [R1+0x2c4] ;  /* 0x0002c40001127983 */ /* 0x000f620000300800 */
[----:B--2---:R-:W-:-:S04]  /*4d440*/  @P4 FMUL R17, R17, 0.25 ;  /* 0x3e80000011114820 */ /* 0x004fc80000400000 */
[----:B------:R-:W-:-:S04]  /*4d450*/  @!P3 FMUL R17, R17, 16777216 ;  /* 0x4b8000001111b820 */ /* 0x000fc80000400000 */
[----:B0-----:R-:W-:-:S05]  /*4d460*/  FMUL R17, R13, R17 ;  /* 0x000000110d117220 */ /* 0x001fca0000400000 */
[----:B------:R0:W-:Y:S04]  /*4d470*/  STL [R1+0x3f4], R17 ;  /* 0x0003f41101007387 */ /* 0x0001e80000100800 */
[----:B0-----:R-:W2:Y:S01]  /*4d480*/  LDL.LU R17, [R1+0x105c] ;  /* 0x00105c0001117983 */ /* 0x001ea20000300800 */
[----:B---3--:R-:W-:-:S04]  /*4d490*/  @P4 FMUL R14, R14, 0.25 ;  /* 0x3e8000000e0e4820 */ /* 0x008fc80000400000 */
[----:B------:R-:W-:Y:S01]  /*4d4a0*/  @!P3 FMUL R14, R14, 16777216 ;  /* 0x4b8000000e0eb820 */ /* 0x000fe20000400000 */
[----:B----4-:R-:W-:Y:S01]  /*4d4b0*/  @P4 FMUL R2, R2, 0.25 ;  /* 0x3e80000002024820 */ /* 0x010fe20000400000 */
[----:B-----5:R-:W-:Y:S01]  /*4d4c0*/  @P4 FMUL R0, R0, 0.25 ;  /* 0x3e80000000004820 */ /* 0x020fe20000400000 */
[----:B------:R-:W-:-:S03]  /*4d4d0*/  @P4 FMUL R4, R4, 0.25 ;  /* 0x3e80000004044820 */ /* 0x000fc60000400000 */
[----:B------:R-:W-:Y:S01]  /*4d4e0*/  @!P3 FMUL R0, R0, 16777216 ;  /* 0x4b8000000000b820 */ /* 0x000fe20000400000 */
[----:B------:R-:W-:-:S03]  /*4d4f0*/  @!P3 FMUL R4, R4, 16777216 ;  /* 0x4b8000000404b820 */ /* 0x000fc60000400000 */
[C---:B------:R-:W-:Y:S01]  /*4d500*/  FMUL R0, R13.reuse, R0 ;  /* 0x000000000d007220 */ /* 0x040fe20000400000 */
[----:B------:R-:W-:-:S04]  /*4d510*/  FMUL R4, R13, R4 ;  /* 0x000000040d047220 */ /* 0x000fc80000400000 */
[----:B------:R0:W-:Y:S04]  /*4d520*/  STL [R1+0x3ec], R0 ;  /* 0x0003ec0001007387 */ /* 0x0001e80000100800 */
[----:B------:R-:W-:Y:S01]  /*4d530*/  STL [R1+0x3dc], R4 ;  /* 0x0003dc0401007387 */ /* 0x000fe20000100800 */
[----:B0-----:R-:W-:-:S03]  /*4d540*/  FMUL R0, R13, R15 ;  /* 0x0000000f0d007220 */ /* 0x001fc60000400000 */
[----:B------:R-:W3:Y:S01]  /*4d550*/  LDL.LU R15, [R1+0x1058] ;  /* 0x00105800010f7983 */ /* 0x000ee20000300800 */
[----:B------:R-:W-:Y:S01]  /*4d560*/  @P4 FMUL R3, R3, 0.25 ;  /* 0x3e80000003034820 */ /* 0x000fe20000400000 */
[----:B------:R-:W-:-:S03]  /*4d570*/  @!P3 FMUL R2, R2, 16777216 ;  /* 0x4b8000000202b820 */ /* 0x000fc60000400000 */
[----:B------:R-:W-:Y:S01]  /*4d580*/  @!P3 FMUL R3, R3, 16777216 ;  /* 0x4b8000000303b820 */ /* 0x000fe20000400000 */
[----:B------:R-:W-:-:S03]  /*4d590*/  FMUL R2, R13, R2 ;  /* 0x000000020d027220 */ /* 0x000fc60000400000 */
[C---:B------:R-:W-:Y:S02]  /*4d5a0*/  FMUL R3, R13.reuse, R3 ;  /* 0x000000030d037220 */ /* 0x040fe40000400000 */
[----:B------:R-:W-:Y:S04]  /*4d5b0*/  STL [R1+0x3d8], R2 ;  /* 0x0003d80201007387 */ /* 0x000fe80000100800 */
[----:B------:R0:W-:Y:S04]  /*4d5c0*/  STL [R1+0x3c4], R0 ;  /* 0x0003c40001007387 */ /* 0x0001e80000100800 */
[----:B------:R-:W-:Y:S01]  /*4d5d0*/  STL [R1+0x3c0], R3 ;  /* 0x0003c00301007387 */ /* 0x000fe20000100800 */
[----:B0-----:R-:W-:-:S03]  /*4d5e0*/  FMUL R0, R13, R14 ;  /* 0x0000000e0d007220 */ /* 0x001fc60000400000 */
[----:B------:R-:W4:Y:S01]  /*4d5f0*/  LDL.LU R14, [R1+0x1054] ;  /* 0x00105400010e7983 */ /* 0x000f220000300800 */
        /* <DEDUP_REMOVED lines=17> */
[----:B------:R-:W-:Y:S01]  /*4d710*/  @P2 FMUL R8, R8, 0.25 ;  /* 0x3e80000008082820 */ /* 0x000fe20000400000 */
[----:B------:R-:W-:Y:S01]  /*4d720*/  LOP3.LUT R2, R2, 0xff800000, RZ, 0xc0, !PT ;  /* 0xff80000002027812 */ /* 0x000fe200078ec0ff */
[----:B------:R1:W-:Y:S01]  /*4d730*/  STL [R1+0x3c8], R13 ;  /* 0x0003c80d01007387 */ /* 0x0003e20000100800 */
[----:B------:R-:W-:Y:S01]  /*4d740*/  @P2 FMUL R9, R9, 0.25 ;  /* 0x3e80000009092820 */ /* 0x000fe20000400000 */
[----:B------:R-:W-:Y:S01]  /*4d750*/  @!P6 FMUL R11, R11, 16777216 ;  /* 0x4b8000000b0be820 */ /* 0x000fe20000400000 */
[----:B------:R-:W-:Y:S01]  /*4d760*/  @P2 FMUL R6, R6, 0.25 ;  /* 0x3e80000006062820 */ /* 0x000fe20000400000 */
[----:B------:R-:W-:Y:S01]  /*4d770*/  @!P6 FMUL R8, R8, 16777216 ;  /* 0x4b8000000808e820 */ /* 0x000fe20000400000 */
[----:B0-----:R-:W-:Y:S01]  /*4d780*/  FMUL R10, R12, R10 ;  /* 0x0000000a0c0a7220 */ /* 0x001fe20000400000 */
[----:B------:R-:W-:Y:S01]  /*4d790*/  @P2 FMUL R7, R7, 0.25 ;  /* 0x3e80000007072820 */ /* 0x000fe20000400000 */
[----:B------:R-:W-:Y:S01]  /*4d7a0*/  @!P6 FMUL R9, R9, 16777216 ;  /* 0x4b8000000909e820 */ /* 0x000fe20000400000 */
[----:B------:R-:W-:Y:S01]  /*4d7b0*/  @P2 FMUL R18, R18, 0.25 ;  /* 0x3e80000012122820 */ /* 0x000fe20000400000 */
[----:B------:R-:W-:Y:S01]  /*4d7c0*/  @!P6 FMUL R6, R6, 16777216 ;  /* 0x4b8000000606e820 */ /* 0x000fe20000400000 */
[C---:B------:R-:W-:Y:S01]  /*4d7d0*/  FMUL R8, R12.reuse, R8 ;  /* 0x000000080c087220 */ /* 0x040fe20000400000 */
[----:B------:R-:W-:Y:S01]  /*4d7e0*/  @!P6 FMUL R7, R7, 16777216 ;  /* 0x4b8000000707e820 */ /* 0x000fe20000400000 */
[----:B------:R-:W-:Y:S01]  /*4d7f0*/  FMUL R9, R12, R9 ;  /* 0x000000090c097220 */ /* 0x000fe20000400000 */
[----:B------:R-:W-:Y:S01]  /*4d800*/  @!P6 FMUL R18, R18, 16777216 ;  /* 0x4b8000001212e820 */ /* 0x000fe20000400000 */
[----:B------:R-:W-:Y:S01]  /*4d810*/  FMUL R6, R12, R6 ;  /* 0x000000060c067220 */ /* 0x000fe20000400000 */
[----:B------:R-:W-:-:S02]  /*4d820*/  FSEL R3, RZ, -23, P5 ;  /* 0xc1b80000ff037808 */ /* 0x000fc40002800000 */
[----:B------:R-:W-:Y:S01]  /*4d830*/  FSEL R4, RZ, -23, P1 ;  /* 0xc1b80000ff047808 */ /* 0x000fe20000800000 */
[C---:B---3--:R-:W-:Y:S01]  /*4d840*/  FMUL R0, R15.reuse, 8388608 ;  /* 0x4b0000000f007820 */ /* 0x048fe20000400000 */
[----:B------:R-:W-:-:S04]  /*4d850*/  FSETP.GEU.AND P0, PT, R15, 1.175494350822287508e-38, PT ;  /* 0x008000000f00780b */ /* 0x000fc80003f0e000 */
[----:B------:R-:W-:Y:S01]  /*4d860*/  FSEL R5, R0, R15, !P0 ;  /* 0x0000000f00057208 */ /* 0x000fe20004000000 */
[----:B------:R-:W-:-:S04]  /*4d870*/  VIADD R0, R16, 0xc0cafb0d ;  /* 0xc0cafb0d10007836 */ /* 0x000fc80000000000 */
[----:B------:R-:W-:Y:S01]  /*4d880*/  STL [R1+0x3cc], R5 ;  /* 0x0003cc0501007387 */ /* 0x000fe20000100800 */
[----:B------:R-:W-:-:S03]  /*4d890*/  LOP3.LUT R0, R0, 0xff800000, RZ, 0xc0, !PT ;  /* 0xff80000000007812 */ /* 0x000fc600078ec0ff */
[----:B------:R-:W3:Y:S04]  /*4d8a0*/  LDL.LU R16, [R1+0x1050] ;  /* 0x0010500001107983 */ /* 0x000ee80000300800 */
[----:B-1----:R-:W5:Y:S04]  /*4d8b0*/  LDL.LU R13, [R1+0x1fc] ;  /* 0x0001fc00010d7983 */ /* 0x002f680000300800 */
[----:B------:R-:W-:Y:S04]  /*4d8c0*/  STL [R1+0x5f4], R2 ;  /* 0x0005f40201007387 */ /* 0x000fe80000100800 */
[----:B------:R-:W-:Y:S04]  /*4d8d0*/  STL [R1+0x5f0], R0 ;  /* 0x0005f00001007387 */ /* 0x000fe80000100800 */
[----:B------:R0:W-:Y:S01]  /*4d8e0*/  STL [R1+0x3ac], R10 ;  /* 0x0003ac0a01007387 */ /* 0x0001e20000100800 */
[----:B----4-:R-:W-:Y:S01]  /*4d8f0*/  @P2 FMUL R14, R14, 0.25 ;  /* 0x3e8000000e0e2820 */ /* 0x010fe20000400000 */
[----:B0-----:R-:W-:-:S03]  /*4d900*/  FMUL R10, R12, R11 ;  /* 0x0000000b0c0a7220 */ /* 0x001fc60000400000 */
[----:B------:R-:W-:Y:S02]  /*4d910*/  @!P6 FMUL R14, R14, 16777216 ;  /* 0x4b8000000e0ee820 */ /* 0x000fe40000400000 */
[----:B------:R-:W-:Y:S04]  /*4d920*/  STL [R1+0x3a8], R10 ;  /* 0x0003a80a01007387 */ /* 0x000fe80000100800 */
[----:B------:R0:W-:Y:S01]  /*4d930*/  STL [R1+0x39c], R8 ;  /* 0x00039c0801007387 */ /* 0x0001e20000100800 */
[----:B------:R-:W-:-:S03]  /*4d940*/  I2FP.F32.S32 R2, R2 ;  /* 0x0000000200027245 */ /* 0x000fc60000201400 */
[----:B------:R-:W-:Y:S01]  /*4d950*/  STL [R1+0x398], R9 ;  /* 0x0003980901007387 */ /* 0x000fe20000100800 */
[C---:B0-----:R-:W-:Y:S01]  /*4d960*/  FMUL R8, R12.reuse, R7 ;  /* 0x000000070c087220 */ /* 0x041fe20000400000 */
[C---:B------:R-:W-:Y:S02]  /*4d970*/  FMUL R7, R12.reuse, R18 ;  /* 0x000000120c077220 */ /* 0x040fe40000400000 */
[----:B------:R0:W-:Y:S04]  /*4d980*/  STL [R1+0x388], R6 ;  /* 0x0003880601007387 */ /* 0x0001e80000100800 */
[----:B------:R-:W-:Y:S01]  /*4d990*/  STL [R1+0x380], R8 ;  /* 0x0003800801007387 */ /* 0x000fe20000100800 */
[----:B0-----:R-:W-:-:S03]  /*4d9a0*/  FMUL R6, R12, R14 ;  /* 0x0000000e0c067220 */ /* 0x001fc60000400000 */
[----:B------:R-:W4:Y:S04]  /*4d9b0*/  LDL.LU R14, [R1+0x104c] ;  /* 0x00104c00010e7983 */ /* 0x000f280000300800 */
[----:B------:R-:W-:Y:S01]  /*4d9c0*/  STL [R1+0x36c], R7 ;  /* 0x00036c0701007387 */ /* 0x000fe20000100800 */
[----:B------:R-:W-:-:S03]  /*4d9d0*/  I2FP.F32.S32 R0, R0 ;  /* 0x0000000000007245 */ /* 0x000fc60000201400 */
[----:B------:R-:W4:Y:S04]  /*4d9e0*/  LDL.LU R12, [R1+0x1f0] ;  /* 0x0001f000010c7983 */ /* 0x000f280000300800 */
[----:B------:R0:W-:Y:S02]  /*4d9f0*/  STL [R1+0x368], R6 ;  /* 0x0003680601007387 */ /* 0x0001e40000100800 */
[----:B0-----:R-:W-:Y:S02]  /*4da00*/  FFMA.FTZ R6, R2, 1.1920928955078125e-07, R3 ;  /* 0x3400000002067823 */ /* 0x001fe40000010003 */
        /* <DEDUP_REMOVED lines=13> */
[----:B------:R-:W5:Y:S01]  /*4dae0*/  LDL.LU R10, [R1+0x1d8] ;  /* 0x0001d800010a7983 */ /* 0x000f620000300800 */
[----:B--2---:R-:W-:-:S03]  /*4daf0*/  @P4 FMUL R17, R17, 0.25 ;  /* 0x3e80000011114820 */ /* 0x004fc60000400000 */
[----:B------:R-:W2:Y:S04]  /*4db00*/  LDL.LU R11, [R1+0x1e4] ;  /* 0x0001e400010b7983 */ /* 0x000ea80000300800 */
[----:B------:R-:W2:Y:S04]  /*4db10*/  LDL.LU R8, [R1+0x1e8] ;  /* 0x0001e80001087983 */ /* 0x000ea80000300800 */
[----:B------:R-:W2:Y:S04]  /*4db20*/  LDL.LU R9, [R1+0x1f4] ;  /* 0x0001f40001097983 */ /* 0x000ea80000300800 */
[----:B-1----:R-:W2:Y:S01]  /*4db30*/  LDL.LU R6, [R1+0x1f8] ;  /* 0x0001f80001067983 */ /* 0x002ea20000300800 */
[----:B------:R-:W-:-:S03]  /*4db40*/  @!P3 FMUL R17, R17, 16777216 ;  /* 0x4b8000001111b820 */ /* 0x000fc60000400000 */
[----:B------:R-:W2:Y:S01]  /*4db50*/  LDL.LU R7, [R1+0x204] ;  /* 0x0002040001077983 */ /* 0x000ea20000300800 */
[----:B---3--:R-:W-:-:S04]  /*4db60*/  @P4 FMUL R16, R16, 0.25 ;  /* 0x3e80000010104820 */ /* 0x008fc80000400000 */
[----:B------:R-:W-:Y:S01]  /*4db70*/  @!P3 FMUL R16, R16, 16777216 ;  /* 0x4b8000001010b820 */ /* 0x000fe20000400000 */
[----:B----4-:R-:W-:-:S04]  /*4db80*/  @P4 FMUL R2, R2, 0.25 ;  /* 0x3e80000002024820 */ /* 0x010fc80000400000 */
[----:B------:R-:W-:Y:S01]  /*4db90*/  @!P3 FMUL R2, R2, 16777216 ;  /* 0x4b8000000202b820 */ /* 0x000fe20000400000 */
[----:B-----5:R-:W-:-:S04]  /*4dba0*/  @P4 FMUL R0, R0, 0.25 ;  /* 0x3e80000000004820 */ /* 0x020fc80000400000 */
[----:B------:R-:W-:Y:S01]  /*4dbb0*/  @!P3 FMUL R0, R0, 16777216 ;  /* 0x4b8000000000b820 */ /* 0x000fe20000400000 */
[----:B------:R-:W-:-:S03]  /*4dbc0*/  @P4 FMUL R4, R4, 0.25 ;  /* 0x3e80000004044820 */ /* 0x000fc60000400000 */
[----:B0-----:R-:W-:Y:S01]  /*4dbd0*/  FMUL R0, R15, R0 ;  /* 0x000000000f007220 */ /* 0x001fe20000400000 */
[----:B------:R-:W-:-:S04]  /*4dbe0*/  @!P3 FMUL R4, R4, 16777216 ;  /* 0x4b8000000404b820 */ /* 0x000fc80000400000 */
[----:B------:R0:W-:Y:S01]  /*4dbf0*/  STL [R1+0x394], R0 ;  /* 0x0003940001007387 */ /* 0x0001e20000100800 */
[----:B------:R-:W-:Y:S01]  /*4dc00*/  @P4 FMUL R3, R3, 0.25 ;  /* 0x3e80000003034820 */ /* 0x000fe20000400000 */
[C---:B0-----:R-:W-:Y:S01]  /*4dc10*/  FMUL R0, R15.reuse, R4 ;  /* 0x000000040f007220 */ /* 0x041fe20000400000 */
[----:B------:R-:W-:-:S04]  /*4dc20*/  FMUL R4, R15, R2 ;  /* 0x000000020f047220 */ /* 0x000fc80000400000 */
[----:B------:R0:W-:Y:S04]  /*4dc30*/  STL [R1+0x384], R0 ;  /* 0x0003840001007387 */ /* 0x0001e80000100800 */
[----:B------:R-:W-:Y:S01]  /*4dc40*/  STL [R1+0x37c], R4 ;  /* 0x00037c0401007387 */ /* 0x000fe20000100800 */
[----:B------:R-:W-:Y:S01]  /*4dc50*/  @P4 FMUL R12, R12, 0.25 ;  /* 0x3e8000000c0c4820 */ /* 0x000fe20000400000 */
[----:B0-----:R-:W-:Y:S02]  /*4dc60*/  FMUL R0, R15, R17 ;  /* 0x000000110f007220 */ /* 0x001fe40000400000 */
[----:B------:R-:W3:Y:S01]  /*4dc70*/  LDL.LU R17, [R1+0x1048] ;  /* 0x0010480001117983 */ /* 0x000ee20000300800 */
[----:B------:R-:W-:Y:S01]  /*4dc80*/  @!P3 FMUL R3, R3, 16777216 ;  /* 0x4b8000000303b820 */ /* 0x000fe20000400000 */
[----:B------:R-:W-:-:S03]  /*4dc90*/  @!P3 FMUL R12, R12, 16777216 ;  /* 0x4b8000000c0cb820 */ /* 0x000fc60000400000 */
[C---:B------:R-:W-:Y:S01]  /*4dca0*/  FMUL R2, R15.reuse, R3 ;  /* 0x000000030f027220 */ /* 0x040fe20000400000 */
[----:B------:R-:W-:-:S04]  /*4dcb0*/  FMUL R3, R15, R12 ;  /* 0x0000000c0f037220 */ /* 0x000fc80000400000 */
        /* <DEDUP_REMOVED lines=19> */
[----:B------:R-:W-:Y:S01]  /*4ddf0*/  @P2 FMUL R10, R10, 0.25 ;  /* 0x3e8000000a0a2820 */ /* 0x000fe20000400000 */
[----:B------:R-:W-:Y:S02]  /*4de00*/  IADD3 R2, PT, PT, R13, -0x3f3504f3, RZ ;  /* 0xc0cafb0d0d027810 */ /* 0x000fe40007ffe0ff */
[----:B------:R-:W-:Y:S01]  /*4de10*/  @!P6 FMUL R18, R18, 16777216 ;  /* 0x4b8000001212e820 */ /* 0x000fe20000400000 */
[----:B------:R1:W-:Y:S01]  /*4de20*/  STL [R1+0x3b4], R13 ;  /* 0x0003b40d01007387 */ /* 0x0003e20000100800 */
[----:B------:R-:W-:Y:S01]  /*4de30*/  @!P6 FMUL R10, R10, 16777216 ;  /* 0x4b8000000a0ae820 */ /* 0x000fe20000400000 */
[----:B------:R-:W-:Y:S01]  /*4de40*/  LOP3.LUT R2, R2, 0xff800000, RZ, 0xc0, !PT ;  /* 0xff80000002027812 */ /* 0x000fe200078ec0ff */
[----:B--2---:R-:W-:Y:S01]  /*4de50*/  @P2 FMUL R11, R11, 0.25 ;  /* 0x3e8000000b0b2820 */ /* 0x004fe20000400000 */
[----:B------:R-:W-:Y:S01]  /*4de60*/  @P2 FMUL R8, R8, 0.25 ;  /* 0x3e80000008082820 */ /* 0x000fe20000400000 */
[----:B------:R-:W-:Y:S01]  /*4de70*/  @P2 FMUL R9, R9, 0.25 ;  /* 0x3e80000009092820 */ /* 0x000fe20000400000 */
[----:B------:R-:W-:Y:S01]  /*4de80*/  @P2 FMUL R6, R6, 0.25 ;  /* 0x3e80000006062820 */ /* 0x000fe20000400000 */
[----:B------:R-:W-:Y:S01]  /*4de90*/  @!P6 FMUL R11, R11, 16777216 ;  /* 0x4b8000000b0be820 */ /* 0x000fe20000400000 */
[C---:B0-----:R-:W-:Y:S01]  /*4dea0*/  FMUL R18, R14.reuse, R18 ;  /* 0x000000120e127220 */ /* 0x041fe20000400000 */
[----:B------:R-:W-:Y:S01]  /*4deb0*/  FMUL R10, R14, R10 ;  /* 0x0000000a0e0a7220 */ /* 0x000fe20000400000 */
[----:B------:R-:W-:Y:S01]  /*4dec0*/  @P2 FMUL R7, R7, 0.25 ;  /* 0x3e80000007072820 */ /* 0x000fe20000400000 */
[----:B------:R-:W-:Y:S01]  /*4ded0*/  @!P6 FMUL R8, R8, 16777216 ;  /* 0x4b8000000808e820 */ /* 0x000fe20000400000 */
[----:B------:R-:W-:Y:S01]  /*4dee0*/  @!P6 FMUL R9, R9, 16777216 ;  /* 0x4b8000000909e820 */ /* 0x000fe20000400000 */
[----:B------:R-:W-:Y:S01]  /*4def0*/  @!P6 FMUL R6, R6, 16777216 ;  /* 0x4b8000000606e820 */ /* 0x000fe20000400000 */
[C---:B------:R-:W-:Y:S01]  /*4df00*/  FMUL R11, R14.reuse, R11 ;  /* 0x0000000b0e0b7220 */ /* 0x040fe20000400000 */
        /* <DEDUP_REMOVED lines=10> */
[----:B------:R-:W2:Y:S04]  /*4dfb0*/  LDL.LU R15, [R1+0x24] ;  /* 0x00002400010f7983 */ /* 0x000ea80000300800 */
[----:B-1----:R-:W3:Y:S04]  /*4dfc0*/  LDL.LU R13, [R1+0x14] ;  /* 0x00001400010d7983 */ /* 0x002ee80000300800 */
[----:B------:R-:W5:Y:S04]  /*4dfd0*/  LDL.LU R5, [R1+0x1bc] ;  /* 0x0001bc0001057983 */ /* 0x000f680000300800 */
[----:B------:R0:W-:Y:S01]  /*4dfe0*/  STL [R1+0x638], R2 ;  /* 0x0006380201007387 */ /* 0x0001e20000100800 */
[----:B----4-:R-:W-:-:S03]  /*4dff0*/  @P2 FMUL R16, R16, 0.25 ;  /* 0x3e80000010102820 */ /* 0x010fc60000400000 */
[----:B------:R-:W-:Y:S04]  /*4e000*/  STL [R1+0x63c], R0 ;  /* 0x00063c0001007387 */ /* 0x000fe80000100800 */
[----:B------:R1:W-:Y:S01]  /*4e010*/  STL [R1+0x344], R18 ;  /* 0x0003441201007387 */ /* 0x0003e20000100800 */
[----:B------:R-:W-:Y:S01]  /*4e020*/  @!P6 FMUL R16, R16, 16777216 ;  /* 0x4b8000001010e820 */ /* 0x000fe20000400000 */
[----:B0-----:R-:W-:Y:S02]  /*4e030*/  I2FP.F32.S32 R2, R2 ;  /* 0x0000000200027245 */ /* 0x001fe40000201400 */
[----:B-1----:R-:W4:Y:S04]  /*4e040*/  LDL.LU R18, [R1+0x1040] ;  /* 0x0010400001127983 */ /* 0x002f280000300800 */
[----:B------:R0:W-:Y:S04]  /*4e050*/  STL [R1+0x340], R10 ;  /* 0x0003400a01007387 */ /* 0x0001e80000100800 */
[----:B------:R-:W-:Y:S01]  /*4e060*/  STL [R1+0x33c], R11 ;  /* 0x00033c0b01007387 */ /* 0x000fe20000100800 */
[C---:B0-----:R-:W-:Y:S01]  /*4e070*/  FMUL R10, R14.reuse, R8 ;  /* 0x000000080e0a7220 */ /* 0x041fe20000400000 */
[C---:B------:R-:W-:Y:S01]  /*4e080*/  FMUL R8, R14.reuse, R6 ;  /* 0x000000060e087220 */ /* 0x040fe20000400000 */
[C---:B------:R-:W-:Y:S01]  /*4e090*/  FMUL R6, R14.reuse, R7 ;  /* 0x000000070e067220 */ /* 0x040fe20000400000 */
[----:B------:R-:W-:-:S02]  /*4e0a0*/  FMUL R7, R14, R16 ;  /* 0x000000100e077220 */ /* 0x000fc40000400000 */
[----:B------:R-:W-:Y:S04]  /*4e0b0*/  STL [R1+0x334], R10 ;  /* 0x0003340a01007387 */ /* 0x000fe80000100800 */
[----:B------:R-:W-:Y:S01]  /*4e0c0*/  STL [R1+0x32c], R9 ;  /* 0x00032c0901007387 */ /* 0x000fe20000100800 */
[----:B------:R-:W-:-:S03]  /*4e0d0*/  I2FP.F32.S32 R0, R0 ;  /* 0x0000000000007245 */ /* 0x000fc60000201400 */
[----:B------:R-:W-:Y:S04]  /*4e0e0*/  STL [R1+0x328], R8 ;  /* 0x0003280801007387 */ /* 0x000fe80000100800 */
[----:B------:R-:W5:Y:S04]  /*4e0f0*/  LDL.LU R16, [R1+0x103c] ;  /* 0x00103c0001107983 */ /* 0x000f680000300800 */
[----:B------:R0:W-:Y:S01]  /*4e100*/  STL [R1+0x324], R6 ;  /* 0x0003240601007387 */ /* 0x0001e20000100800 */
[----:B------:R-:W-:-:S03]  /*4e110*/  FFMA.FTZ R0, R0, 1.1920928955078125e-07, R4 ;  /* 0x3400000000007823 */ /* 0x000fc60000010004 */
[----:B------:R-:W-:Y:S01]  /*4e120*/  STL [R1+0x31c], R7 ;  /* 0x00031c0701007387 */ /* 0x000fe20000100800 */
[----:B0-----:R-:W-:-:S03]  /*4e130*/  FFMA.FTZ R6, R2, 1.1920928955078125e-07, R3 ;  /* 0x3400000002067823 */ /* 0x001fc60000010003 */
[----:B------:R-:W5:Y:S04]  /*4e140*/  LDL.LU R2, [R1+0x34] ;  /* 0x0000340001027983 */ /* 0x000f680000300800 */
        /* <DEDUP_REMOVED lines=9> */
[----:B------:R1:W-:Y:S01]  /*4e1e0*/  STL [R1+0x698], R0 ;  /* 0x0006980001007387 */ /* 0x0003e20000100800 */
[----:B------:R-:W-:-:S03]  /*4e1f0*/  @P4 FMUL R19, R19, 0.25 ;  /* 0x3e80000013134820 */ /* 0x000fc60000400000 */
[----:B------:R-:W5:Y:S01]  /*4e200*/  LDL.LU R10, [R1+0x2c] ;  /* 0x00002c00010a7983 */ /* 0x000f620000300800 */
[----:B------:R-:W-:-:S03]  /*4e210*/  @!P3 FMUL R19, R19, 16777216 ;  /* 0x4b8000001313b820 */ /* 0x000fc60000400000 */
[----:B------:R-:W5:Y:S04]  /*4e220*/  LDL.LU R11, [R1+0x20] ;  /* 0x00002000010b7983 */ /* 0x000f680000300800 */
[----:B------:R-:W5:Y:S04]  /*4e230*/  LDL.LU R8, [R1+0x1c] ;  /* 0x00001c0001087983 */ /* 0x000f680000300800 */
[----:B------:R-:W5:Y:S04]  /*4e240*/  LDL.LU R9, [R1+0x10] ;  /* 0x0000100001097983 */ /* 0x000f680000300800 */
[----:B0-----:R-:W5:Y:S04]  /*4e250*/  LDL.LU R6, [R1+0xc] ;  /* 0x00000c0001067983 */ /* 0x001f680000300800 */
[----:B------:R-:W5:Y:S01]  /*4e260*/  LDL.LU R7, [R1+0x1c4] ;  /* 0x0001c40001077983 */ /* 0x000f620000300800 */
[----:B--2---:R-:W-:Y:S01]  /*4e270*/  @P4 FMUL R15, R15, 0.25 ;  /* 0x3e8000000f0f4820 */ /* 0x004fe20000400000 */
[----:B---3--:R-:W-:-:S03]  /*4e280*/  @P4 FMUL R13, R13, 0.25 ;  /* 0x3e8000000d0d4820 */ /* 0x008fc60000400000 */
[----:B------:R-:W-:Y:S01]  /*4e290*/  @!P3 FMUL R15, R15, 16777216 ;  /* 0x4b8000000f0fb820 */ /* 0x000fe20000400000 */
[----:B------:R-:W-:Y:S01]  /*4e2a0*/  @!P3 FMUL R13, R13, 16777216 ;  /* 0x4b8000000d0db820 */ /* 0x000fe20000400000 */
[----:B----4-:R-:W-:-:S04]  /*4e2b0*/  @P4 FMUL R18, R18, 0.25 ;  /* 0x3e80000012124820 */ /* 0x010fc80000400000 */
[----:B------:R-:W-:Y:S01]  /*4e2c0*/  @!P3 FMUL R18, R18, 16777216 ;  /* 0x4b8000001212b820 */ /* 0x000fe20000400000 */
[----:B-----5:R-:W-:Y:S01]  /*4e2d0*/  @P4 FMUL R2, R2, 0.25 ;  /* 0x3e80000002024820 */ /* 0x020fe20000400000 */
[----:B------:R-:W-:-:S03]  /*4e2e0*/  @P4 FMUL R3, R3, 0.25 ;  /* 0x3e80000003034820 */ /* 0x000fc60000400000 */
[----:B------:R-:W-:Y:S01]  /*4e2f0*/  @!P3 FMUL R2, R2, 16777216 ;  /* 0x4b8000000202b820 */ /* 0x000fe20000400000 */
[----:B------:R-:W-:Y:S01]  /*4e300*/  @P4 FMUL R4, R4, 0.25 ;  /* 0x3e80000004044820 */ /* 0x000fe20000400000 */
[----:B------:R-:W-:-:S03]  /*4e310*/  @!P3 FMUL R3, R3, 16777216 ;  /* 0x4b8000000303b820 */ /* 0x000fc60000400000 */
[----:B------:R-:W-:Y:S01]  /*4e320*/  @!P3 FMUL R4, R4, 16777216 ;  /* 0x4b8000000404b820 */ /* 0x000fe20000400000 */
[C---:B-1----:R-:W-:Y:S01]  /*4e330*/  FMUL R0, R17.reuse, R2 ;  /* 0x0000000211007220 */ /* 0x042fe20000400000 */
[C---:B------:R-:W-:Y:S02]  /*4e340*/  FMUL R3, R17.reuse, R3 ;  /* 0x0000000311037220 */ /* 0x040fe40000400000 */
[----:B------:R-:W-:-:S05]  /*4e350*/  FMUL R4, R17, R4 ;  /* 0x0000000411047220 */ /* 0x000fca0000400000 */
[----:B------:R-:W-:Y:S04]  /*4e360*/  STL [R1+0x318], R4 ;  /* 0x0003180401007387 */ /* 0x000fe80000100800 */
[----:B------:R0:W-:Y:S04]  /*4e370*/  STL [R1+0x314], R0 ;  /* 0x0003140001007387 */ /* 0x0001e80000100800 */
[----:B------:R1:W-:Y:S01]  /*4e380*/  STL [R1+0x310], R3 ;  /* 0x0003100301007387 */ /* 0x0003e20000100800 */
[----:B0-----:R-:W-:-:S03]  /*4e390*/  FMUL R0, R17, R19 ;  /* 0x0000001311007220 */ /* 0x001fc60000400000 */
[----:B------:R-:W2:Y:S01]  /*4e3a0*/  LDL.LU R19, [R1+0x1038] ;  /* 0x0010380001137983 */ /* 0x000ea20000300800 */
[C---:B------:R-:W-:Y:S01]  /*4e3b0*/  FMUL R2, R17.reuse, R15 ;  /* 0x0000000f11027220 */ /* 0x040fe20000400000 */
[----:B-1----:R-:W-:-:S04]  /*4e3c0*/  FMUL R3, R17, R13 ;  /* 0x0000000d11037220 */ /* 0x002fc80000400000 */
[----:B------:R-:W-:Y:S04]  /*4e3d0*/  STL [R1+0x30c], R2 ;  /* 0x00030c0201007387 */ /* 0x000fe80000100800 */
[----:B------:R0:W-:Y:S04]  /*4e3e0*/  STL [R1+0x308], R0 ;  /* 0x0003080001007387 */ /* 0x0001e80000100800 */
[----:B------:R-:W-:Y:S01]  /*4e3f0*/  STL [R1+0x304], R3 ;  /* 0x0003040301007387 */ /* 0x000fe20000100800 */
[----:B0-----:R-:W-:-:S03]  /*4e400*/  FMUL R0, R17, R18 ;  /* 0x0000001211007220 */ /* 0x001fc60000400000 */
[----:B------:R-:W3:Y:S01]  /*4e410*/  LDL.LU R18, [R1+0x1034] ;  /* 0x0010340001127983 */ /* 0x000ee20000300800 */
        /* <DEDUP_REMOVED lines=14> */
[----:B------:R-:W-:Y:S01]  /*4e500*/  VIADD R2, R13, 0xc0cafb0d ;  /* 0xc0cafb0d0d027836 */ /* 0x000fe20000000000 */
[----:B------:R1:W-:Y:S02]  /*4e510*/  STL [R1+0x3a0], R13 ;  /* 0x0003a00d01007387 */ /* 0x0003e40000100800 */
[----:B------:R-:W-:Y:S01]  /*4e520*/  @!P6 FMUL R14, R14, 16777216 ;  /* 0x4b8000000e0ee820 */ /* 0x000fe20000400000 */
[----:B------:R-:W-:Y:S01]  /*4e530*/  @P2 FMUL R10, R10, 0.25 ;  /* 0x3e8000000a0a2820 */ /* 0x000fe20000400000 */
[----:B------:R-:W-:Y:S01]  /*4e540*/  LOP3.LUT R2, R2, 0xff800000, RZ, 0xc0, !PT ;  /* 0xff80000002027812 */ /* 0x000fe200078ec0ff */
[----:B------:R-:W-:Y:S01]  /*4e550*/  @P2 FMUL R11, R11, 0.25 ;  /* 0x3e8000000b0b2820 */ /* 0x000fe20000400000 */
[----:B------:R-:W-:Y:S01]  /*4e560*/  @P2 FMUL R8, R8, 0.25 ;  /* 0x3e80000008082820 */ /* 0x000fe20000400000 */
[----:B------:R-:W-:Y:S01]  /*4e570*/  @P2 FMUL R9, R9, 0.25 ;  /* 0x3e80000009092820 */ /* 0x000fe20000400000 */
[----:B------:R-:W-:Y:S01]  /*4e580*/  @P2 FMUL R6, R6, 0.25 ;  /* 0x3e80000006062820 */ /* 0x000fe20000400000 */
[----:B------:R-:W-:Y:S01]  /*4e590*/  @!P6 FMUL R10, R10, 16777216 ;  /* 0x4b8000000a0ae820 */ /* 0x000fe20000400000 */
[----:B------:R-:W-:Y:S01]  /*4e5a0*/  @!P6 FMUL R11, R11, 16777216 ;  /* 0x4b8000000b0be820 */ /* 0x000fe20000400000 */
[----:B0-----:R-:W-:Y:S01]  /*4e5b0*/  FMUL R14, R16, R14 ;  /* 0x0000000e100e7220 */ /* 0x001fe20000400000 */
        /* <DEDUP_REMOVED lines=8> */
[----:B------:R-:W-:Y:S01]  /*4e640*/  FMUL R7, R16, R7 ;  /* 0x0000000710077220 */ /* 0x000fe20000400000 */
[C---:B--2---:R-:W-:Y:S01]  /*4e650*/  FMUL R0, R19.reuse, 8388608 ;  /* 0x4b00000013007820 */ /* 0x044fe20000400000 */
[----:B------:R-:W-:-:S04]  /*4e660*/  FSETP.GEU.AND P0, PT, R19, 1.175494350822287508e-38, PT ;  /* 0x008000001300780b */ /* 0x000fc80003f0e000 */
[----:B------:R-:W-:Y:S01]  /*4e670*/  FSEL R5, R0, R19, !P0 ;  /* 0x0000001300057208 */ /* 0x000fe20004000000 */
[----:B------:R-:W-:-:S04]  /*4e680*/  VIADD R0, R12, 0xc0cafb0d ;  /* 0xc0cafb0d0c007836 */ /* 0x000fc80000000000 */
[----:B------:R-:W-:Y:S01]  /*4e690*/  STL [R1+0x3a4], R5 ;  /* 0x0003a40501007387 */ /* 0x000fe20000100800 */
[----:B------:R-:W-:-:S03]  /*4e6a0*/  LOP3.LUT R0, R0, 0xff800000, RZ, 0xc0, !PT ;  /* 0xff80000000007812 */ /* 0x000fc600078ec0ff */
[----:B------:R-:W2:Y:S04]  /*4e6b0*/  LDL.LU R17, [R1+0x68] ;  /* 0x0000680001117983 */ /* 0x000ea80000300800 */
[----:B------:R-:W4:Y:S04]  /*4e6c0*/  LDL.LU R15, [R1+0x64] ;  /* 0x00006400010f7983 */ /* 0x000f280000300800 */
[----:B------:R-:W5:Y:S04]  /*4e6d0*/  LDL.LU R12, [R1+0x54] ;  /* 0x00005400010c7983 */ /* 0x000f680000300800 */
[----:B-1----:R-:W4:Y:S01]  /*4e6e0*/  LDL.LU R13, [R1+0x48] ;  /* 0x00004800010d7983 */ /* 0x002f220000300800 */
[----:B---3--:R-:W-:-:S03]  /*4e6f0*/  @P2 FMUL R18, R18, 0.25 ;  /* 0x3e80000012122820 */ /* 0x008fc60000400000 */
[----:B------:R0:W-:Y:S04]  /*4e700*/  STL [R1+0x5fc], R2 ;  /* 0x0005fc0201007387 */ /* 0x0001e80000100800 */
[----:B------:R-:W-:Y:S04]  /*4e710*/  STL [R1+0x5f8], R0 ;  /* 0x0005f80001007387 */ /* 0x000fe80000100800 */
[----:B------:R1:W-:Y:S01]  /*4e720*/  STL [R1+0x2f8], R14 ;  /* 0x0002f80e01007387 */ /* 0x0003e20000100800 */
[----:B------:R-:W-:Y:S01]  /*4e730*/  @!P6 FMUL R18, R18, 16777216 ;  /* 0x4b8000001212e820 */ /* 0x000fe20000400000 */
[----:B0-----:R-:W-:Y:S01]  /*4e740*/  I2FP.F32.S32 R2, R2 ;  /* 0x0000000200027245 */ /* 0x001fe20000201400 */
[C---:B-1----:R-:W-:Y:S01]  /*4e750*/  FMUL R14, R16.reuse, R10 ;  /* 0x0000000a100e7220 */ /* 0x042fe20000400000 */
[C---:B------:R-:W-:Y:S01]  /*4e760*/  FMUL R10, R16.reuse, R8 ;  /* 0x00000008100a7220 */ /* 0x040fe20000400000 */
[----:B------:R-:W-:-:S03]  /*4e770*/  FMUL R8, R16, R6 ;  /* 0x0000000610087220 */ /* 0x000fc60000400000 */
[----:B------:R0:W-:Y:S01]  /*4e780*/  STL [R1+0x2f4], R14 ;  /* 0x0002f40e01007387 */ /* 0x0001e20000100800 */
[----:B------:R-:W-:-:S03]  /*4e790*/  FMUL R6, R16, R18 ;  /* 0x0000001210067220 */ /* 0x000fc60000400000 */
[----:B------:R-:W-:Y:S04]  /*4e7a0*/  STL [R1+0x2f0], R11 ;  /* 0x0002f00b01007387 */ /* 0x000fe80000100800 */
[----:B------:R1:W-:Y:S04]  /*4e7b0*/  STL [R1+0x2ec], R10 ;  /* 0x0002ec0a01007387 */ /* 0x0003e80000100800 */
[----:B------:R-:W-:Y:S04]  /*4e7c0*/  STL [R1+0x2e8], R9 ;  /* 0x0002e80901007387 */ /* 0x000fe80000100800 */
[----:B------:R3:W-:Y:S01]  /*4e7d0*/  STL [R1+0x2e4], R8 ;  /* 0x0002e40801007387 */ /* 0x0007e20000100800 */
[----:B------:R-:W-:-:S03]  /*4e7e0*/  FFMA.FTZ R2, R2, 1.1920928955078125e-07, R3 ;  /* 0x3400000002027823 */ /* 0x000fc60000010003 */
[----:B------:R-:W4:Y:S04]  /*4e7f0*/  LDL.LU R18, [R1+0x1030] ;  /* 0x0010300001127983 */ /* 0x000f280000300800 */
[----:B------:R-:W-:Y:S04]  /*4e800*/  STL [R1+0x2e0], R7 ;  /* 0x0002e00701007387 */ /* 0x000fe80000100800 */
[----:B------:R-:W4:Y:S04]  /*4e810*/  LDL.LU R16, [R1+0x74] ;  /* 0x0000740001107983 */ /* 0x000f280000300800 */
[----:B------:R0:W-:Y:S04]  /*4e820*/  STL [R1+0x2dc], R6 ;  /* 0x0002dc0601007387 */ /* 0x0001e80000100800 */
[----:B------:R-:W5:Y:S01]  /*4e830*/  LDL.LU R3, [R1+0x78] ;  /* 0x0000780001037983 */ /* 0x000f620000300800 */
[----:B------:R-:W-:-:S02]  /*4e840*/  FSETP.GT.AND P4, PT, |R19|, 8.50705917302346158658e+37, PT ;  /* 0x7e8000001300780b */ /* 0x000fc40003f84200 */
[----:B------:R-:W-:-:S11]  /*4e850*/  FSETP.GEU.AND P3, PT, |R19|, 1.175494350822287508e-38, PT ;  /* 0x008000001300780b */ /* 0x000fd60003f6e200 */
[----:B------:R-:W-:-:S04]  /*4e860*/  @P4 FMUL R19, R19, 0.25 ;  /* 0x3e80000013134820 */ /* 0x000fc80000400000 */
[----:B------:R-:W-:-:S06]  /*4e870*/  @!P3 FMUL R19, R19, 16777216 ;  /* 0x4b8000001313b820 */ /* 0x000fcc0000400000 */
[----:B------:R-:W2:Y:S01]  /*4e880*/  MUFU.RCP R19, R19 ;  /* 0x0000001300137308 */ /* 0x000ea20000001000 */
[----:B------:R-:W-:Y:S02]  /*4e890*/  FSEL R4, RZ, -23, P1 ;  /* 0xc1b80000ff047808 */ /* 0x000fe40000800000 */
[----:B------:R-:W-:Y:S01]  /*4e8a0*/  I2FP.F32.S32 R0, R0 ;  /* 0x0000000000007245 */ /* 0x000fe20000201400 */
[----:B------:R-:W-:Y:S04]  /*4e8b0*/  STL [R1+0x694], R2 ;  /* 0x0006940201007387 */ /* 0x000fe80000100800 */
[----:B------:R-:W-:Y:S01]  /*4e8c0*/  FFMA.FTZ R0, R0, 1.1920928955078125e-07, R4 ;  /* 0x3400000000007823 */ /* 0x000fe20000010004 */
[----:B0-----:R-:W5:Y:S01]  /*4e8d0*/  LDL.LU R14, [R1+0x70] ;  /* 0x00007000010e7983 */ /* 0x001f620000300800 */
[----:B------:R-:W-:-:S03]  /*4e8e0*/  @P4 FMUL R21, R21, 0.25 ;  /* 0x3e80000015154820 */ /* 0x000fc60000400000 */
[----:B-1----:R-:W5:Y:S01]  /*4e8f0*/  LDL.LU R10, [R1+0x6c] ;  /* 0x00006c00010a7983 */ /* 0x002f620000300800 */
[----:B------:R-:W-:-:S03]  /*4e900*/  @!P3 FMUL R21, R21, 16777216 ;  /* 0x4b8000001515b820 */ /* 0x000fc60000400000 */
[----:B------:R0:W-:Y:S04]  /*4e910*/  STL [R1+0x690], R0 ;  /* 0x0006900001007387 */ /* 0x0001e80000100800 */
[----:B------:R-:W5:Y:S04]  /*4e920*/  LDL.LU R11, [R1+0x60] ;  /* 0x00006000010b7983 */ /* 0x000f680000300800 */
[----:B---3--:R-:W3:Y:S04]  /*4e930*/  LDL.LU R8, [R1+0x5c] ;  /* 0x00005c0001087983 */ /* 0x008ee80000300800 */
[----:B------:R-:W3:Y:S04]  /*4e940*/  LDL.LU R9, [R1+0x50] ;  /* 0x0000500001097983 */ /* 0x000ee80000300800 */
[----:B------:R-:W3:Y:S04]  /*4e950*/  LDL.LU R6, [R1+0x4c] ;  /* 0x00004c0001067983 */ /* 0x000ee80000300800 */
[----:B------:R-:W3:Y:S01]  /*4e960*/  LDL.LU R7, [R1+0x40] ;  /* 0x0000400001077983 */ /* 0x000ee20000300800 */
[----:B--2---:R-:W-:-:S04]  /*4e970*/  @P4 FMUL R17, R17, 0.25 ;  /* 0x3e80000011114820 */ /* 0x004fc80000400000 */
[----:B------:R-:W-:Y:S01]  /*4e980*/  @!P3 FMUL R17, R17, 16777216 ;  /* 0x4b8000001111b820 */ /* 0x000fe20000400000 */
[----:B----4-:R-:W-:Y:S01]  /*4e990*/  @P4 FMUL R16, R16, 0.25 ;  /* 0x3e80000010104820 */ /* 0x010fe20000400000 */
[----:B-----5:R-:W-:-:S03]  /*4e9a0*/  @P4 FMUL R3, R3, 0.25 ;  /* 0x3e80000003034820 */ /* 0x020fc60000400000 */
[----:B------:R-:W-:Y:S01]  /*4e9b0*/  @!P3 FMUL R16, R16, 16777216 ;  /* 0x4b8000001010b820 */ /* 0x000fe20000400000 */
[----:B------:R-:W-:-:S03]  /*4e9c0*/  @!P3 FMUL R3, R3, 16777216 ;  /* 0x4b8000000303b820 */ /* 0x000fc60000400000 */
[C---:B0-----:R-:W-:Y:S01]  /*4e9d0*/  FMUL R0, R19.reuse, R16 ;  /* 0x0000001013007220 */ /* 0x041fe20000400000 */
[C---:B------:R-:W-:Y:S01]  /*4e9e0*/  FMUL R2, R19.reuse, R3 ;  /* 0x0000000313027220 */ /* 0x040fe20000400000 */
[----:B------:R-:W-:-:S04]  /*4e9f0*/  FMUL R3, R19, R17 ;  /* 0x0000001113037220 */ /* 0x000fc80000400000 */
[----:B------:R-:W-:Y:S04]  /*4ea00*/  STL [R1+0x2d8], R2 ;  /* 0x0002d80201007387 */ /* 0x000fe80000100800 */
[----:B------:R0:W-:Y:S04]  /*4ea10*/  STL [R1+0x2d4], R0 ;  /* 0x0002d40001007387 */ /* 0x0001e80000100800 */
[----:B------:R1:W-:Y:S01]  /*4ea20*/  STL [R1+0x2d0], R3 ;  /* 0x0002d00301007387 */ /* 0x0003e20000100800 */
[----:B0-----:R-:W-:-:S03]  /*4ea30*/  FMUL R0, R19, R21 ;  /* 0x0000001513007220 */ /* 0x001fc60000400000 */
[----:B------:R-:W2:Y:S01]  /*4ea40*/  LDL.LU R21, [R1+0x102c] ;  /* 0x00102c0001157983 */ /* 0x000ea20000300800 */
[----:B------:R-:W-:Y:S01]  /*4ea50*/  @P4 FMUL R15, R15, 0.25 ;  /* 0x3e8000000f0f4820 */ /* 0x000fe20000400000 */
[----:B------:R-:W-:Y:S01]  /*4ea60*/  @P4 FMUL R12, R12, 0.25 ;  /* 0x3e8000000c0c4820 */ /* 0x000fe20000400000 */
[----:B------:R-:W-:Y:S02]  /*4ea70*/  @P4 FMUL R13, R13, 0.25 ;  /* 0x3e8000000d0d4820 */ /* 0x000fe40000400000 */
[----:B------:R-:W-:Y:S01]  /*4ea80*/  @!P3 FMUL R15, R15, 16777216 ;  /* 0x4b8000000f0fb820 */ /* 0x000fe20000400000 */
[----:B------:R-:W-:Y:S01]  /*4ea90*/  @P4 FMUL R20, R20, 0.25 ;  /* 0x3e80000014144820 */ /* 0x000fe20000400000 */
[----:B------:R-:W-:Y:S02]  /*4eaa0*/  @!P3 FMUL R12, R12, 16777216 ;  /* 0x4b8000000c0cb820 */ /* 0x000fe40000400000 */
[----:B------:R-:W-:Y:S01]  /*4eab0*/  FMUL R2, R19, R15 ;  /* 0x0000000f13027220 */ /* 0x000fe20000400000 */
[----:B------:R-:W-:Y:S01]  /*4eac0*/  @!P3 FMUL R13, R13, 16777216 ;  /* 0x4b8000000d0db820 */ /* 0x000fe20000400000 */
[----:B------:R-:W-:Y:S01]  /*4ead0*/  @!P3 FMUL R20, R20, 16777216 ;  /* 0x4b8000001414b820 */ /* 0x000fe20000400000 */
[----:B-1----:R-:W-:-:S02]  /*4eae0*/  FMUL R3, R19, R12 ;  /* 0x0000000c13037220 */ /* 0x002fc40000400000 */
[----:B------:R0:W-:Y:S04]  /*4eaf0*/  STL [R1+0x2cc], R2 ;  /* 0x0002cc0201007387 */ /* 0x0001e80000100800 */
[----:B------:R1:W-:Y:S01]  /*4eb00*/  STL [R1+0x2c8], R0 ;  /* 0x0002c80001007387 */ /* 0x0003e20000100800 */
[----:B0-----:R-:W-:-:S03]  /*4eb10*/  FMUL R2, R19, R13 ;  /* 0x0000000d13027220 */ /* 0x001fc60000400000 */
[----:B------:R-:W-:Y:S01]  /*4eb20*/  STL [R1+0x2c4], R3 ;  /* 0x0002c40301007387 */ /* 0x000fe20000100800 */
[----:B-1----:R-:W-:-:S03]  /*4eb30*/  FMUL R0, R19, R20 ;  /* 0x0000001413007220 */ /* 0x002fc60000400000 */
[----:B------:R-:W4:Y:S01]  /*4eb40*/  LDL.LU R20, [R1+0x1028] ;  /* 0x0010280001147983 */ /* 0x000f220000300800 */
[----:B------:R-:W-:-:S03]  /*4eb50*/  FSETP.GEU.AND P5, PT, R18, 1.175494350822287508e-38, PT ;  /* 0x008000001200780b */ /* 0x000fc60003fae000 */
[----:B------:R0:W-:Y:S04]  /*4eb60*/  STL [R1+0x2c0], R2 ;  /* 0x0002c00201007387 */ /* 0x0001e80000100800 */
[----:B------:R2:W-:Y:S01]  /*4eb70*/  STL [R1+0x23c], R0 ;  /* 0x00023c0001007387 */ /* 0x0005e20000100800 */
[----:B0-----:R-:W-:-:S05]  /*4eb80*/  FMUL R2, R18, 8388608 ;  /* 0x4b00000012027820 */ /* 0x001fca0000400000 */
[----:B------:R-:W-:-:S05]  /*4eb90*/  FSEL R13, R2, R18, !P5 ;  /* 0x00000012020d7208 */ /* 0x000fca0006800000 */
[----:B------:R0:W-:Y:S01]  /*4eba0*/  STL [R1+0x390], R13 ;  /* 0x0003900d01007387 */ /* 0x0001e20000100800 */
[C---:B--2---:R-:W-:Y:S01]  /*4ebb0*/  FMUL R0, R21.reuse, 8388608 ;  /* 0x4b00000015007820 */ /* 0x044fe20000400000 */
[----:B------:R-:W-:-:S04]  /*4ebc0*/  FSETP.GEU.AND P1, PT, R21, 1.175494350822287508e-38, PT ;  /* 0x008000001500780b */ /* 0x000fc80003f2e000 */
[----:B------:R-:W-:-:S05]  /*4ebd0*/  FSEL R12, R0, R21, !P1 ;  /* 0x00000015000c7208 */ /* 0x000fca0004800000 */
[----:B------:R-:W-:Y:S04]  /*4ebe0*/  STL [R1+0x38c], R12 ;  /* 0x00038c0c01007387 */ /* 0x000fe80000100800 */
[----:B------:R-:W2:Y:S04]  /*4ebf0*/  LDL.LU R19, [R1+0xb8] ;  /* 0x0000b80001137983 */ /* 0x000ea80000300800 */
[----:B------:R-:W5:Y:S04]  /*4ec00*/  LDL.LU R16, [R1+0xb4] ;  /* 0x0000b40001107983 */ /* 0x000f680000300800 */
[----:B------:R-:W5:Y:S01]  /*4ec10*/  LDL.LU R17, [R1+0xa8] ;  /* 0x0000a80001117983 */ /* 0x000f620000300800 */
[----:B------:R-:W-:-:S02]  /*4ec20*/  FSETP.GT.AND P2, PT, |R18|, 8.50705917302346158658e+37, PT ;  /* 0x7e8000001200780b */ /* 0x000fc40003f44200 */
[C---:B------:R-:W-:Y:S02]  /*4ec30*/  FSETP.GEU.AND P6, PT, |R18|.reuse, 1.175494350822287508e-38, PT ;  /* 0x008000001200780b */ /* 0x040fe40003fce200 */
[C---:B------:R-:W-:Y:S02]  /*4ec40*/  FSETP.GT.AND P4, PT, |R21|.reuse, 8.50705917302346158658e+37, PT ;  /* 0x7e8000001500780b */ /* 0x040fe40003f84200 */
[----:B------:R-:W-:Y:S01]  /*4ec50*/  FSETP.GEU.AND P3, PT, |R21|, 1.175494350822287508e-38, PT ;  /* 0x008000001500780b */ /* 0x000fe20003f6e200 */
[----:B------:R-:W-:Y:S01]  /*4ec60*/  VIADD R0, R5, 0xc0cafb0d ;  /* 0xc0cafb0d05007836 */ /* 0x000fe20000000000 */
[----:B------:R-:W-:Y:S01]  /*4ec70*/  IADD3 R2, PT, PT, R13, -0x3f3504f3, RZ ;  /* 0xc0cafb0d0d027810 */ /* 0x000fe20007ffe0ff */
[----:B------:R-:W5:Y:S04]  /*4ec80*/  LDL.LU R15, [R1+0xa4] ;  /* 0x0000a400010f7983 */ /* 0x000f680000300800 */
[----:B------:R-:W-:Y:S01]  /*4ec90*/  @P2 FMUL R18, R18, 0.25 ;  /* 0x3e80000012122820 */ /* 0x000fe20000400000 */
[----:B------:R-:W-:Y:S01]  /*4eca0*/  @P2 FMUL R14, R14, 0.25 ;  /* 0x3e8000000e0e2820 */ /* 0x000fe20000400000 */
[----:B------:R-:W-:-:S02]  /*4ecb0*/  @P2 FMUL R10, R10, 0.25 ;  /* 0x3e8000000a0a2820 */ /* 0x000fc40000400000 */
[----:B------:R-:W-:Y:S01]  /*4ecc0*/  @P4 FMUL R21, R21, 0.25 ;  /* 0x3e80000015154820 */ /* 0x000fe20000400000 */
[----:B------:R-:W-:Y:S01]  /*4ecd0*/  @!P6 FMUL R18, R18, 16777216 ;  /* 0x4b8000001212e820 */ /* 0x000fe20000400000 */
[----:B------:R-:W-:Y:S01]  /*4ece0*/  LOP3.LUT R2, R2, 0xff800000, RZ, 0xc0, !PT ;  /* 0xff80000002027812 */ /* 0x000fe200078ec0ff */
[----:B------:R-:W-:Y:S01]  /*4ecf0*/  @P2 FMUL R11, R11, 0.25 ;  /* 0x3e8000000b0b2820 */ /* 0x000fe20000400000 */
[----:B------:R-:W-:Y:S01]  /*4ed00*/  LOP3.LUT R0, R0, 0xff800000, RZ, 0xc0, !PT ;  /* 0xff80000000007812 */ /* 0x000fe200078ec0ff */
[----:B---3--:R-:W-:Y:S01]  /*4ed10*/  @P2 FMUL R8, R8, 0.25 ;  /* 0x3e80000008082820 */ /* 0x008fe20000400000 */
[----:B------:R-:W-:Y:S01]  /*4ed20*/  @P2 FMUL R9, R9, 0.25 ;  /* 0x3e80000009092820 */ /* 0x000fe20000400000 */
[----:B------:R-:W1:Y:S01]  /*4ed30*/  MUFU.RCP R18, R18 ;  /* 0x0000001200127308 */ /* 0x000e620000001000 */
[----:B------:R-:W-:Y:S01]  /*4ed40*/  @!P6 FMUL R14, R14, 16777216 ;  /* 0x4b8000000e0ee820 */ /* 0x000fe20000400000 */
[----:B------:R-:W-:Y:S01]  /*4ed50*/  @!P3 FMUL R21, R21, 16777216 ;  /* 0x4b8000001515b820 */ /* 0x000fe20000400000 */
[----:B0-----:R-:W3:Y:S01]  /*4ed60*/  LDL.LU R13, [R1+0x94] ;  /* 0x00009400010d7983 */ /* 0x001ee20000300800 */
[----:B------:R-:W-:Y:S01]  /*4ed70*/  @P2 FMUL R6, R6, 0.25 ;  /* 0x3e80000006062820 */ /* 0x000fe20000400000 */
[----:B------:R-:W-:Y:S01]  /*4ed80*/  @!P6 FMUL R10, R10, 16777216 ;  /* 0x4b8000000a0ae820 */ /* 0x000fe20000400000 */
[----:B------:R-:W-:Y:S01]  /*4ed90*/  @!P6 FMUL R11, R11, 16777216 ;  /* 0x4b8000000b0be820 */ /* 0x000fe20000400000 */
[----:B------:R-:W3:Y:S01]  /*4eda0*/  LDL.LU R5, [R1+0x88] ;  /* 0x0000880001057983 */ /* 0x000ee20000300800 */
[----:B------:R-:W-:Y:S01]  /*4edb0*/  @P2 FMUL R7, R7, 0.25 ;  /* 0x3e80000007072820 */ /* 0x000fe20000400000 */
[----:B------:R-:W-:-:S02]  /*4edc0*/  @!P6 FMUL R8, R8, 16777216 ;  /* 0x4b8000000808e820 */ /* 0x000fc40000400000 */
[----:B------:R-:W-:Y:S01]  /*4edd0*/  STL [R1+0x644], R2 ;  /* 0x0006440201007387 */ /* 0x000fe20000100800 */
[----:B----4-:R-:W-:Y:S01]  /*4ede0*/  @P2 FMUL R20, R20, 0.25 ;  /* 0x3e80000014142820 */ /* 0x010fe20000400000 */
[----:B-1----:R-:W-:Y:S02]  /*4edf0*/  FMUL R14, R18, R14 ;  /* 0x0000000e120e7220 */ /* 0x002fe40000400000 */
[----:B------:R-:W-:Y:S01]  /*4ee00*/  STL [R1+0x640], R0 ;  /* 0x0006400001007387 */ /* 0x000fe20000100800 */
[----:B------:R-:W-:Y:S01]  /*4ee10*/  @!P6 FMUL R9, R9, 16777216 ;  /* 0x4b8000000909e820 */ /* 0x000fe20000400000 */
[----:B------:R-:W-:Y:S01]  /*4ee20*/  @!P6 FMUL R6, R6, 16777216 ;  /* 0x4b8000000606e820 */ /* 0x000fe20000400000 */
[----:B------:R-:W0:Y:S01]  /*4ee30*/  MUFU.RCP R21, R21 ;  /* 0x0000001500157308 */ /* 0x000e220000001000 */
[----:B------:R1:W-:Y:S01]  /*4ee40*/  STL [R1+0x238], R14 ;  /* 0x0002380e01007387 */ /* 0x0003e20000100800 */
[----:B------:R-:W-:Y:S01]  /*4ee50*/  FMUL R11, R18, R11 ;  /* 0x0000000b120b7220 */ /* 0x000fe20000400000 */
[----:B------:R-:W-:Y:S01]  /*4ee60*/  @!P6 FMUL R7, R7, 16777216 ;  /* 0x4b8000000707e820 */ /* 0x000fe20000400000 */
[----:B------:R-:W-:Y:S01]  /*4ee70*/  @!P6 FMUL R20, R20, 16777216 ;  /* 0x4b8000001414e820 */ /* 0x000fe20000400000 */
[C---:B------:R-:W-:Y:S01]  /*4ee80*/  FMUL R9, R18.reuse, R9 ;  /* 0x0000000912097220 */ /* 0x040fe20000400000 */
[----:B------:R-:W-:Y:S01]  /*4ee90*/  FSEL R3, RZ, -23, P5 ;  /* 0xc1b80000ff037808 */ /* 0x000fe20002800000 */
[C---:B-1----:R-:W-:Y:S01]  /*4eea0*/  FMUL R14, R18.reuse, R10 ;  /* 0x0000000a120e7220 */ /* 0x042fe20000400000 */
[C---:B------:R-:W-:Y:S01]  /*4eeb0*/  FMUL R10, R18.reuse, R8 ;  /* 0x00000008120a7220 */ /* 0x040fe20000400000 */
[----:B------:R-:W-:Y:S01]  /*4eec0*/  I2FP.F32.S32 R2, R2 ;  /* 0x0000000200027245 */ /* 0x000fe20000201400 */
[C---:B------:R-:W-:Y:S01]  /*4eed0*/  FMUL R8, R18.reuse, R6 ;  /* 0x0000000612087220 */ /* 0x040fe20000400000 */
[----:B------:R-:W-:Y:S01]  /*4eee0*/  FSEL R4, RZ, -23, P0 ;  /* 0xc1b80000ff047808 */ /* 0x000fe20000000000 */
[----:B------:R1:W-:Y:S01]  /*4eef0*/  STL [R1+0x234], R14 ;  /* 0x0002340e01007387 */ /* 0x0003e20000100800 */
[----:B------:R-:W-:Y:S01]  /*4ef00*/  I2FP.F32.S32 R0, R0 ;  /* 0x0000000000007245 */ /* 0x000fe20000201400 */
[C---:B------:R-:W-:Y:S01]  /*4ef10*/  FMUL R7, R18.reuse, R7 ;  /* 0x0000000712077220 */ /* 0x040fe20000400000 */
[----:B------:R-:W-:Y:S01]  /*4ef20*/  FMUL R6, R18, R20 ;  /* 0x0000001412067220 */ /* 0x000fe20000400000 */
[----:B------:R-:W-:Y:S01]  /*4ef30*/  STL [R1+0x230], R11 ;  /* 0x0002300b01007387 */ /* 0x000fe20000100800 */
[----:B------:R-:W-:-:S03]  /*4ef40*/  FFMA.FTZ R2, R2, 1.1920928955078125e-07, R3 ;  /* 0x3400000002027823 */ /* 0x000fc60000010003 */
[----:B------:R4:W-:Y:S01]  /*4ef50*/  STL [R1+0x22c], R10 ;  /* 0x00022c0a01007387 */ /* 0x0009e20000100800 */
[----:B------:R-:W-:-:S03]  /*4ef60*/  FFMA.FTZ R0, R0, 1.1920928955078125e-07, R4 ;  /* 0x3400000000007823 */ /* 0x000fc60000010004 */
[----:B------:R-:W-:Y:S04]  /*4ef70*/  STL [R1+0x228], R9 ;  /* 0x0002280901007387 */ /* 0x000fe80000100800 */
[----:B------:R0:W-:Y:S04]  /*4ef80*/  STL [R1+0x224], R8 ;  /* 0x0002240801007387 */ /* 0x0001e80000100800 */
[----:B------:R-:W3:Y:S04]  /*4ef90*/  LDL.LU R20, [R1+0x1024] ;  /* 0x0010240001147983 */ /* 0x000ee80000300800 */
[----:B------:R-:W-:Y:S01]  /*4efa0*/  STL [R1+0x220], R7 ;  /* 0x0002200701007387 */ /* 0x000fe20000100800 */
[----:B------:R-:W-:-:S03]  /*4efb0*/  @P4 FMUL R23, R23, 0.25 ;  /* 0x3e80000017174820 */ /* 0x000fc60000400000 */
[----:B------:R0:W-:Y:S04]  /*4efc0*/  STL [R1+0x21c], R6 ;  /* 0x00021c0601007387 */ /* 0x0001e80000100800 */
[----:B-1----:R-:W3:Y:S04]  /*4efd0*/  LDL.LU R14, [R1+0xb0] ;  /* 0x0000b000010e7983 */ /* 0x002ee80000300800 */
[----:B------:R1:W-:Y:S04]  /*4efe0*/  STL [R1+0x68c], R2 ;  /* 0x00068c0201007387 */ /* 0x0003e80000100800 */
[----:B----4-:R-:W4:Y:S01]  /*4eff0*/  LDL.LU R10, [R1+0xac] ;  /* 0x0000ac00010a7983 */ /* 0x010f220000300800 */
[----:B------:R-:W-:-:S03]  /*4f000*/  @!P3 FMUL R23, R23, 16777216 ;  /* 0x4b8000001717b820 */ /* 0x000fc60000400000 */
[----:B------:R1:W-:Y:S04]  /*4f010*/  STL [R1+0x688], R0 ;  /* 0x0006880001007387 */ /* 0x0003e80000100800 */
[----:B------:R-:W4:Y:S04]  /*4f020*/  LDL.LU R11, [R1+0xa0] ;  /* 0x0000a000010b7983 */ /* 0x000f280000300800 */
[----:B0-----:R-:W4:Y:S04]  /*4f030*/  LDL.LU R8, [R1+0x9c] ;  /* 0x00009c0001087983 */ /* 0x001f280000300800 */
[----:B------:R-:W4:Y:S04]  /*4f040*/  LDL.LU R9, [R1+0x90] ;  /* 0x0000900001097983 */ /* 0x000f280000300800 */
[----:B------:R-:W4:Y:S04]  /*4f050*/  LDL.LU R6, [R1+0x8c] ;  /* 0x00008c0001067983 */ /* 0x000f280000300800 */
[----:B------:R-:W4:Y:S01]  /*4f060*/  LDL.LU R7, [R1+0x80] ;  /* 0x0000800001077983 */ /* 0x000f220000300800 */
[----:B--2---:R-:W-:Y:S01]  /*4f070*/  @P4 FMUL R19, R19, 0.25 ;  /* 0x3e80000013134820 */ /* 0x004fe20000400000 */
[----:B-----5:R-:W-:-:S03]  /*4f080*/  @P4 FMUL R16, R16, 0.25 ;  /* 0x3e80000010104820 */ /* 0x020fc60000400000 */
[----:B------:R-:W-:Y:S01]  /*4f090*/  @!P3 FMUL R19, R19, 16777216 ;  /* 0x4b8000001313b820 */ /* 0x000fe20000400000 */
[----:B------:R-:W-:Y:S01]  /*4f0a0*/  @P4 FMUL R17, R17, 0.25 ;  /* 0x3e80000011114820 */ /* 0x000fe20000400000 */
[----:B------:R-:W-:Y:S02]  /*4f0b0*/  @!P3 FMUL R16, R16, 16777216 ;  /* 0x4b8000001010b820 */ /* 0x000fe40000400000 */
[----:B-1----:R-:W-:Y:S01]  /*4f0c0*/  FMUL R2, R21, R19 ;  /* 0x0000001315027220 */ /* 0x002fe20000400000 */
[----:B------:R-:W-:Y:S01]  /*4f0d0*/  @!P3 FMUL R17, R17, 16777216 ;  /* 0x4b8000001111b820 */ /* 0x000fe20000400000 */
[----:B------:R-:W-:-:S03]  /*4f0e0*/  FMUL R0, R21, R16 ;  /* 0x0000001015007220 */ /* 0x000fc60000400000 */
[C---:B------:R-:W-:Y:S01]  /*4f0f0*/  FMUL R3, R21.reuse, R17 ;  /* 0x0000001115037220 */ /* 0x040fe20000400000 */
[----:B------:R-:W-:Y:S04]  /*4f100*/  STL [R1+0x218], R2 ;  /* 0x0002180201007387 */ /* 0x000fe80000100800 */
[----:B------:R0:W-:Y:S04]  /*4f110*/  STL [R1+0x214], R0 ;  /* 0x0002140001007387 */ /* 0x0001e80000100800 */
[----:B------:R1:W-:Y:S01]  /*4f120*/  STL [R1+0x210], R3 ;  /* 0x0002100301007387 */ /* 0x0003e20000100800 */
[----:B0-----:R-:W-:-:S03]  /*4f130*/  FMUL R0, R21, R23 ;  /* 0x0000001715007220 */ /* 0x001fc60000400000 */
[----:B------:R-:W2:Y:S01]  /*4f140*/  LDL.LU R23, [R1+0x1020] ;  /* 0x0010200001177983 */ /* 0x000ea20000300800 */
[----:B------:R-:W-:Y:S01]  /*4f150*/  @P4 FMUL R15, R15, 0.25 ;  /* 0x3e8000000f0f4820 */ /* 0x000fe20000400000 */
[----:B---3--:R-:W-:-:S03]  /*4f160*/  @P4 FMUL R13, R13, 0.25 ;  /* 0x3e8000000d0d4820 */ /* 0x008fc60000400000 */
[----:B------:R-:W-:Y:S01]  /*4f170*/  @!P3 FMUL R15, R15, 16777216 ;  /* 0x4b8000000f0fb820 */ /* 0x000fe20000400000 */
[----:B------:R-:W-:Y:S01]  /*4f180*/  @P4 FMUL R22, R22, 0.25 ;  /* 0x3e80000016164820 */ /* 0x000fe20000400000 */
[----:B------:R-:W-:Y:S01]  /*4f190*/  @P4 FMUL R5, R5, 0.25 ;  /* 0x3e80000005054820 */ /* 0x000fe20000400000 */
[----:B------:R-:W-:Y:S01]  /*4f1a0*/  @!P3 FMUL R13, R13, 16777216 ;  /* 0x4b8000000d0db820 */ /* 0x000fe20000400000 */
[----:B------:R-:W-:Y:S01]  /*4f1b0*/  FMUL R2, R21, R15 ;  /* 0x0000000f15027220 */ /* 0x000fe20000400000 */
[----:B------:R-:W-:Y:S01]  /*4f1c0*/  @!P3 FMUL R22, R22, 16777216 ;  /* 0x4b8000001616b820 */ /* 0x000fe20000400000 */
[----:B------:R-:W-:Y:S01]  /*4f1d0*/  @!P3 FMUL R5, R5, 16777216 ;  /* 0x4b8000000505b820 */ /* 0x000fe20000400000 */
[C---:B-1----:R-:W-:Y:S02]  /*4f1e0*/  FMUL R3, R21.reuse, R13 ;  /* 0x0000000d15037220 */ /* 0x042fe40000400000 */
[----:B------:R0:W-:Y:S04]  /*4f1f0*/  STL [R1+0x20c], R2 ;  /* 0x00020c0201007387 */ /* 0x0001e80000100800 */
[----:B------:R1:W-:Y:S01]  /*4f200*/  STL [R1+0x208], R0 ;  /* 0x0002080001007387 */ /* 0x0003e20000100800 */
[----:B0-----:R-:W-:-:S03]  /*4f210*/  FMUL R2, R21, R5 ;  /* 0x0000000515027220 */ /* 0x001fc60000400000 */
[----:B------:R-:W-:Y:S01]  /*4f220*/  STL [R1+0x204], R3 ;  /* 0x0002040301007387 */ /* 0x000fe20000100800 */
[----:B-1----:R-:W-:-:S03]  /*4f230*/  FMUL R0, R21, R22 ;  /* 0x0000001615007220 */ /* 0x002fc60000400000 */
[----:B------:R-:W3:Y:S04]  /*4f240*/  LDL.LU R22, [R1+0x101c] ;  /* 0x00101c0001167983 */ /* 0x000ee80000300800 */
[----:B------:R0:W-:Y:S04]  /*4f250*/  STL [R1+0x200], R2 ;  /* 0x0002000201007387 */ /* 0x0001e80000100800 */
[----:B------:R2:W-:Y:S01]  /*4f260*/  STL [R1+0x1fc], R0 ;  /* 0x0001fc0001007387 */ /* 0x0005e20000100800 */
[C---:B0-----:R-:W-:Y:S01]  /*4f270*/  FMUL R2, R20.reuse, 8388608 ;  /* 0x4b00000014027820 */ /* 0x041fe20000400000 */
[----:B------:R-:W-:-:S04]  /*4f280*/  FSETP.GEU.AND P5, PT, R20, 1.175494350822287508e-38, PT ;  /* 0x008000001400780b */ /* 0x000fc80003fae000 */
        /* <DEDUP_REMOVED lines=14> */
[----:B------:R-:W5:Y:S05]  /*4f370*/  LDL.LU R15, [R1+0xe4] ;  /* 0x0000e400010f7983 */ /* 0x000f6a0000300800 */
[----:B------:R-:W-:-:S04]  /*4f380*/  @P2 FMUL R20, R20, 0.25 ;  /* 0x3e80000014142820 */ /* 0x000fc80000400000 */
[----:B------:R-:W-:-:S06]  /*4f390*/  @!P6 FMUL R20, R20, 16777216 ;  /* 0x4b8000001414e820 */ /* 0x000fcc0000400000 */
[----:B------:R-:W1:Y:S01]  /*4f3a0*/  MUFU.RCP R20, R20 ;  /* 0x0000001400147308 */ /* 0x000e620000001000 */
[----:B------:R-:W-:Y:S02]  /*4f3b0*/  VIADD R0, R12, 0xc0cafb0d ;  /* 0xc0cafb0d0c007836 */ /* 0x000fe40000000000 */
[----:B------:R-:W-:Y:S01]  /*4f3c0*/  @P4 FMUL R23, R23, 0.25 ;  /* 0x3e80000017174820 */ /* 0x000fe20000400000 */
[----:B------:R-:W-:Y:S01]  /*4f3d0*/  @P2 FMUL R14, R14, 0.25 ;  /* 0x3e8000000e0e2820 */ /* 0x000fe20000400000 */
[----:B----4-:R-:W-:Y:S01]  /*4f3e0*/  @P2 FMUL R10, R10, 0.25 ;  /* 0x3e8000000a0a2820 */ /* 0x010fe20000400000 */
[----:B------:R-:W-:Y:S01]  /*4f3f0*/  LOP3.LUT R2, R2, 0xff800000, RZ, 0xc0, !PT ;  /* 0xff80000002027812 */ /* 0x000fe200078ec0ff */
[----:B------:R-:W-:Y:S01]  /*4f400*/  @P2 FMUL R11, R11, 0.25 ;  /* 0x3e8000000b0b2820 */ /* 0x000fe20000400000 */
[----:B------:R-:W-:Y:S01]  /*4f410*/  LOP3.LUT R18, R0, 0xff800000, RZ, 0xc0, !PT ;  /* 0xff80000000127812 */ /* 0x000fe200078ec0ff */
[----:B------:R-:W-:Y:S01]  /*4f420*/  @P2 FMUL R8, R8, 0.25 ;  /* 0x3e80000008082820 */ /* 0x000fe20000400000 */
[----:B------:R-:W-:Y:S01]  /*4f430*/  @!P3 FMUL R23, R23, 16777216 ;  /* 0x4b8000001717b820 */ /* 0x000fe20000400000 */
[----:B------:R-:W-:Y:S01]  /*4f440*/  @P2 FMUL R9, R9, 0.25 ;  /* 0x3e80000009092820 */ /* 0x000fe20000400000 */
[----:B------:R-:W-:Y:S01]  /*4f450*/  @!P6 FMUL R14, R14, 16777216 ;  /* 0x4b8000000e0ee820 */ /* 0x000fe20000400000 */
[----:B------:R-:W4:Y:S01]  /*4f460*/  LDL.LU R12, [R1+0xd4] ;  /* 0x0000d400010c7983 */ /* 0x000f220000300800 */
[----:B------:R-:W-:Y:S01]  /*4f470*/  @P2 FMUL R6, R6, 0.25 ;  /* 0x3e80000006062820 */ /* 0x000fe20000400000 */
[----:B------:R-:W-:Y:S01]  /*4f480*/  @!P6 FMUL R10, R10, 16777216 ;  /* 0x4b8000000a0ae820 */ /* 0x000fe20000400000 */
[----:B------:R-:W-:Y:S01]  /*4f490*/  @!P6 FMUL R11, R11, 16777216 ;  /* 0x4b8000000b0be820 */ /* 0x000fe20000400000 */
[----:B0-----:R-:W4:Y:S01]  /*4f4a0*/  LDL.LU R13, [R1+0xc8] ;  /* 0x0000c800010d7983 */ /* 0x001f220000300800 */
[----:B------:R-:W-:Y:S01]  /*4f4b0*/  @P2 FMUL R7, R7, 0.25 ;  /* 0x3e80000007072820 */ /* 0x000fe20000400000 */
[----:B------:R-:W-:Y:S01]  /*4f4c0*/  @!P6 FMUL R8, R8, 16777216 ;  /* 0x4b8000000808e820 */ /* 0x000fe20000400000 */
[----:B------:R-:W-:Y:S01]  /*4f4d0*/  I2FP.F32.S32 R0, R18 ;  /* 0x0000001200007245 */ /* 0x000fe20000201400 */
[----:B------:R-:W-:Y:S01]  /*4f4e0*/  STL [R1+0x600], R2 ;  /* 0x0006000201007387 */ /* 0x000fe20000100800 */
[----:B---3--:R-:W-:Y:S01]  /*4f4f0*/  @P2 FMUL R22, R22, 0.25 ;  /* 0x3e80000016162820 */ /* 0x008fe20000400000 */
[----:B------:R-:W-:-:S02]  /*4f500*/  @!P6 FMUL R9, R9, 16777216 ;  /* 0x4b8000000909e820 */ /* 0x000fc40000400000 */
[----:B------:R0:W-:Y:S01]  /*4f510*/  STL [R1+0x604], R18 ;  /* 0x0006041201007387 */ /* 0x0001e20000100800 */
[----:B------:R-:W-:Y:S01]  /*4f520*/  @!P6 FMUL R6, R6, 16777216 ;  /* 0x4b8000000606e820 */ /* 0x000fe20000400000 */
[----:B------:R-:W3:Y:S01]  /*4f530*/  MUFU.RCP R23, R23 ;  /* 0x0000001700177308 */ /* 0x000ee20000001000 */
[----:B-1----:R-:W-:Y:S01]  /*4f540*/  FMUL R11, R20, R11 ;  /* 0x0000000b140b7220 */ /* 0x002fe20000400000 */
[----:B------:R-:W-:Y:S01]  /*4f550*/  @!P6 FMUL R7, R7, 16777216 ;  /* 0x4b8000000707e820 */ /* 0x000fe20000400000 */
[----:B------:R-:W-:Y:S01]  /*4f560*/  @!P6 FMUL R22, R22, 16777216 ;  /* 0x4b8000001616e820 */ /* 0x000fe20000400000 */
[C---:B------:R-:W-:Y:S01]  /*4f570*/  FMUL R9, R20.reuse, R9 ;  /* 0x0000000914097220 */ /* 0x040fe20000400000 */
[C---:B0-----:R-:W-:Y:S01]  /*4f580*/  FMUL R18, R20.reuse, R14 ;  /* 0x0000000e14127220 */ /* 0x041fe20000400000 */
[C---:B------:R-:W-:Y:S01]  /*4f590*/  FMUL R14, R20.reuse, R10 ;  /* 0x0000000a140e7220 */ /* 0x040fe20000400000 */
[C---:B------:R-:W-:Y:S01]  /*4f5a0*/  FMUL R10, R20.reuse, R8 ;  /* 0x00000008140a7220 */ /* 0x040fe20000400000 */
[----:B------:R-:W-:Y:S01]  /*4f5b0*/  FSEL R3, RZ, -23, P5 ;  /* 0xc1b80000ff037808 */ /* 0x000fe20002800000 */
[C---:B------:R-:W-:Y:S01]  /*4f5c0*/  FMUL R8, R20.reuse, R6 ;  /* 0x0000000614087220 */ /* 0x040fe20000400000 */
[----:B------:R-:W-:Y:S01]  /*4f5d0*/  I2FP.F32.S32 R2, R2 ;  /* 0x0000000200027245 */ /* 0x000fe20000201400 */
[----:B------:R-:W-:Y:S01]  /*4f5e0*/  STL [R1+0x1f8], R18 ;  /* 0x0001f81201007387 */ /* 0x000fe20000100800 */
[----:B------:R-:W-:Y:S01]  /*4f5f0*/  FSEL R4, RZ, -23, P1 ;  /* 0xc1b80000ff047808 */ /* 0x000fe20000800000 */
[----:B------:R-:W-:-:S02]  /*4f600*/  FMUL R7, R20, R7 ;  /* 0x0000000714077220 */ /* 0x000fc40000400000 */
[----:B------:R0:W-:Y:S01]  /*4f610*/  STL [R1+0x1f4], R14 ;  /* 0x0001f40e01007387 */ /* 0x0001e20000100800 */
[----:B------:R-:W-:-:S03]  /*4f620*/  FMUL R6, R20, R22 ;  /* 0x0000001614067220 */ /* 0x000fc60000400000 */
[----:B------:R-:W-:Y:S01]  /*4f630*/  STL [R1+0x1f0], R11 ;  /* 0x0001f00b01007387 */ /* 0x000fe20000100800 */
[----:B------:R-:W-:-:S03]  /*4f640*/  FFMA.FTZ R2, R2, 1.1920928955078125e-07, R3 ;  /* 0x3400000002027823 */ /* 0x000fc60000010003 */
[----:B------:R1:W-:Y:S01]  /*4f650*/  STL [R1+0x1ec], R10 ;  /* 0x0001ec0a01007387 */ /* 0x0003e20000100800 */
[----:B------:R-:W-:-:S03]  /*4f660*/  FFMA.FTZ R0, R0, 1.1920928955078125e-07, R4 ;  /* 0x3400000000007823 */ /* 0x000fc60000010004 */
[----:B------:R-:W-:Y:S04]  /*4f670*/  STL [R1+0x1e8], R9 ;  /* 0x0001e80901007387 */ /* 0x000fe80000100800 */
[----:B------:R0:W-:Y:S04]  /*4f680*/  STL [R1+0x1e4], R8 ;  /* 0x0001e40801007387 */ /* 0x0001e80000100800 */
[----:B------:R-:W4:Y:S04]  /*4f690*/  LDL.LU R22, [R1+0x1018] ;  /* 0x0010180001167983 */ /* 0x000f280000300800 */
[----:B------:R-:W-:Y:S01]  /*4f6a0*/  STL [R1+0x1e0], R7 ;  /* 0x0001e00701007387 */ /* 0x000fe20000100800 */
[----:B------:R-:W-:-:S03]  /*4f6b0*/  @P4 FMUL R25, R25, 0.25 ;  /* 0x3e80000019194820 */ /* 0x000fc60000400000 */
[----:B------:R1:W-:Y:S04]  /*4f6c0*/  STL [R1+0x1dc], R6 ;  /* 0x0001dc0601007387 */ /* 0x0003e80000100800 */
[----:B0-----:R-:W4:Y:S04]  /*4f6d0*/  LDL.LU R14, [R1+0xf0] ;  /* 0x0000f000010e7983 */ /* 0x001f280000300800 */
[----:B------:R3:W-:Y:S04]  /*4f6e0*/  STL [R1+0x684], R2 ;  /* 0x0006840201007387 */ /* 0x0007e80000100800 */
[----:B-1----:R-:W4:Y:S01]  /*4f6f0*/  LDL.LU R10, [R1+0xec] ;  /* 0x0000ec00010a7983 */ /* 0x002f220000300800 */
[----:B------:R-:W-:-:S03]  /*4f700*/  @!P3 FMUL R25, R25, 16777216 ;  /* 0x4b8000001919b820 */ /* 0x000fc60000400000 */
[----:B------:R0:W-:Y:S04]  /*4f710*/  STL [R1+0x680], R0 ;  /* 0x0006800001007387 */ /* 0x0001e80000100800 */
[----:B------:R-:W4:Y:S04]  /*4f720*/  LDL.LU R11, [R1+0xe0] ;  /* 0x0000e000010b7983 */ /* 0x000f280000300800 */
[----:B------:R-:W4:Y:S04]  /*4f730*/  LDL.LU R8, [R1+0xdc] ;  /* 0x0000dc0001087983 */ /* 0x000f280000300800 */
        /* <DEDUP_REMOVED lines=8> */
[----:B---3--:R-:W-:Y:S01]  /*4f7c0*/  FMUL R2, R23, R19 ;  /* 0x0000001317027220 */ /* 0x008fe20000400000 */
[----:B------:R-:W-:Y:S01]  /*4f7d0*/  @!P3 FMUL R17, R17, 16777216 ;  /* 0x4b8000001111b820 */ /* 0x000fe20000400000 */
[----:B0-----:R-:W-:-:S03]  /*4f7e0*/  FMUL R0, R23, R16 ;  /* 0x0000001017007220 */ /* 0x001fc60000400000 */
[C---:B------:R-:W-:Y:S01]  /*4f7f0*/  FMUL R3, R23.reuse, R17 ;  /* 0x0000001117037220 */ /* 0x040fe20000400000 */
[----:B------:R-:W-:Y:S04]  /*4f800*/  STL [R1+0x1d8], R2 ;  /* 0x0001d80201007387 */ /* 0x000fe80000100800 */
[----:B------:R0:W-:Y:S04]  /*4f810*/  STL [R1+0x1d4], R0 ;  /* 0x0001d40001007387 */ /* 0x0001e80000100800 */
[----:B------:R1:W-:Y:S01]  /*4f820*/  STL [R1+0x1d0], R3 ;  /* 0x0001d00301007387 */ /* 0x0003e20000100800 */
[----:B0-----:R-:W-:-:S03]  /*4f830*/  FMUL R0, R23, R25 ;  /* 0x0000001917007220 */ /* 0x001fc60000400000 */
[----:B------:R-:W2:Y:S01]  /*4f840*/  LDL.LU R25, [R1+0x1014] ;  /* 0x0010140001197983 */ /* 0x000ea20000300800 */
[----:B------:R-:W-:Y:S01]  /*4f850*/  @P4 FMUL R15, R15, 0.25 ;  /* 0x3e8000000f0f4820 */ /* 0x000fe20000400000 */
[----:B------:R-:W-:-:S03]  /*4f860*/  @P4 FMUL R24, R24, 0.25 ;  /* 0x3e80000018184820 */ /* 0x000fc60000400000 */
[----:B------:R-:W-:Y:S01]  /*4f870*/  @!P3 FMUL R15, R15, 16777216 ;  /* 0x4b8000000f0fb820 */ /* 0x000fe20000400000 */
[----:B----4-:R-:W-:-:S03]  /*4f880*/  @P4 FMUL R12, R12, 0.25 ;  /* 0x3e8000000c0c4820 */ /* 0x010fc60000400000 */
[----:B------:R-:W-:Y:S01]  /*4f890*/  FMUL R2, R23, R15 ;  /* 0x0000000f17027220 */ /* 0x000fe20000400000 */
[----:B------:R-:W-:Y:S01]  /*4f8a0*/  @P4 FMUL R13, R13, 0.25 ;  /* 0x3e8000000d0d4820 */ /* 0x000fe20000400000 */
[----:B------:R-:W-:Y:S01]  /*4f8b0*/  @!P3 FMUL R12, R12, 16777216 ;  /* 0x4b8000000c0cb820 */ /* 0x000fe20000400000 */
[----:B------:R-:W-:Y:S02]  /*4f8c0*/  @!P3 FMUL R24, R24, 16777216 ;  /* 0x4b8000001818b820 */ /* 0x000fe40000400000 */
[----:B------:R-:W-:Y:S01]  /*4f8d0*/  @!P3 FMUL R13, R13, 16777216 ;  /* 0x4b8000000d0db820 */ /* 0x000fe20000400000 */
[C---:B-1----:R-:W-:Y:S01]  /*4f8e0*/  FMUL R3, R23.reuse, R12 ;  /* 0x0000000c17037220 */ /* 0x042fe20000400000 */
        /* <DEDUP_REMOVED lines=17> */
[----:B------:R-:W4:Y:S04]  /*4fa00*/  LDL.LU R16, [R1+0x134] ;  /* 0x0001340001107983 */ /* 0x000f280000300800 */
[----:B------:R-:W5:Y:S01]  /*4fa10*/  LDL.LU R17, [R1+0x128] ;  /* 0x0001280001117983 */ /* 0x000f620000300800 */
[----:B------:R-:W-:-:S02]  /*4fa20*/  FSETP.GT.AND P2, PT, |R22|, 8.50705917302346158658e+37, PT ;  /* 0x7e8000001600780b */ /* 0x000fc40003f44200 */
[C---:B------:R-:W-:Y:S01]  /*4fa30*/  FSETP.GEU.AND P6, PT, |R22|.reuse, 1.175494350822287508e-38, PT ;  /* 0x008000001600780b */ /* 0x040fe20003fce200 */
[----:B------:R-:W5:Y:S01]  /*4fa40*/  LDL.LU R15, [R1+0x124] ;  /* 0x00012400010f7983 */ /* 0x000f620000300800 */
[----:B------:R-:W-:Y:S02]  /*4fa50*/  IADD3 R2, PT, PT, R13, -0x3f3504f3, RZ ;  /* 0xc0cafb0d0d027810 */ /* 0x000fe40007ffe0ff */
[----:B------:R-:W-:Y:S01]  /*4fa60*/  FSETP.GT.AND P4, PT, |R25|, 8.50705917302346158658e+37, PT ;  /* 0x7e8000001900780b */ /* 0x000fe20003f84200 */
[----:B0-----:R-:W5:Y:S06]  /*4fa70*/  LDL.LU R13, [R1+0x114] ;  /* 0x00011400010d7983 */ /* 0x001f6c0000300800 */
[----:B------:R-:W-:-:S04]  /*4fa80*/  @P2 FMUL R22, R22, 0.25 ;  /* 0x3e80000016162820 */ /* 0x000fc80000400000 */
[----:B------:R-:W-:Y:S01]  /*4fa90*/  @!P6 FMUL R22, R22, 16777216 ;  /* 0x4b8000001616e820 */ /* 0x000fe20000400000 */
[----:B------:R-:W-:-:S05]  /*4faa0*/  FSETP.GEU.AND P3, PT, |R25|, 1.175494350822287508e-38, PT ;  /* 0x008000001900780b */ /* 0x000fca0003f6e200 */
[----:B------:R-:W0:Y:S01]  /*4fab0*/  MUFU.RCP R22, R22 ;  /* 0x0000001600167308 */ /* 0x000e220000001000 */
[----:B------:R-:W-:Y:S02]  /*4fac0*/  VIADD R0, R5, 0xc0cafb0d ;  /* 0xc0cafb0d05007836 */ /* 0x000fe40000000000 */
[----:B------:R-:W-:Y:S01]  /*4fad0*/  @P4 FMUL R25, R25, 0.25 ;  /* 0x3e80000019194820 */ /* 0x000fe20000400000 */
[----:B------:R-:W-:Y:S01]  /*4fae0*/  @P2 FMUL R14, R14, 0.25 ;  /* 0x3e8000000e0e2820 */ /* 0x000fe20000400000 */
[----:B------:R-:W-:Y:S01]  /*4faf0*/  @P2 FMUL R10, R10, 0.25 ;  /* 0x3e8000000a0a2820 */ /* 0x000fe20000400000 */
[----:B------:R-:W-:Y:S01]  /*4fb00*/  LOP3.LUT R2, R2, 0xff800000, RZ, 0xc0, !PT ;  /* 0xff80000002027812 */ /* 0x000fe200078ec0ff */
[----:B------:R-:W-:Y:S01]  /*4fb10*/  @P2 FMUL R11, R11, 0.25 ;  /* 0x3e8000000b0b2820 */ /* 0x000fe20000400000 */
[----:B------:R-:W-:Y:S01]  /*4fb20*/  LOP3.LUT R18, R0, 0xff800000, RZ, 0xc0, !PT ;  /* 0xff80000000127812 */ /* 0x000fe200078ec0ff */
[----:B------:R-:W-:Y:S01]  /*4fb30*/  @P2 FMUL R8, R8, 0.25 ;  /* 0x3e80000008082820 */ /* 0x000fe20000400000 */
[----:B------:R-:W-:Y:S01]  /*4fb40*/  @!P3 FMUL R25, R25, 16777216 ;  /* 0x4b8000001919b820 */ /* 0x000fe20000400000 */
[----:B------:R-:W-:Y:S01]  /*4fb50*/  @P2 FMUL R9, R9, 0.25 ;  /* 0x3e80000009092820 */ /* 0x000fe20000400000 */
[----:B------:R-:W-:Y:S01]  /*4fb60*/  @!P6 FMUL R14, R14, 16777216 ;  /* 0x4b8000000e0ee820 */ /* 0x000fe20000400000 */
[----:B------:R-:W-:Y:S01]  /*4fb70*/  @P2 FMUL R6, R6, 0.25 ;  /* 0x3e80000006062820 */ /* 0x000fe20000400000 */
[----:B------:R-:W-:Y:S01]  /*4fb80*/  @!P6 FMUL R10, R10, 16777216 ;  /* 0x4b8000000a0ae820 */ /* 0x000fe20000400000 */
[----:B------:R-:W5:Y:S01]  /*4fb90*/  LDL.LU R5, [R1+0x108] ;  /* 0x0001080001057983 */ /* 0x000f620000300800 */
[----:B------:R-:W-:Y:S01]  /*4fba0*/  @!P6 FMUL R11, R11, 16777216 ;  /* 0x4b8000000b0be820 */ /* 0x000fe20000400000 */
[----:B------:R-:W-:Y:S01]  /*4fbb0*/  @P2 FMUL R7, R7, 0.25 ;  /* 0x3e80000007072820 */ /* 0x000fe20000400000 */
[----:B------:R-:W-:Y:S01]  /*4fbc0*/  @!P6 FMUL R8, R8, 16777216 ;  /* 0x4b8000000808e820 */ /* 0x000fe20000400000 */
[----:B------:R-:W-:Y:S01]  /*4fbd0*/  STL [R1+0x64c], R2 ;  /* 0x00064c0201007387 */ /* 0x000fe20000100800 */
[----:B------:R-:W-:Y:S01]  /*4fbe0*/  I2FP.F32.S32 R0, R18 ;  /* 0x0000001200007245 */ /* 0x000fe20000201400 */
[----:B---3--:R-:W-:Y:S01]  /*4fbf0*/  @P2 FMUL R24, R24, 0.25 ;  /* 0x3e80000018182820 */ /* 0x008fe20000400000 */
[----:B------:R-:W-:Y:S01]  /*4fc00*/  @!P6 FMUL R9, R9, 16777216 ;  /* 0x4b8000000909e820 */ /* 0x000fe20000400000 */
[----:B------:R1:W-:Y:S01]  /*4fc10*/  STL [R1+0x648], R18 ;  /* 0x0006481201007387 */ /* 0x0003e20000100800 */
[----:B------:R-:W-:Y:S01]  /*4fc20*/  @!P6 FMUL R6, R6, 16777216 ;  /* 0x4b8000000606e820 */ /* 0x000fe20000400000 */
[----:B------:R-:W3:Y:S01]  /*4fc30*/  MUFU.RCP R25, R25 ;  /* 0x0000001900197308 */ /* 0x000ee20000001000 */
[----:B0-----:R-:W-:Y:S01]  /*4fc40*/  FMUL R11, R22, R11 ;  /* 0x0000000b160b7220 */ /* 0x001fe20000400000 */
[----:B------:R-:W-:Y:S01]  /*4fc50*/  @!P6 FMUL R7, R7, 16777216 ;  /* 0x4b8000000707e820 */ /* 0x000fe20000400000 */
[----:B------:R-:W-:Y:S01]  /*4fc60*/  @!P6 FMUL R24, R24, 16777216 ;  /* 0x4b8000001818e820 */ /* 0x000fe20000400000 */
[C---:B------:R-:W-:Y:S01]  /*4fc70*/  FMUL R9, R22.reuse, R9 ;  /* 0x0000000916097220 */ /* 0x040fe20000400000 */
[C---:B-1----:R-:W-:Y:S01]  /*4fc80*/  FMUL R18, R22.reuse, R14 ;  /* 0x0000000e16127220 */ /* 0x042fe20000400000 */
        /* <DEDUP_REMOVED lines=16> */
[----:B------:R-:W5:Y:S04]  /*4fd90*/  LDL.LU R24, [R1+0x100c] ;  /* 0x00100c0001187983 */ /* 0x000f680000300800 */
[----:B------:R-:W-:Y:S01]  /*4fda0*/  STL [R1+0xd0], R7 ;  /* 0x0000d00701007387 */ /* 0x000fe20000100800 */
[----:B------:R-:W-:-:S03]  /*4fdb0*/  @P4 FMUL R27, R27, 0.25 ;  /* 0x3e8000001b1b4820 */ /* 0x000fc60000400000 */
[----:B------:R1:W-:Y:S04]  /*4fdc0*/  STL [R1+0xc8], R6 ;  /* 0x0000c80601007387 */ /* 0x0003e80000100800 */
[----:B0-----:R-:W5:Y:S04]  /*4fdd0*/  LDL.LU R14, [R1+0x130] ;  /* 0x00013000010e7983 */ /* 0x001f680000300800 */
[----:B------:R3:W-:Y:S04]  /*4fde0*/  STL [R1+0x67c], R2 ;  /* 0x00067c0201007387 */ /* 0x0007e80000100800 */
[----:B-1----:R-:W5:Y:S01]  /*4fdf0*/  LDL.LU R10, [R1+0x12c] ;  /* 0x00012c00010a7983 */ /* 0x002f620000300800 */
[----:B------:R-:W-:-:S03]  /*4fe00*/  @!P3 FMUL R27, R27, 16777216 ;  /* 0x4b8000001b1bb820 */ /* 0x000fc60000400000 */
[----:B------:R0:W-:Y:S04]  /*4fe10*/  STL [R1+0x678], R0 ;  /* 0x0006780001007387 */ /* 0x0001e80000100800 */
[----:B------:R-:W5:Y:S04]  /*4fe20*/  LDL.LU R11, [R1+0x120] ;  /* 0x00012000010b7983 */ /* 0x000f680000300800 */
[----:B------:R-:W5:Y:S04]  /*4fe30*/  LDL.LU R8, [R1+0x11c] ;  /* 0x00011c0001087983 */ /* 0x000f680000300800 */
[----:B------:R-:W5:Y:S04]  /*4fe40*/  LDL.LU R9, [R1+0x110] ;  /* 0x0001100001097983 */ /* 0x000f680000300800 */
[----:B------:R-:W5:Y:S04]  /*4fe50*/  LDL.LU R6, [R1+0x10c] ;  /* 0x00010c0001067983 */ /* 0x000f680000300800 */
[----:B------:R-:W5:Y:S01]  /*4fe60*/  LDL.LU R7, [R1+0x100] ;  /* 0x0001000001077983 */ /* 0x000f620000300800 */
[----:B--2---:R-:W-:Y:S01]  /*4fe70*/  @P4 FMUL R19, R19, 0.25 ;  /* 0x3e80000013134820 */ /* 0x004fe20000400000 */
[----:B----4-:R-:W-:-:S03]  /*4fe80*/  @P4 FMUL R16, R16, 0.25 ;  /* 0x3e80000010104820 */ /* 0x010fc60000400000 */
[----:B------:R-:W-:Y:S01]  /*4fe90*/  @!P3 FMUL R19, R19, 16777216 ;  /* 0x4b8000001313b820 */ /* 0x000fe20000400000 */
[----:B-----5:R-:W-:Y:S01]  /*4fea0*/  @P4 FMUL R17, R17, 0.25 ;  /* 0x3e80000011114820 */ /* 0x020fe20000400000 */
        /* <DEDUP_REMOVED lines=14> */
[----:B------:R-:W-:Y:S01]  /*4ff90*/  @!P3 FMUL R13, R13, 16777216 ;  /* 0x4b8000000d0db820 */ /* 0x000fe20000400000 */
[----:B------:R-:W-:Y:S02]  /*4ffa0*/  @!P3 FMUL R26, R26, 16777216 ;  /* 0x4b8000001a1ab820 */ /* 0x000fe40000400000 */
[C---:B------:R-:W-:Y:S01]  /*4ffb0*/  FMUL R2, R25.reuse, R15 ;  /* 0x0000000f19027220 */ /* 0x040fe20000400000 */
[----:B-1----:R-:W-:-:S04]  /*4ffc0*/  FMUL R3, R25, R13 ;  /* 0x0000000d19037220 */ /* 0x002fc80000400000 */
[----:B------:R-:W-:Y:S04]  /*4ffd0*/  STL [R1+0xa4], R2 ;  /* 0x0000a40201007387 */ /* 0x000fe80000100800 */
[----:B------:R0:W-:Y:S04]  /*4ffe0*/  STL [R1+0xa0], R0 ;  /* 0x0000a00001007387 */ /* 0x0001e80000100800 */
[----:B------:R-:W-:Y:S01]  /*4fff0*/  STL [R1+0x98], R3 ;  /* 0x0000980301007387 */ /* 0x000fe20000100800 */
[----:B0-----:R-:W-:-:S03]  /*50000*/  FMUL R0, R25, R26 ;  /* 0x0000001a19007220 */ /* 0x001fc60000400000 */
[----:B------:R-:W3:Y:S01]  /*50010*/  LDL.LU R26, [R1+0x1004] ;  /* 0x00100400011a7983 */ /* 0x000ee20000300800 */
[----:B------:R-:W-:-:S04]  /*50020*/  @P4 FMUL R5, R5, 0.25 ;  /* 0x3e80000005054820 */ /* 0x000fc80000400000 */
[----:B------:R-:W-:-:S04]  /*50030*/  @!P3 FMUL R5, R5, 16777216 ;  /* 0x4b8000000505b820 */ /* 0x000fc80000400000 */
[----:B------:R-:W-:-:S05]  /*50040*/  FMUL R2, R25, R5 ;  /* 0x0000000519027220 */ /* 0x000fca0000400000 */
[----:B------:R0:W-:Y:S04]  /*50050*/  STL [R1+0x90], R2 ;  /* 0x0000900201007387 */ /* 0x0001e80000100800 */
[----:B------:R2:W-:Y:S01]  /*50060*/  STL [R1+0x8c], R0 ;  /* 0x00008c0001007387 */ /* 0x0005e20000100800 */
[C---:B0-----:R-:W-:Y:S01]  /*50070*/  FMUL R2, R24.reuse, 8388608 ;  /* 0x4b00000018027820 */ /* 0x041fe20000400000 */
[----:B------:R-:W-:-:S04]  /*50080*/  FSETP.GEU.AND P5, PT, R24, 1.175494350822287508e-38, PT ;  /* 0x008000001800780b */ /* 0x000fc80003fae000 */
[----:B------:R-:W-:-:S05]  /*50090*/  FSEL R13, R2, R24, !P5 ;  /* 0x00000018020d7208 */ /* 0x000fca0006800000 */
[----:B------:R0:W-:Y:S01]  /*500a0*/  STL [R1+0x348], R13 ;  /* 0x0003480d01007387 */ /* 0x0001e20000100800 */
[----:B------:R-:W-:Y:S01]  /*500b0*/  FSETP.GT.AND P2, PT, |R24|, 8.50705917302346158658e+37, PT ;  /* 0x7e8000001800780b */ /* 0x000fe20003f44200 */
[C---:B--2---:R-:W-:Y:S01]  /*500c0*/  FMUL R0, R27.reuse, 8388608 ;  /* 0x4b0000001b007820 */ /* 0x044fe20000400000 */
[----:B------:R-:W-:-:S04]  /*500d0*/  FSETP.GEU.AND P0, PT, R27, 1.175494350822287508e-38, PT ;  /* 0x008000001b00780b */ /* 0x000fc80003f0e000 */
[----:B------:R-:W-:-:S05]  /*500e0*/  FSEL R5, R0, R27, !P0 ;  /* 0x0000001b00057208 */ /* 0x000fca0004000000 */
[----:B------:R-:W-:Y:S04]  /*500f0*/  STL [R1+0x34c], R5 ;  /* 0x00034c0501007387 */ /* 0x000fe80000100800 */
[----:B------:R-:W2:Y:S04]  /*50100*/  LDL.LU R19, [R1+0x178] ;  /* 0x0001780001137983 */ /* 0x000ea80000300800 */
[----:B------:R-:W4:Y:S04]  /*50110*/  LDL.LU R16, [R1+0x174] ;  /* 0x0001740001107983 */ /* 0x000f280000300800 */
[----:B------:R-:W5:Y:S01]  /*50120*/  LDL.LU R17, [R1+0x168] ;  /* 0x0001680001117983 */ /* 0x000f620000300800 */
[----:B------:R-:W-:-:S03]  /*50130*/  VIADD R0, R12, 0xc0cafb0d ;  /* 0xc0cafb0d0c007836 */ /* 0x000fc60000000000 */
[----:B------:R-:W5:Y:S04]  /*50140*/  LDL.LU R15, [R1+0x164] ;  /* 0x00016400010f7983 */ /* 0x000f680000300800 */
[----:B------:R-:W5:Y:S01]  /*50150*/  LDL.LU R12, [R1+0x154] ;  /* 0x00015400010c7983 */ /* 0x000f620000300800 */
[C---:B------:R-:W-:Y:S01]  /*50160*/  FSETP.GEU.AND P6, PT, |R24|.reuse, 1.175494350822287508e-38, PT ;  /* 0x008000001800780b */ /* 0x040fe20003fce200 */
[----:B------:R-:W-:Y:S01]  /*50170*/  @P2 FMUL R24, R24, 0.25 ;  /* 0x3e80000018182820 */ /* 0x000fe20000400000 */
[----:B------:R-:W-:Y:S02]  /*50180*/  VIADD R2, R13, 0xc0cafb0d ;  /* 0xc0cafb0d0d027836 */ /* 0x000fe40000000000 */
[----:B------:R-:W-:Y:S01]  /*50190*/  @P2 FMUL R14, R14, 0.25 ;  /* 0x3e8000000e0e2820 */ /* 0x000fe20000400000 */
[----:B------:R-:W-:Y:S01]  /*501a0*/  @P2 FMUL R10, R10, 0.25 ;  /* 0x3e8000000a0a2820 */ /* 0x000fe20000400000 */
[----:B------:R-:W-:Y:S01]  /*501b0*/  @P2 FMUL R11, R11, 0.25 ;  /* 0x3e8000000b0b2820 */ /* 0x000fe20000400000 */
[----:B------:R-:W-:Y:S01]  /*501c0*/  LOP3.LUT R18, R0, 0xff800000, RZ, 0xc0, !PT ;  /* 0xff80000000127812 */ /* 0x000fe200078ec0ff */
[----:B------:R-:W-:-:S05]  /*501d0*/  @P2 FMUL R8, R8, 0.25 ;  /* 0x3e80000008082820 */ /* 0x000fca0000400000 */
[----:B------:R-:W-:Y:S01]  /*501e0*/  @!P6 FMUL R24, R24, 16777216 ;  /* 0x4b8000001818e820 */ /* 0x000fe20000400000 */
[----:B------:R-:W-:Y:S01]  /*501f0*/  @P2 FMUL R9, R9, 0.25 ;  /* 0x3e80000009092820 */ /* 0x000fe20000400000 */
[----:B------:R-:W-:Y:S01]  /*50200*/  @P2 FMUL R6, R6, 0.25 ;  /* 0x3e80000006062820 */ /* 0x000fe20000400000 */
[----:B0-----:R-:W5:Y:S03]  /*50210*/  LDL.LU R13, [R1+0x148] ;  /* 0x00014800010d7983 */ /* 0x001f660000300800 */
[----:B------:R-:W0:Y:S01]  /*50220*/  MUFU.RCP R24, R24 ;  /* 0x0000001800187308 */ /* 0x000e220000001000 */
[----:B------:R-:W-:Y:S01]  /*50230*/  LOP3.LUT R2, R2, 0xff800000, RZ, 0xc0, !PT ;  /* 0xff80000002027812 */ /* 0x000fe200078ec0ff */
[----:B------:R-:W-:Y:S01]  /*50240*/  @!P6 FMUL R14, R14, 16777216 ;  /* 0x4b8000000e0ee820 */ /* 0x000fe20000400000 */
[----:B------:R-:W-:Y:S01]  /*50250*/  @!P6 FMUL R10, R10, 16777216 ;  /* 0x4b8000000a0ae820 */ /* 0x000fe20000400000 */
[----:B------:R-:W-:Y:S01]  /*50260*/  @!P6 FMUL R11, R11, 16777216 ;  /* 0x4b8000000b0be820 */ /* 0x000fe20000400000 */
[----:B------:R-:W-:Y:S01]  /*50270*/  @!P6 FMUL R8, R8, 16777216 ;  /* 0x4b8000000808e820 */ /* 0x000fe20000400000 */
[----:B------:R-:W-:Y:S01]  /*50280*/  STL [R1+0x60c], R2 ;  /* 0x00060c0201007387 */ /* 0x000fe20000100800 */
[----:B------:R-:W-:Y:S01]  /*50290*/  I2FP.F32.S32 R0, R18 ;  /* 0x0000001200007245 */ /* 0x000fe20000201400 */
[----:B------:R-:W-:-:S02]  /*502a0*/  @!P6 FMUL R9, R9, 16777216 ;  /* 0x4b8000000909e820 */ /* 0x000fc40000400000 */
[----:B------:R1:W-:Y:S01]  /*502b0*/  STL [R1+0x608], R18 ;  /* 0x0006081201007387 */ /* 0x0003e20000100800 */
[----:B---3--:R-:W-:Y:S01]  /*502c0*/  @P2 FMUL R26, R26, 0.25 ;  /* 0x3e8000001a1a2820 */ /* 0x008fe20000400000 */
[----:B------:R-:W-:Y:S01]  /*502d0*/  @!P6 FMUL R6, R6, 16777216 ;  /* 0x4b8000000606e820 */ /* 0x000fe20000400000 */
[C---:B0-----:R-:W-:Y:S01]  /*502e0*/  FMUL R11, R24.reuse, R11 ;  /* 0x0000000b180b7220 */ /* 0x041fe20000400000 */
[C---:B-1----:R-:W-:Y:S01]  /*502f0*/  FMUL R18, R24.reuse, R14 ;  /* 0x0000000e18127220 */ /* 0x042fe20000400000 */
[C---:B------:R-:W-:Y:S01]  /*50300*/  FMUL R14, R24.reuse, R10 ;  /* 0x0000000a180e7220 */ /* 0x040fe20000400000 */
[C---:B------:R-:W-:Y:S01]  /*50310*/  FMUL R10, R24.reuse, R8 ;  /* 0x00000008180a7220 */ /* 0x040fe20000400000 */
[----:B------:R-:W-:Y:S01]  /*50320*/  FMUL R9, R24, R9 ;  /* 0x0000000918097220 */ /* 0x000fe20000400000 */
[----:B------:R-:W-:Y:S01]  /*50330*/  @!P6 FMUL R26, R26, 16777216 ;  /* 0x4b8000001a1ae820 */ /* 0x000fe20000400000 */
[----:B------:R-:W-:Y:S01]  /*50340*/  STL [R1+0x88], R18 ;  /* 0x0000881201007387 */ /* 0x000fe20000100800 */
[----:B------:R-:W-:-:S03]  /*50350*/  FMUL R8, R24, R6 ;  /* 0x0000000618087220 */ /* 0x000fc60000400000 */
[----:B------:R-:W-:Y:S01]  /*50360*/  STL [R1+0x84], R14 ;  /* 0x0000840e01007387 */ /* 0x000fe20000100800 */
[----:B------:R-:W-:-:S03]  /*50370*/  FMUL R6, R24, R26 ;  /* 0x0000001a18067220 */ /* 0x000fc60000400000 */
[----:B------:R0:W-:Y:S04]  /*50380*/  STL [R1+0x80], R11 ;  /* 0x0000800b01007387 */ /* 0x0001e80000100800 */
[----:B------:R1:W-:Y:S04]  /*50390*/  STL [R1+0x7c], R10 ;  /* 0x00007c0a01007387 */ /* 0x0003e80000100800 */
[----:B------:R-:W-:Y:S04]  /*503a0*/  STL [R1+0x78], R9 ;  /* 0x0000780901007387 */ /* 0x000fe80000100800 */
[----:B------:R3:W-:Y:S01]  /*503b0*/  STL [R1+0x74], R8 ;  /* 0x0000740801007387 */ /* 0x0007e20000100800 */
[----:B------:R-:W-:-:S03]  /*503c0*/  FSETP.GT.AND P4, PT, |R27|, 8.50705917302346158658e+37, PT ;  /* 0x7e8000001b00780b */ /* 0x000fc60003f84200 */
[----:B------:R-:W5:Y:S01]  /*503d0*/  LDL.LU R26, [R1+0x1000] ;  /* 0x00100000011a7983 */ /* 0x000f620000300800 */
[----:B------:R-:W-:Y:S01]  /*503e0*/  FSETP.GEU.AND P3, PT, |R27|, 1.175494350822287508e-38, PT ;  /* 0x008000001b00780b */ /* 0x000fe20003f6e200 */
[----:B------:R-:W-:-:S08]  /*503f0*/  @P2 FMUL R7, R7, 0.25 ;  /* 0x3e80000007072820 */ /* 0x000fd00000400000 */
[----:B------:R-:W-:Y:S01]  /*50400*/  @P4 FMUL R27, R27, 0.25 ;  /* 0x3e8000001b1b4820 */ /* 0x000fe20000400000 */
[----:B------:R-:W-:-:S03]  /*50410*/  @!P6 FMUL R7, R7, 16777216 ;  /* 0x4b8000000707e820 */ /* 0x000fc60000400000 */
[----:B------:R-:W-:Y:S01]  /*50420*/  @!P3 FMUL R27, R27, 16777216 ;  /* 0x4b8000001b1bb820 */ /* 0x000fe20000400000 */
[----:B------:R-:W-:Y:S01]  /*50430*/  FMUL R7, R24, R7 ;  /* 0x0000000718077220 */ /* 0x000fe20000400000 */
[----:B------:R-:W-:-:S04]  /*50440*/  FSEL R3, RZ, -23, P5 ;  /* 0xc1b80000ff037808 */ /* 0x000fc80002800000 */
[----:B------:R-:W1:Y:S01]  /*50450*/  MUFU.RCP R27, R27 ;  /* 0x0000001b001b7308 */ /* 0x000e620000001000 */
[----:B------:R-:W-:Y:S01]  /*50460*/  I2FP.F32.S32 R2, R2 ;  /* 0x0000000200027245 */ /* 0x000fe20000201400 */
[----:B------:R-:W-:Y:S01]  /*50470*/  STL [R1+0x6c], R7 ;  /* 0x00006c0701007387 */ /* 0x000fe20000100800 */
[----:B------:R-:W-:-:S03]  /*50480*/  FSEL R4, RZ, -23, P1 ;  /* 0xc1b80000ff047808 */ /* 0x000fc60000800000 */
[----:B------:R1:W-:Y:S01]  /*50490*/  STL [R1+0x64], R6 ;  /* 0x0000640601007387 */ /* 0x0003e20000100800 */
[----:B------:R-:W-:-:S03]  /*504a0*/  FFMA.FTZ R2, R2, 1.1920928955078125e-07, R3 ;  /* 0x3400000002027823 */ /* 0x000fc60000010003 */
[----:B0-----:R-:W5:Y:S01]  /*504b0*/  LDL.LU R11, [R1+0x170] ;  /* 0x00017000010b7983 */ /* 0x001f620000300800 */
[----:B------:R-:W-:Y:S01]  /*504c0*/  FFMA.FTZ R0, R0, 1.1920928955078125e-07, R4 ;  /* 0x3400000000007823 */ /* 0x000fe20000010004 */
[----:B------:R-:W-:Y:S02]  /*504d0*/  @P4 FMUL R29, R29, 0.25 ;  /* 0x3e8000001d1d4820 */ /* 0x000fe40000400000 */
[----:B------:R0:W-:Y:S04]  /*504e0*/  STL [R1+0x670], R2 ;  /* 0x0006700201007387 */ /* 0x0001e80000100800 */
[----:B------:R-:W5:Y:S04]  /*504f0*/  LDL.LU R14, [R1+0x16c] ;  /* 0x00016c00010e7983 */ /* 0x000f680000300800 */
[----:B------:R0:W-:Y:S01]  /*50500*/  STL [R1+0x66c], R0 ;  /* 0x00066c0001007387 */ /* 0x0001e20000100800 */
[----:B------:R-:W-:-:S03]  /*50510*/  @!P3 FMUL R29, R29, 16777216 ;  /* 0x4b8000001d1db820 */ /* 0x000fc60000400000 */
[----:B-1----:R-:W5:Y:S01]  /*50520*/  LDL.LU R10, [R1+0x160] ;  /* 0x00016000010a7983 */ /* 0x002f620000300800 */
[----:B------:R-:W-:-:S03]  /*50530*/  @P4 FMUL R28, R28, 0.25 ;  /* 0x3e8000001c1c4820 */ /* 0x000fc60000400000 */
[----:B---3--:R-:W3:Y:S04]  /*50540*/  LDL.LU R8, [R1+0x15c] ;  /* 0x00015c0001087983 */ /* 0x008ee80000300800 */
[----:B------:R-:W3:Y:S04]  /*50550*/  LDL.LU R9, [R1+0x150] ;  /* 0x0001500001097983 */ /* 0x000ee80000300800 */
[----:B------:R-:W3:Y:S04]  /*50560*/  LDL.LU R6, [R1+0x14c] ;  /* 0x00014c0001067983 */ /* 0x000ee80000300800 */
[----:B------:R-:W3:Y:S01]  /*50570*/  LDL.LU R7, [R1+0x140] ;  /* 0x0001400001077983 */ /* 0x000ee20000300800 */
[----:B------:R-:W-:Y:S01]  /*50580*/  @!P3 FMUL R28, R28, 16777216 ;  /* 0x4b8000001c1cb820 */ /* 0x000fe20000400000 */
[----:B--2---:R-:W-:Y:S01]  /*50590*/  @P4 FMUL R19, R19, 0.25 ;  /* 0x3e80000013134820 */ /* 0x004fe20000400000 */
[----:B----4-:R-:W-:-:S03]  /*505a0*/  @P4 FMUL R16, R16, 0.25 ;  /* 0x3e80000010104820 */ /* 0x010fc60000400000 */
[----:B------:R-:W-:Y:S01]  /*505b0*/  @!P3 FMUL R19, R19, 16777216 ;  /* 0x4b8000001313b820 */ /* 0x000fe20000400000 */
[----:B-----5:R-:W-:Y:S01]  /*505c0*/  @P4 FMUL R17, R17, 0.25 ;  /* 0x3e80000011114820 */ /* 0x020fe20000400000 */
[----:B------:R-:W-:Y:S02]  /*505d0*/  @!P3 FMUL R16, R16, 16777216 ;  /* 0x4b8000001010b820 */ /* 0x000fe40000400000 */
[----:B0-----:R-:W-:Y:S01]  /*505e0*/  FMUL R2, R27, R19 ;  /* 0x000000131b027220 */ /* 0x001fe20000400000 */
[----:B------:R-:W-:Y:S01]  /*505f0*/  @P4 FMUL R15, R15, 0.25 ;  /* 0x3e8000000f0f4820 */ /* 0x000fe20000400000 */
[----:B------:R-:W-:Y:S01]  /*50600*/  @!P3 FMUL R17, R17, 16777216 ;  /* 0x4b8000001111b820 */ /* 0x000fe20000400000 */
[----:B------:R-:W-:Y:S01]  /*50610*/  FMUL R0, R27, R16 ;  /* 0x000000101b007220 */ /* 0x000fe20000400000 */
[----:B------:R-:W-:Y:S01]  /*50620*/  @P4 FMUL R12, R12, 0.25 ;  /* 0x3e8000000c0c4820 */ /* 0x000fe20000400000 */
[----:B------:R-:W-:Y:S01]  /*50630*/  @!P3 FMUL R15, R15, 16777216 ;  /* 0x4b8000000f0fb820 */ /* 0x000fe20000400000 */
[----:B------:R-:W-:Y:S01]  /*50640*/  FMUL R3, R27, R17 ;  /* 0x000000111b037220 */ /* 0x000fe20000400000 */
[----:B------:R0:W-:Y:S01]  /*50650*/  STL [R1+0x50], R2 ;  /* 0x0000500201007387 */ /* 0x0001e20000100800 */
[----:B------:R-:W-:-:S03]  /*50660*/  @!P3 FMUL R12, R12, 16777216 ;  /* 0x4b8000000c0cb820 */ /* 0x000fc60000400000 */
[----:B------:R1:W-:Y:S04]  /*50670*/  STL [R1+0x4c], R0 ;  /* 0x00004c0001007387 */ /* 0x0003e80000100800 */
[----:B------:R2:W-:Y:S01]  /*50680*/  STL [R1+0x44], R3 ;  /* 0x0000440301007387 */ /* 0x0005e20000100800 */
[C---:B0-----:R-:W-:Y:S01]  /*50690*/  FMUL R2, R27.reuse, R15 ;  /* 0x0000000f1b027220 */ /* 0x041fe20000400000 */
[C---:B-1----:R-:W-:Y:S02]  /*506a0*/  FMUL R0, R27.reuse, R29 ;  /* 0x0000001d1b007220 */ /* 0x042fe40000400000 */
[----:B------:R-:W4:Y:S01]  /*506b0*/  LDL.LU R29, [R1+0xffc] ;  /* 0x000ffc00011d7983 */ /* 0x000f220000300800 */
[----:B--2---:R-:W-:-:S03]  /*506c0*/  FMUL R3, R27, R12 ;  /* 0x0000000c1b037220 */ /* 0x004fc60000400000 */
[----:B------:R-:W-:Y:S04]  /*506d0*/  STL [R1+0x40], R2 ;  /* 0x0000400201007387 */ /* 0x000fe80000100800 */
[----:B------:R0:W-:Y:S04]  /*506e0*/  STL [R1+0x38], R0 ;  /* 0x0000380001007387 */ /* 0x0001e80000100800 */
[----:B------:R-:W-:Y:S01]  /*506f0*/  STL [R1+0x34], R3 ;  /* 0x0000340301007387 */ /* 0x000fe20000100800 */
[----:B0-----:R-:W-:-:S03]  /*50700*/  FMUL R0, R27, R28 ;  /* 0x0000001c1b007220 */ /* 0x001fc60000400000 */
[----:B------:R-:W2:Y:S01]  /*50710*/  LDL.LU R28, [R1+0xff8] ;  /* 0x000ff800011c7983 */ /* 0x000ea20000300800 */
[----:B------:R-:W-:-:S04]  /*50720*/  @P4 FMUL R13, R13, 0.25 ;  /* 0x3e8000000d0d4820 */ /* 0x000fc80000400000 */
[----:B------:R-:W-:-:S04]  /*50730*/  @!P3 FMUL R13, R13, 16777216 ;  /* 0x4b8000000d0db820 */ /* 0x000fc80000400000 */
[----:B------:R-:W-:-:S05]  /*50740*/  FMUL R2, R27, R13 ;  /* 0x0000000d1b027220 */ /* 0x000fca0000400000 */
[----:B------:R0:W-:Y:S01]  /*50750*/  STL [R1+0x2c], R2 ;  /* 0x00002c0201007387 */ /* 0x0001e20000100800 */
[C---:B------:R-:W-:Y:S02]  /*50760*/  FSETP.GT.AND P1, PT, |R26|.reuse, 8.50705917302346158658e+37, PT ;  /* 0x7e8000001a00780b */ /* 0x040fe40003f24200 */
[C---:B------:R-:W-:Y:S01]  /*50770*/  FSETP.GEU.AND P6, PT, |R26|.reuse, 1.175494350822287508e-38, PT ;  /* 0x008000001a00780b */ /* 0x040fe20003fce200 */
[C---:B0-----:R-:W-:Y:S01]  /*50780*/  FMUL R2, R26.reuse, 8388608 ;  /* 0x4b0000001a027820 */ /* 0x041fe20000400000 */
[----:B------:R-:W-:-:S04]  /*50790*/  FSETP.GEU.AND P5, PT, R26, 1.175494350822287508e-38, PT ;  /* 0x008000001a00780b */ /* 0x000fc80003fae000 */
[----:B------:R-:W-:-:S05]  /*507a0*/  FSEL R4, R2, R26, !P5 ;  /* 0x0000001a02047208 */ /* 0x000fca0006800000 */
[----:B------:R-:W-:-:S04]  /*507b0*/  @P1 FMUL R26, R26, 0.25 ;  /* 0x3e8000001a1a1820 */ /* 0x000fc80000400000 */
[----:B------:R-:W-:-:S06]  /*507c0*/  @!P6 FMUL R26, R26, 16777216 ;  /* 0x4b8000001a1ae820 */ /* 0x000fcc0000400000 */
[----:B------:R-:W0:Y:S01]  /*507d0*/  MUFU.RCP R26, R26 ;  /* 0x0000001a001a7308 */ /* 0x000e220000001000 */
[----:B------:R-:W-:Y:S01]  /*507e0*/  STL [R1+0x24], R0 ;  /* 0x0000240001007387 */ /* 0x000fe20000100800 */
[----:B------:R-:W-:-:S03]  /*507f0*/  VIADD R5, R5, 0xc0cafb0d ;  /* 0xc0cafb0d05057836 */ /* 0x000fc60000000000 */
[----:B------:R1:W-:Y:S01]  /*50800*/  STL [R1+0x330], R4 ;  /* 0x0003300401007387 */ /* 0x0003e20000100800 */
[----:B------:R-:W-:Y:S01]  /*50810*/  @P1 FMUL R11, R11, 0.25 ;  /* 0x3e8000000b0b1820 */ /* 0x000fe20000400000 */
[----:B------:R-:W-:-:S03]  /*50820*/  LOP3.LUT R12, R5, 0xff800000, RZ, 0xc0, !PT ;  /* 0xff800000050c7812 */ /* 0x000fc600078ec0ff */
[----:B------:R-:W-:Y:S01]  /*50830*/  @!P6 FMUL R11, R11, 16777216 ;  /* 0x4b8000000b0be820 */ /* 0x000fe20000400000 */
[----:B-1----:R-:W-:-:S04]  /*50840*/  IADD3 R4, PT, PT, R4, -0x3f3504f3, RZ ;  /* 0xc0cafb0d04047810 */ /* 0x002fc80007ffe0ff */
[----:B------:R-:W-:Y:S01]  /*50850*/  LOP3.LUT R4, R4, 0xff800000, RZ, 0xc0, !PT ;  /* 0xff80000004047812 */ /* 0x000fe200078ec0ff */
[----:B0-----:R-:W-:-:S04]  /*50860*/  FMUL R11, R26, R11 ;  /* 0x0000000b1a0b7220 */ /* 0x001fc80000400000 */
[----:B------:R-:W-:Y:S04]  /*50870*/  STL [R1+0x650], R4 ;  /* 0x0006500401007387 */ /* 0x000fe80000100800 */
[----:B------:R0:W-:Y:S04]  /*50880*/  STL [R1+0x658], R12 ;  /* 0x0006580c01007387 */ /* 0x0001e80000100800 */
[----:B------:R-:W5:Y:S04]  /*50890*/  LDL.LU R18, [R1+0x1a4] ;  /* 0x0001a40001127983 */ /* 0x000f680000300800 */
[----:B------:R-:W5:Y:S04]  /*508a0*/  LDL.LU R19, [R1+0x1a0] ;  /* 0x0001a00001137983 */ /* 0x000f680000300800 */
[----:B------:R1:W-:Y:S01]  /*508b0*/  STL [R1+0x1c], R11 ;  /* 0x00001c0b01007387 */ /* 0x0003e20000100800 */
[----:B------:R-:W-:-:S03]  /*508c0*/  @P1 FMUL R14, R14, 0.25 ;  /* 0x3e8000000e0e1820 */ /* 0x000fc60000400000 */
[----:B------:R-:W5:Y:S01]  /*508d0*/  LDL.LU R16, [R1+0x194] ;  /* 0x0001940001107983 */ /* 0x000f620000300800 */
[----:B------:R-:W-:-:S03]  /*508e0*/  @P1 FMUL R10, R10, 0.25 ;  /* 0x3e8000000a0a1820 */ /* 0x000fc60000400000 */
[----:B------:R-:W5:Y:S01]  /*508f0*/  LDL.LU R17, [R1+0x190] ;  /* 0x0001900001117983 */ /* 0x000f620000300800 */
[----:B---3--:R-:W-:Y:S01]  /*50900*/  @P1 FMUL R8, R8, 0.25 ;  /* 0x3e80000008081820 */ /* 0x008fe20000400000 */
[----:B------:R-:W-:Y:S02]  /*50910*/  @P1 FMUL R9, R9, 0.25 ;  /* 0x3e80000009091820 */ /* 0x000fe40000400000 */
[----:B------:R-:W3:Y:S01]  /*50920*/  LDL.LU R15, [R1+0x188] ;  /* 0x00018800010f7983 */ /* 0x000ee20000300800 */
[----:B------:R-:W-:Y:S01]  /*50930*/  @P1 FMUL R6, R6, 0.25 ;  /* 0x3e80000006061820 */ /* 0x000fe20000400000 */
[----:B------:R-:W-:Y:S01]  /*50940*/  @!P6 FMUL R14, R14, 16777216 ;  /* 0x4b8000000e0ee820 */ /* 0x000fe20000400000 */
[----:B------:R-:W-:Y:S01]  /*50950*/  @!P6 FMUL R10, R10, 16777216 ;  /* 0x4b8000000a0ae820 */ /* 0x000fe20000400000 */
[----:B------:R-:W-:Y:S01]  /*50960*/  @!P6 FMUL R8, R8, 16777216 ;  /* 0x4b8000000808e820 */ /* 0x000fe20000400000 */
[----:B------:R-:W-:Y:S01]  /*50970*/  @!P6 FMUL R9, R9, 16777216 ;  /* 0x4b8000000909e820 */ /* 0x000fe20000400000 */
[----:B------:R-:W-:Y:S01]  /*50980*/  @!P6 FMUL R6, R6, 16777216 ;  /* 0x4b8000000606e820 */ /* 0x000fe20000400000 */
[----:B------:R-:W-:Y:S01]  /*50990*/  I2FP.F32.S32 R5, R12 ;  /* 0x0000000c00057245 */ /* 0x000fe20000201400 */
[C---:B------:R-:W-:Y:S01]  /*509a0*/  FMUL R20, R26.reuse, R14 ;  /* 0x0000000e1a147220 */ /* 0x040fe20000400000 */
[----:B0-----:R-:W3:Y:S01]  /*509b0*/  LDL.LU R12, [R1+0x184] ;  /* 0x00018400010c7983 */ /* 0x001ee20000300800 */
[C---:B------:R-:W-:Y:S01]  /*509c0*/  FMUL R14, R26.reuse, R10 ;  /* 0x0000000a1a0e7220 */ /* 0x040fe20000400000 */
[C---:B------:R-:W-:Y:S01]  /*509d0*/  FMUL R10, R26.reuse, R8 ;  /* 0x000000081a0a7220 */ /* 0x040fe20000400000 */
[C---:B------:R-:W-:Y:S01]  /*509e0*/  FMUL R9, R26.reuse, R9 ;  /* 0x000000091a097220 */ /* 0x040fe20000400000 */
[----:B------:R-:W3:Y:S01]  /*509f0*/  LDL.LU R13, [R1+0x180] ;  /* 0x00018000010d7983 */ /* 0x000ee20000300800 */
[----:B------:R-:W-:-:S03]  /*50a00*/  FMUL R8, R26, R6 ;  /* 0x000000061a087220 */ /* 0x000fc60000400000 */
[----:B-1----:R-:W3:Y:S04]  /*50a10*/  LDL.LU R11, [R1+0x17c] ;  /* 0x00017c00010b7983 */ /* 0x002ee80000300800 */
[----:B------:R-:W-:Y:S04]  /*50a20*/  STL [R1+0x18], R20 ;  /* 0x0000181401007387 */ /* 0x000fe80000100800 */
[----:B------:R0:W-:Y:S04]  /*50a30*/  STL [R1+0x14], R14 ;  /* 0x0000140e01007387 */ /* 0x0001e80000100800 */
[----:B------:R-:W-:Y:S04]  /*50a40*/  STL [R1+0x10], R10 ;  /* 0x0000100a01007387 */ /* 0x000fe80000100800 */
[----:B------:R-:W-:Y:S04]  /*50a50*/  STL [R1+0xc], R9 ;  /* 0x00000c0901007387 */ /* 0x000fe80000100800 */
[----:B------:R-:W-:Y:S01]  /*50a60*/  STL [R1+0x8], R8 ;  /* 0x0000080801007387 */ /* 0x000fe20000100800 */
[----:B--2---:R-:W-:-:S04]  /*50a70*/  @P1 FMUL R28, R28, 0.25 ;  /* 0x3e8000001c1c1820 */ /* 0x004fc80000400000 */
[----:B------:R-:W-:-:S04]  /*50a80*/  @!P6 FMUL R28, R28, 16777216 ;  /* 0x4b8000001c1ce820 */ /* 0x000fc80000400000 */
[----:B------:R-:W-:Y:S02]  /*50a90*/  FMUL R6, R26, R28 ;  /* 0x0000001c1a067220 */ /* 0x000fe40000400000 */
[----:B------:R-:W2:Y:S01]  /*50aa0*/  LDL.LU R28, [R1+0xff4] ;  /* 0x000ff400011c7983 */ /* 0x000ea20000300800 */
[C---:B----4-:R-:W-:Y:S02]  /*50ab0*/  FSETP.GT.AND P4, PT, |R29|.reuse, 8.50705917302346158658e+37, PT ;  /* 0x7e8000001d00780b */ /* 0x050fe40003f84200 */
[C---:B------:R-:W-:Y:S01]  /*50ac0*/  FSETP.GEU.AND P2, PT, |R29|.reuse, 1.175494350822287508e-38, PT ;  /* 0x008000001d00780b */ /* 0x040fe20003f4e200 */
[C---:B------:R-:W-:Y:S01]  /*50ad0*/  FMUL R0, R29.reuse, 8388608 ;  /* 0x4b0000001d007820 */ /* 0x040fe20000400000 */
[----:B------:R-:W-:-:S04]  /*50ae0*/  FSETP.GEU.AND P3, PT, R29, 1.175494350822287508e-38, PT ;  /* 0x008000001d00780b */ /* 0x000fc80003f6e000 */
[----:B0-----:R-:W-:Y:S02]  /*50af0*/  FSEL R14, R0, R29, !P3 ;  /* 0x0000001d000e7208 */ /* 0x001fe40005800000 */
[----:B------:R-:W-:-:S03]  /*50b00*/  FSEL R3, RZ, -23, P0 ;  /* 0xc1b80000ff037808 */ /* 0x000fc60000000000 */
[----:B------:R-:W-:Y:S01]  /*50b10*/  @P4 FMUL R29, R29, 0.25 ;  /* 0x3e8000001d1d4820 */ /* 0x000fe20000400000 */
[----:B------:R-:W-:-:S03]  /*50b20*/  @P1 FMUL R7, R7, 0.25 ;  /* 0x3e80000007071820 */ /* 0x000fc60000400000 */
[----:B------:R-:W-:Y:S01]  /*50b30*/  @!P2 FMUL R29, R29, 16777216 ;  /* 0x4b8000001d1da820 */ /* 0x000fe20000400000 */
[----:B------:R-:W-:-:S03]  /*50b40*/  FFMA.FTZ R0, R5, 1.1920928955078125e-07, R3 ;  /* 0x3400000005007823 */ /* 0x000fc60000010003 */
[----:B------:R-:W0:Y:S01]  /*50b50*/  MUFU.RCP R3, R29 ;  /* 0x0000001d00037308 */ /* 0x000e220000001000 */
[----:B------:R-:W-:Y:S01]  /*50b60*/  @!P6 FMUL R7, R7, 16777216 ;  /* 0x4b8000000707e820 */ /* 0x000fe20000400000 */
[----:B------:R-:W-:Y:S02]  /*50b70*/  FSEL R2, RZ, -23, P5 ;  /* 0xc1b80000ff027808 */ /* 0x000fe40002800000 */
[----:B------:R-:W-:Y:S01]  /*50b80*/  I2FP.F32.S32 R4, R4 ;  /* 0x0000000400047245 */ /* 0x000fe20000201400 */
[----:B------:R-:W-:-:S04]  /*50b90*/  FMUL R7, R26, R7 ;  /* 0x000000071a077220 */ /* 0x000fc80000400000 */
[----:B------:R-:W-:Y:S01]  /*50ba0*/  FFMA.FTZ R2, R4, 1.1920928955078125e-07, R2 ;  /* 0x3400000004027823 */ /* 0x000fe20000010002 */
[----:B------:R-:W-:Y:S04]  /*50bb0*/  STL [R1+0x4], R7 ;  /* 0x0000040701007387 */ /* 0x000fe80000100800 */
[----:B------:R1:W-:Y:S04]  /*50bc0*/  STL [R1], R6 ;  /* 0x0000000601007387 */ /* 0x0003e80000100800 */
[----:B------:R-:W-:Y:S04]  /*50bd0*/  STL [R1+0x8c4], R14 ;  /* 0x0008c40e01007387 */ /* 0x000fe80000100800 */
[----:B------:R-:W-:Y:S04]  /*50be0*/  STL [R1+0x668], R2 ;  /* 0x0006680201007387 */ /* 0x000fe80000100800 */
[----:B-1----:R-:W4:Y:S04]  /*50bf0*/  LDL.LU R6, [R1+0x18c] ;  /* 0x00018c0001067983 */ /* 0x002f280000300800 */
[----:B------:R-:W-:Y:S04]  /*50c00*/  STL [R1+0x664], R0 ;  /* 0x0006640001007387 */ /* 0x000fe80000100800 */
[----:B------:R-:W4:Y:S04]  /*50c10*/  LDL.LU R7, [R1+0x1a8] ;  /* 0x0001a80001077983 */ /* 0x000f280000300800 */
[----:B------:R-:W4:Y:S04]  /*50c20*/  LDL.LU R8, [R1+0x1ac] ;  /* 0x0001ac0001087983 */ /* 0x000f280000300800 */
[----:B------:R-:W4:Y:S04]  /*50c30*/  LDL.LU R9, [R1+0x1b0] ;  /* 0x0001b00001097983 */ /* 0x000f280000300800 */
[----:B------:R-:W4:Y:S01]  /*50c40*/  LDL.LU R10, [R1+0x1b4] ;  /* 0x0001b400010a7983 */ /* 0x000f220000300800 */
[----:B-----5:R-:W-:Y:S01]  /*50c50*/  @P4 FMUL R18, R18, 0.25 ;  /* 0x3e80000012124820 */ /* 0x020fe20000400000 */
[----:B------:R-:W-:-:S03]  /*50c60*/  @P4 FMUL R19, R19, 0.25 ;  /* 0x3e80000013134820 */ /* 0x000fc60000400000 */
[----:B------:R-:W-:Y:S01]  /*50c70*/  @!P2 FMUL R18, R18, 16777216 ;  /* 0x4b8000001212a820 */ /* 0x000fe20000400000 */
[----:B------:R-:W-:Y:S01]  /*50c80*/  @!P2 FMUL R19, R19, 16777216 ;  /* 0x4b8000001313a820 */ /* 0x000fe20000400000 */
[----:B------:R-:W-:Y:S01]  /*50c90*/  @P4 FMUL R16, R16, 0.25 ;  /* 0x3e80000010104820 */ /* 0x000fe20000400000 */
[----:B------:R-:W-:-:S03]  /*50ca0*/  @P4 FMUL R17, R17, 0.25 ;  /* 0x3e80000011114820 */ /* 0x000fc60000400000 */
[----:B------:R-:W-:Y:S01]  /*50cb0*/  @!P2 FMUL R16, R16, 16777216 ;  /* 0x4b8000001010a820 */ /* 0x000fe20000400000 */
[----:B0-----:R-:W-:Y:S01]  /*50cc0*/  FMUL R29, R3, R18 ;  /* 0x00000012031d7220 */ /* 0x001fe20000400000 */
[----:B---3--:R-:W-:Y:S01]  /*50cd0*/  @P4 FMUL R15, R15, 0.25 ;  /* 0x3e8000000f0f4820 */ /* 0x008fe20000400000 */
[----:B------:R-:W-:Y:S01]  /*50ce0*/  @!P2 FMUL R17, R17, 16777216 ;  /* 0x4b8000001111a820 */ /* 0x000fe20000400000 */
[C---:B------:R-:W-:Y:S01]  /*50cf0*/  FMUL R27, R3.reuse, R19 ;  /* 0x00000013031b7220 */ /* 0x040fe20000400000 */
[----:B------:R-:W-:Y:S01]  /*50d00*/  FMUL R26, R3, R16 ;  /* 0x00000010031a7220 */ /* 0x000fe20000400000 */
[----:B------:R-:W-:Y:S01]  /*50d10*/  @!P2 FMUL R15, R15, 16777216 ;  /* 0x4b8000000f0fa820 */ /* 0x000fe20000400000 */
[C---:B------:R-:W-:Y:S01]  /*50d20*/  FMUL R25, R3.reuse, R17 ;  /* 0x0000001103197220 */ /* 0x040fe20000400000 */
[----:B------:R-:W-:Y:S02]  /*50d30*/  STL [R1+0xdcc], R29 ;  /* 0x000dcc1d01007387 */ /* 0x000fe40000100800 */
[----:B------:R-:W-:Y:S01]  /*50d40*/  FMUL R24, R3, R15 ;  /* 0x0000000f03187220 */ /* 0x000fe20000400000 */
[----:B------:R-:W-:Y:S01]  /*50d50*/  @P4 FMUL R12, R12, 0.25 ;  /* 0x3e8000000c0c4820 */ /* 0x000fe20000400000 */
[----:B------:R-:W-:Y:S04]  /*50d60*/  STL [R1+0xdd0], R27 ;  /* 0x000dd01b01007387 */ /* 0x000fe80000100800 */
[----:B------:R0:W-:Y:S01]  /*50d70*/  STL [R1+0xdd4], R26 ;  /* 0x000dd41a01007387 */ /* 0x0001e20000100800 */
[----:B------:R-:W-:Y:S01]  /*50d80*/  @P4 FMUL R13, R13, 0.25 ;  /* 0x3e8000000d0d4820 */ /* 0x000fe20000400000 */
[----:B------:R-:W-:Y:S01]  /*50d90*/  @!P2 FMUL R12, R12, 16777216 ;  /* 0x4b8000000c0ca820 */ /* 0x000fe20000400000 */
[----:B------:R-:W-:Y:S01]  /*50da0*/  @P4 FMUL R11, R11, 0.25 ;  /* 0x3e8000000b0b4820 */ /* 0x000fe20000400000 */
[----:B0-----:R-:W3:Y:S04]  /*50db0*/  LDL.LU R26, [R1+0x1b8] ;  /* 0x0001b800011a7983 */ /* 0x001ee80000300800 */
[----:B------:R0:W-:Y:S01]  /*50dc0*/  STL [R1+0xdd8], R25 ;  /* 0x000dd81901007387 */ /* 0x0001e20000100800 */
[----:B------:R-:W-:Y:S01]  /*50dd0*/  @!P2 FMUL R13, R13, 16777216 ;  /* 0x4b8000000d0da820 */ /* 0x000fe20000400000 */
[----:B------:R-:W-:Y:S01]  /*50de0*/  FMUL R0, R3, R12 ;  /* 0x0000000c03007220 */ /* 0x000fe20000400000 */
[----:B------:R-:W-:Y:S01]  /*50df0*/  @!P2 FMUL R11, R11, 16777216 ;  /* 0x4b8000000b0ba820 */ /* 0x000fe20000400000 */
[----:B0-----:R-:W5:Y:S04]  /*50e00*/  LDL.LU R25, [R1+0x198] ;  /* 0x0001980001197983 */ /* 0x001f680000300800 */
[----:B------:R0:W-:Y:S01]  /*50e10*/  STL [R1+0xddc], R24 ;  /* 0x000ddc1801007387 */ /* 0x0001e20000100800 */
[C---:B------:R-:W-:Y:S01]  /*50e20*/  FMUL R2, R3.reuse, R13 ;  /* 0x0000000d03027220 */ /* 0x040fe20000400000 */
[----:B------:R-:W-:-:S02]  /*50e30*/  FMUL R3, R3, R11 ;  /* 0x0000000b03037220 */ /* 0x000fc40000400000 */
[----:B0-----:R-:W5:Y:S04]  /*50e40*/  LDL.LU R24, [R1+0x19c] ;  /* 0x00019c0001187983 */ /* 0x001f680000300800 */
[----:B------:R0:W-:Y:S04]  /*50e50*/  STL [R1+0xde0], R0 ;  /* 0x000de00001007387 */ /* 0x0001e80000100800 */
[----:B------:R1:W-:Y:S04]  /*50e60*/  STL [R1+0xde4], R2 ;  /* 0x000de40201007387 */ /* 0x0003e80000100800 */
[----:B------:R-:W-:Y:S01]  /*50e70*/  STL [R1+0xde8], R3 ;  /* 0x000de80301007387 */ /* 0x000fe20000100800 */
[C---:B--2---:R-:W-:Y:S01]  /*50e80*/  FMUL R4, R28.reuse, 8388608 ;  /* 0x4b0000001c047820 */ /* 0x044fe20000400000 */
[----:B------:R-:W-:-:S04]  /*50e90*/  FSETP.GEU.AND P1, PT, R28, 1.175494350822287508e-38, PT ;  /* 0x008000001c00780b */ /* 0x000fc80003f2e000 */
[----:B0-----:R-:W-:-:S05]  /*50ea0*/  FSEL R0, R4, R28, !P1 ;  /* 0x0000001c04007208 */ /* 0x001fca0004800000 */
[----:B------:R0:W-:Y:S04]  /*50eb0*/  STL [R1+0x320], R0 ;  /* 0x0003200001007387 */ /* 0x0001e80000100800 */
        /* <DEDUP_REMOVED lines=10> */
[----:B------:R-:W-:-:S02]  /*50f60*/  FSETP.GT.AND P0, PT, |R28|, 8.50705917302346158658e+37, PT ;  /* 0x7e8000001c00780b */ /* 0x000fc40003f04200 */
[----:B------:R-:W-:-:S11]  /*50f70*/  FSETP.GEU.AND P5, PT, |R28|, 1.175494350822287508e-38, PT ;  /* 0x008000001c00780b */ /* 0x000fd60003fae200 */
[----:B------:R-:W-:-:S04]  /*50f80*/  @P0 FMUL R28, R28, 0.25 ;  /* 0x3e8000001c1c0820 */ /* 0x000fc80000400000 */
[----:B------:R-:W-:-:S04]  /*50f90*/  @!P5 FMUL R28, R28, 16777216 ;  /* 0x4b8000001c1cd820 */ /* 0x000fc80000400000 */
[----:B------:R-:W0:Y:S01]  /*50fa0*/  MUFU.RCP R11, R28 ;  /* 0x0000001c000b7308 */ /* 0x000e220000001000 */
[----:B------:R-:W-:Y:S02]  /*50fb0*/  VIADD R4, R0, 0xc0cafb0d ;  /* 0xc0cafb0d00047836 */ /* 0x000fe40000000000 */
[----:B----4-:R-:W-:Y:S01]  /*50fc0*/  @P0 FMUL R6, R6, 0.25 ;  /* 0x3e80000006060820 */ /* 0x010fe20000400000 */
[----:B------:R-:W-:Y:S02]  /*50fd0*/  VIADD R5, R14, 0xc0cafb0d ;  /* 0xc0cafb0d0e057836 */ /* 0x000fe40000000000 */
[----:B------:R-:W-:Y:S01]  /*50fe0*/  @P0 FMUL R7, R7, 0.25 ;  /* 0x3e80000007070820 */ /* 0x000fe20000400000 */
[----:B------:R-:W-:Y:S01]  /*50ff0*/  @P0 FMUL R8, R8, 0.25 ;  /* 0x3e80000008080820 */ /* 0x000fe20000400000 */
[----:B------:R-:W-:Y:S01]  /*51000*/  @P0 FMUL R9, R9, 0.25 ;  /* 0x3e80000009090820 */ /* 0x000fe20000400000 */
[----:B------:R-:W-:Y:S01]  /*51010*/  @P0 FMUL R10, R10, 0.25 ;  /* 0x3e8000000a0a0820 */ /* 0x000fe20000400000 */
[----:B------:R-:W-:Y:S01]  /*51020*/  @!P5 FMUL R6, R6, 16777216 ;  /* 0x4b8000000606d820 */ /* 0x000fe20000400000 */
[----:B-1----:R-:W-:Y:S01]  /*51030*/  LOP3.LUT R2, R4, 0xff800000, RZ, 0xc0, !PT ;  /* 0xff80000004027812 */ /* 0x002fe200078ec0ff */
[----:B------:R-:W-:Y:S01]  /*51040*/  @!P5 FMUL R7, R7, 16777216 ;  /* 0x4b8000000707d820 */ /* 0x000fe20000400000 */
[----:B0-----:R-:W-:Y:S01]  /*51050*/  LOP3.LUT R0, R5, 0xff800000, RZ, 0xc0, !PT ;  /* 0xff80000005007812 */ /* 0x001fe200078ec0ff */
[----:B------:R-:W-:Y:S01]  /*51060*/  @!P5 FMUL R8, R8, 16777216 ;  /* 0x4b8000000808d820 */ /* 0x000fe20000400000 */
[----:B------:R-:W-:Y:S01]  /*51070*/  @!P5 FMUL R9, R9, 16777216 ;  /* 0x4b8000000909d820 */ /* 0x000fe20000400000 */
[----:B------:R-:W-:Y:S01]  /*51080*/  @!P5 FMUL R10, R10, 16777216 ;  /* 0x4b8000000a0ad820 */ /* 0x000fe20000400000 */
[----:B------:R-:W-:Y:S01]  /*51090*/  FSEL R12, RZ, -23, P3 ;  /* 0xc1b80000ff0c7808 */ /* 0x000fe20001800000 */
[----:B------:R0:W-:Y:S01]  /*510a0*/  STL [R1+0x614], R2 ;  /* 0x0006140201007387 */ /* 0x0001e20000100800 */
[C---:B------:R-:W-:Y:S01]  /*510b0*/  FMUL R6, R11.reuse, R6 ;  /* 0x000000060b067220 */ /* 0x040fe20000400000 */
[----:B------:R-:W-:Y:S01]  /*510c0*/  FSEL R13, RZ, -23, P1 ;  /* 0xc1b80000ff0d7808 */ /* 0x000fe20000800000 */
[C---:B------:R-:W-:Y:S01]  /*510d0*/  FMUL R7, R11.reuse, R7 ;  /* 0x000000070b077220 */ /* 0x040fe20000400000 */
[----:B------:R-:W-:Y:S01]  /*510e0*/  I2FP.F32.S32 R14, R2 ;  /* 0x00000002000e7245 */ /* 0x000fe20000201400 */
[----:B------:R1:W-:Y:S01]  /*510f0*/  STL [R1+0x610], R0 ;  /* 0x0006100001007387 */ /* 0x0003e20000100800 */
[----:B------:R-:W-:Y:S01]  /*51100*/  I2FP.F32.S32 R15, R0 ;  /* 0x00000000000f7245 */ /* 0x000fe20000201400 */
[C---:B------:R-:W-:Y:S01]  /*51110*/  FMUL R8, R11.reuse, R8 ;  /* 0x000000080b087220 */ /* 0x040fe20000400000 */
[C---:B------:R-:W-:Y:S01]  /*51120*/  FMUL R9, R11.reuse, R9 ;  /* 0x000000090b097220 */ /* 0x040fe20000400000 */
[----:B------:R-:W-:Y:S01]  /*51130*/  FMUL R10, R11, R10 ;  /* 0x0000000a0b0a7220 */ /* 0x000fe20000400000 */
[----:B0-----:R-:W-:Y:S01]  /*51140*/  FFMA.FTZ R2, R14, 1.1920928955078125e-07, R13 ;  /* 0x340000000e027823 */ /* 0x001fe2000001000d */
[----:B-1----:R-:W-:Y:S01]  /*51150*/  FFMA.FTZ R0, R15, 1.1920928955078125e-07, R12 ;  /* 0x340000000f007823 */ /* 0x002fe2000001000c */
[----:B---3--:R-:W-:-:S04]  /*51160*/  @P0 FMUL R26, R26, 0.25 ;  /* 0x3e8000001a1a0820 */ /* 0x008fc80000400000 */
[----:B------:R-:W-:Y:S01]  /*51170*/  @!P5 FMUL R26, R26, 16777216 ;  /* 0x4b8000001a1ad820 */ /* 0x000fe20000400000 */
[----:B-----5:R-:W-:-:S04]  /*51180*/  @P0 FMUL R25, R25, 0.25 ;  /* 0x3e80000019190820 */ /* 0x020fc80000400000 */
[----:B------:R-:W-:Y:S01]  /*51190*/  @!P5 FMUL R25, R25, 16777216 ;  /* 0x4b8000001919d820 */ /* 0x000fe20000400000 */
[----:B------:R-:W-:-:S04]  /*511a0*/  @P0 FMUL R24, R24, 0.25 ;  /* 0x3e80000018180820 */ /* 0x000fc80000400000 */
[----:B------:R-:W-:Y:S01]  /*511b0*/  @!P5 FMUL R24, R24, 16777216 ;  /* 0x4b8000001818d820 */ /* 0x000fe20000400000 */
[----:B------:R-:W-:-:S03]  /*511c0*/  FMUL R5, R11, R25 ;  /* 0x000000190b057220 */ /* 0x000fc60000400000 */
[C---:B------:R-:W-:Y:S01]  /*511d0*/  FMUL R4, R11.reuse, R24 ;  /* 0x000000180b047220 */ /* 0x040fe20000400000 */
[----:B------:R-:W-:-:S04]  /*511e0*/  FMUL R11, R11, R26 ;  /* 0x0000001a0b0b7220 */ /* 0x000fc80000400000 */
        /* <DEDUP_REMOVED lines=8> */
[----:B------:R-:W-:Y:S01]  /*51270*/  STL [R1+0x660], R2 ;  /* 0x0006600201007387 */ /* 0x000fe20000100800 */
[----:B--2---:R-:W-:-:S05]  /*51280*/  F2FP.SATFINITE.E4M3.F32.PACK_AB_MERGE_C R12, R29, R27, RZ ;  /* 0x0000001b1d0c723e */ /* 0x004fca00048070ff */
[----:B------:R-:W-:Y:S01]  /*51290*/  STL [R1+0xe0c], R12 ;  /* 0x000e0c0c01007387 */ /* 0x000fe20000100800 */
[----:B------:R-:W-:-:S03]  /*512a0*/  F2FP.SATFINITE.E4M3.F32.PACK_AB_MERGE_C R13, R23, R22, RZ ;  /* 0x00000016170d723e */ /* 0x000fc600048070ff */
[----:B------:R-:W-:Y:S01]  /*512b0*/  STL [R1+0x674], R0 ;  /* 0x0006740001007387 */ /* 0x000fe20000100800 */
[----:B------:R-:W-:-:S03]  /*512c0*/  F2FP.SATFINITE.E4M3.F32.PACK_AB_MERGE_C R14, R21, R20, RZ ;  /* 0x00000014150e723e */ /* 0x000fc600048070ff */
[----:B------:R-:W-:Y:S01]  /*512d0*/  STL [R1+0xe10], R13 ;  /* 0x000e100d01007387 */ /* 0x000fe20000100800 */
[----:B------:R-:W-:-:S03]  /*512e0*/  F2FP.SATFINITE.E4M3.F32.PACK_AB_MERGE_C R15, R19, R18, RZ ;  /* 0x00000012130f723e */ /* 0x000fc600048070ff */
[----:B------:R-:W-:Y:S04]  /*512f0*/  STL [R1+0xe14], R14 ;  /* 0x000e140e01007387 */ /* 0x000fe80000100800 */
[----:B------:R-:W-:Y:S01]  /*51300*/  STL [R1+0xe18], R15 ;  /* 0x000e180f01007387 */ /* 0x000fe20000100800 */
[----:B------:R-:W-:-:S03]  /*51310*/  F2FP.SATFINITE.E4M3.F32.PACK_AB_MERGE_C R16, R17, R16, RZ ;  /* 0x000000101110723e */ /* 0x000fc600048070ff */
[----:B------:R-:W2:Y:S04]  /*51320*/  LDL.LU R17, [R1+0x5d0] ;  /* 0x0005d00001117983 */ /* 0x000ea80000300800 */
[----:B------:R-:W3:Y:S04]  /*51330*/  LDL.LU R18, [R1+0x550] ;  /* 0x0005500001127983 */ /* 0x000ee80000300800 */
[----:B---3--:R0:W-:Y:S04]  /*51340*/  STL [R1+0xfe0], R18 ;  /* 0x000fe01201007387 */ /* 0x0081e80000100800 */
[----:B0-----:R-:W3:Y:S04]  /*51350*/  LDL.LU R18, [R1+0x5d8] ;  /* 0x0005d80001127983 */ /* 0x001ee80000300800 */
[----:B---3--:R0:W-:Y:S04]  /*51360*/  STL [R1+0xfe8], R18 ;  /* 0x000fe81201007387 */ /* 0x0081e80000100800 */
[----:B0-----:R-:W3:Y:S04]  /*51370*/  LDL.LU R18, [R1+0x5b8] ;  /* 0x0005b80001127983 */ /* 0x001ee80000300800 */
[----:B---3--:R0:W-:Y:S04]  /*51380*/  STL [R1+0xff0], R18 ;  /* 0x000ff01201007387 */ /* 0x0081e80000100800 */
[----:B0-----:R-:W2:Y:S04]  /*51390*/  LDL.LU R18, [R1+0x5cc] ;  /* 0x0005cc0001127983 */ /* 0x001ea80000300800 */
[----:B------:R-:W3:Y:S04]  /*513a0*/  LDL.LU R19, [R1+0x580] ;  /* 0x0005800001137983 */ /* 0x000ee80000300800 */
[----:B---3--:R0:W-:Y:S04]  /*513b0*/  STL [R1+0xfdc], R19 ;  /* 0x000fdc1301007387 */ /* 0x0081e80000100800 */
[----:B0-----:R-:W3:Y:S04]  /*513c0*/  LDL.LU R19, [R1+0x54c] ;  /* 0x00054c0001137983 */ /* 0x001ee80000300800 */
[----:B---3--:R0:W-:Y:S04]  /*513d0*/  STL [R1+0xfe4], R19 ;  /* 0x000fe41301007387 */ /* 0x0081e80000100800 */
[----:B0-----:R-:W3:Y:S04]  /*513e0*/  LDL.LU R19, [R1+0x5d4] ;  /* 0x0005d40001137983 */ /* 0x001ee80000300800 */
[----:B---3--:R0:W-:Y:S04]  /*513f0*/  STL [R1+0xfec], R19 ;  /* 0x000fec1301007387 */ /* 0x0081e80000100800 */
[----:B0-----:R-:W3:Y:S04]  /*51400*/  LDL.LU R19, [R1+0x5b4] ;  /* 0x0005b40001137983 */ /* 0x001ee80000300800 */
[----:B------:R-:W4:Y:S04]  /*51410*/  LDL.LU R20, [R1+0x564] ;  /* 0x0005640001147983 */ /* 0x000f280000300800 */
[----:B----4-:R0:W-:Y:S04]  /*51420*/  STL [R1+0xfd8], R20 ;  /* 0x000fd81401007387 */ /* 0x0101e80000100800 */
[----:B0-----:R-:W4:Y:S04]  /*51430*/  LDL.LU R20, [R1+0x57c] ;  /* 0x00057c0001147983 */ /* 0x001f280000300800 */
[----:B------:R-:W5:Y:S04]  /*51440*/  LDL.LU R21, [R1+0x588] ;  /* 0x0005880001157983 */ /* 0x000f680000300800 */
[----:B-----5:R0:W-:Y:S04]  /*51450*/  STL [R1+0xfd4], R21 ;  /* 0x000fd41501007387 */ /* 0x0201e80000100800 */
[----:B0-----:R-:W5:Y:S04]  /*51460*/  LDL.LU R21, [R1+0x55c] ;  /* 0x00055c0001157983 */ /* 0x001f680000300800 */
[----:B------:R-:W2:Y:S04]  /*51470*/  LDL.LU R22, [R1+0x570] ;  /* 0x0005700001167983 */ /* 0x000ea80000300800 */
[----:B--2---:R0:W-:Y:S04]  /*51480*/  STL [R1+0xfd0], R22 ;  /* 0x000fd01601007387 */ /* 0x0041e80000100800 */
[----:B0-----:R-:W2:Y:S04]  /*51490*/  LDL.LU R22, [R1+0x584] ;  /* 0x0005840001167983 */ /* 0x001ea80000300800 */
[----:B------:R-:W2:Y:S01]  /*514a0*/  LDL.LU R23, [R1+0x598] ;  /* 0x0005980001177983 */ /* 0x000ea20000300800 */
[----:B------:R-:W-:-:S03]  /*514b0*/  F2FP.SATFINITE.E4M3.F32.PACK_AB_MERGE_C R17, R17, R18, RZ ;  /* 0x000000121111723e */ /* 0x000fc600048070ff */
[----:B--2---:R0:W-:Y:S04]  /*514c0*/  STL [R1+0xfcc], R23 ;  /* 0x000fcc1701007387 */ /* 0x0041e80000100800 */
        /* <DEDUP_REMOVED lines=22> */
[----:B------:R0:W-:Y:S04]  /*51630*/  STL [R1+0xe1c], R16 ;  /* 0x000e1c1001007387 */ /* 0x0001e80000100800 */
[----:B0-----:R-:W2:Y:S04]  /*51640*/  LDL.LU R16, [R1+0x50c] ;  /* 0x00050c0001107983 */ /* 0x001ea80000300800 */
[----:B------:R-:W3:Y:S04]  /*51650*/  LDL.LU R18, [R1+0xff0] ;  /* 0x000ff00001127983 */ /* 0x000ee80000300800 */
[----:B------:R0:W-:Y:S04]  /*51660*/  STL [R1+0xe20], R17 ;  /* 0x000e201101007387 */ /* 0x0001e80000100800 */
[----:B0-----:R-:W2:Y:S01]  /*51670*/  LDL.LU R17, [R1+0x5a8] ;  /* 0x0005a80001117983 */ /* 0x001ea20000300800 */
[----:B---3--:R-:W-:-:S03]  /*51680*/  F2FP.SATFINITE.E4M3.F32.PACK_AB_MERGE_C R18, R18, R19, RZ ;  /* 0x000000131212723e */ /* 0x008fc600048070ff */
[----:B------:R-:W3:Y:S04]  /*51690*/  LDL.LU R19, [R1+0xfec] ;  /* 0x000fec0001137983 */ /* 0x000ee80000300800 */
[----:B------:R0:W-:Y:S04]  /*516a0*/  STL [R1+0x58c], R18 ;  /* 0x00058c1201007387 */ /* 0x0001e80000100800 */
[----:B0-----:R-:W3:Y:S02]  /*516b0*/  LDL.LU R18, [R1+0xfe8] ;  /* 0x000fe80001127983 */ /* 0x001ee40000300800 */
[----:B---3--:R-:W-:-:S02]  /*516c0*/  F2FP.SATFINITE.E4M3.F32.PACK_AB_MERGE_C R18, R18, R19, RZ ;  /* 0x000000131212723e */ /* 0x008fc400048070ff */
[----:B------:R-:W3:Y:S04]  /*516d0*/  LDL.LU R19, [R1+0xfe4] ;  /* 0x000fe40001137983 */ /* 0x000ee80000300800 */
[----:B------:R0:W-:Y:S04]  /*516e0*/  STL [R1+0x590], R18 ;  /* 0x0005901201007387 */ /* 0x0001e80000100800 */
[----:B0-----:R-:W3:Y:S02]  /*516f0*/  LDL.LU R18, [R1+0xfe0] ;  /* 0x000fe00001127983 */ /* 0x001ee40000300800 */
[----:B---3--:R-:W-:-:S02]  /*51700*/  F2FP.SATFINITE.E4M3.F32.PACK_AB_MERGE_C R18, R18, R19, RZ ;  /* 0x000000131212723e */ /* 0x008fc400048070ff */
[----:B------:R-:W4:Y:S04]  /*51710*/  LDL.LU R19, [R1+0xfdc] ;  /* 0x000fdc0001137983 */ /* 0x000f280000300800 */
[----:B------:R0:W-:Y:S04]  /*51720*/  STL [R1+0xe24], R18 ;  /* 0x000e241201007387 */ /* 0x0001e80000100800 */
[----:B0-----:R-:W3:Y:S01]  /*51730*/  LDL.LU R18, [R1+0x5a0] ;  /* 0x0005a00001127983 */ /* 0x001ee20000300800 */
[----:B----4-:R-:W-:-:S03]  /*51740*/  F2FP.SATFINITE.E4M3.F32.PACK_AB_MERGE_C R19, R19, R20, RZ ;  /* 0x000000141313723e */ /* 0x010fc600048070ff */
[----:B------:R-:W5:Y:S04]  /*51750*/  LDL.LU R20, [R1+0xfd8] ;  /* 0x000fd80001147983 */ /* 0x000f680000300800 */
[----:B------:R0:W-:Y:S04]  /*51760*/  STL [R1+0xe28], R19 ;  /* 0x000e281301007387 */ /* 0x0001e80000100800 */
[----:B0-----:R-:W4:Y:S01]  /*51770*/  LDL.LU R19, [R1+0x578] ;  /* 0x0005780001137983 */ /* 0x001f220000300800 */
[----:B-----5:R-:W-:-:S03]  /*51780*/  F2FP.SATFINITE.E4M3.F32.PACK_AB_MERGE_C R20, R20, R21, RZ ;  /* 0x000000151414723e */ /* 0x020fc600048070ff */
[----:B------:R-:W5:Y:S04]  /*51790*/  LDL.LU R21, [R1+0xfd4] ;  /* 0x000fd40001157983 */ /* 0x000f680000300800 */
[----:B------:R0:W-:Y:S04]  /*517a0*/  STL [R1+0xe2c], R20 ;  /* 0x000e2c1401007387 */ /* 0x0001e80000100800 */
[----:B0-----:R-:W4:Y:S01]  /*517b0*/  LDL.LU R20, [R1+0x574] ;  /* 0x0005740001147983 */ /* 0x001f220000300800 */
[----:B-----5:R-:W-:-:S03]  /*517c0*/  F2FP.SATFINITE.E4M3.F32.PACK_AB_MERGE_C R21, R21, R22, RZ ;  /* 0x000000161515723e */ /* 0x020fc600048070ff */
[----:B------:R-:W2:Y:S04]  /*517d0*/  LDL.LU R22, [R1+0xfd0] ;  /* 0x000fd00001167983 */ /* 0x000ea80000300800 */
[----:B------:R0:W-:Y:S04]  /*517e0*/  STL [R1+0xe30], R21 ;  /* 0x000e301501007387 */ /* 0x0001e80000100800 */
[----:B0-----:R-:W5:Y:S01]  /*517f0*/  LDL.LU R21, [R1+0x594] ;  /* 0x0005940001157983 */ /* 0x001f620000300800 */
[----:B--2---:R-:W-:-:S03]  /*51800*/  F2FP.SATFINITE.E4M3.F32.PACK_AB_MERGE_C R22, R22, R23, RZ ;  /* 0x000000171616723e */ /* 0x004fc600048070ff */
[----:B------:R-:W5:Y:S01]  /*51810*/  LDL.LU R23, [R1+0xfcc] ;  /* 0x000fcc0001177983 */ /* 0x000f620000300800 */
[----:B----4-:R-:W-:Y:S02]  /*51820*/  F2FP.SATFINITE.E4M3.F32.PACK_AB_MERGE_C R19, R19, R20, RZ ;  /* 0x000000141313723e */ /* 0x010fe400048070ff */
[----:B------:R-:W-:Y:S01]  /*51830*/  F2FP.SATFINITE.E4M3.F32.PACK_AB_MERGE_C R28, R28, R16, RZ ;  /* 0x000000101c1c723e */ /* 0x000fe200048070ff */
[----:B------:R-:W-:Y:S01]  /*51840*/  STL [R1+0xe34], R22 ;  /* 0x000e341601007387 */ /* 0x000fe20000100800 */
[----:B---3--:R-:W-:Y:S02]  /*51850*/  F2FP.SATFINITE.E4M3.F32.PACK_AB_MERGE_C R17, R17, R18, RZ ;  /* 0x000000121111723e */ /* 0x008fe400048070ff */
[----:B------:R-:W-:Y:S02]  /*51860*/  F2FP.SATFINITE.E4M3.F32.PACK_AB_MERGE_C R14, R14, R15, RZ ;  /* 0x0000000f0e0e723e */ /* 0x000fe400048070ff */
[----:B------:R-:W-:Y:S02]  /*51870*/  F2FP.SATFINITE.E4M3.F32.PACK_AB_MERGE_C R12, R12, R13, RZ ;  /* 0x0000000d0c0c723e */ /* 0x000fe400048070ff */
[----:B------:R-:W-:-:S02]  /*51880*/  F2FP.SATFINITE.E4M3.F32.PACK_AB_MERGE_C R10, R10, R11, RZ ;  /* 0x0000000b0a0a723e */ /* 0x000fc400048070ff */
[----:B------:R-:W-:Y:S02]  /*51890*/  F2FP.SATFINITE.E4M3.F32.PACK_AB_MERGE_C R8, R8, R9, RZ ;  /* 0x000000090808723e */ /* 0x000fe400048070ff */
[----:B------:R-:W-:Y:S02]  /*518a0*/  F2FP.SATFINITE.E4M3.F32.PACK_AB_MERGE_C R6, R6, R7, RZ ;  /* 0x000000070606723e */ /* 0x000fe400048070ff */
[----:B------:R-:W-:Y:S02]  /*518b0*/  F2FP.SATFINITE.E4M3.F32.PACK_AB_MERGE_C R5, R4, R5, RZ ;  /* 0x000000050405723e */ /* 0x000fe400048070ff */
[----:B------:R-:W-:Y:S02]  /*518c0*/  F2FP.SATFINITE.E4M3.F32.PACK_AB_MERGE_C R4, R2, R3, RZ ;  /* 0x000000030204723e */ /* 0x000fe400048070ff */
[----:B------:R-:W-:Y:S02]  /*518d0*/  F2FP.SATFINITE.E4M3.F32.PACK_AB_MERGE_C R3, R24, R0, RZ ;  /* 0x000000001803723e */ /* 0x000fe400048070ff */
[----:B-----5:R-:W-:-:S05]  /*518e0*/  F2FP.SATFINITE.E4M3.F32.PACK_AB_MERGE_C R23, R23, R21, RZ ;  /* 0x000000151717723e */ /* 0x020fca00048070ff */
[----:B------:R-:W-:Y:S04]  /*518f0*/  STL [R1+0xe38], R23 ;  /* 0x000e381701007387 */ /* 0x000fe80000100800 */
[----:B------:R-:W-:Y:S04]  /*51900*/  STL [R1+0x54c], R19 ;  /* 0x00054c1301007387 */ /* 0x000fe80000100800 */
[----:B------:R0:W-:Y:S04]  /*51910*/  STL [R1+0xe3c], R28 ;  /* 0x000e3c1c01007387 */ /* 0x0001e80000100800 */
        /* <DEDUP_REMOVED lines=9> */
[----:B0-----:R-:W2:Y:S01]  /*519b0*/  LDL.LU R28, [R1+0x488] ;  /* 0x00048800011c7983 */ /* 0x001ea20000300800 */
[----:B------:R-:W-:-:S02]  /*519c0*/  F2FP.SATFINITE.E4M3.F32.PACK_AB_MERGE_C R2, R26, R25, RZ ;  /* 0x000000191a02723e */ /* 0x000fc400048070ff */
[----:B------:R-:W-:-:S03]  /*519d0*/  F2FP.SATFINITE.E4M3.F32.PACK_AB_MERGE_C R0, R29, R27, RZ ;  /* 0x0000001b1d00723e */ /* 0x000fc600048070ff */
[----:B------:R-:W-:Y:S04]  /*519e0*/  STL [R1+0x58], R2 ;  /* 0x0000580201007387 */ /* 0x000fe80000100800 */
[----:B--2---:R0:W-:Y:S04]  /*519f0*/  STL [R1+0xf4c], R28 ;  /* 0x000f4c1c01007387 */ /* 0x0041e80000100800 */
[----:B------:R-:W-:Y:S04]  /*51a00*/  STL [R1+0x5c], R0 ;  /* 0x00005c0001007387 */ /* 0x000fe80000100800 */
[----:B0-----:R-:W2:Y:S04]  /*51a10*/  LDL.LU R28, [R1+0x458] ;  /* 0x00045800011c7983 */ /* 0x001ea80000300800 */
[----:B--2---:R0:W-:Y:S04]  /*51a20*/  STL [R1+0xf54], R28 ;  /* 0x000f541c01007387 */ /* 0x0041e80000100800 */
        /* <DEDUP_REMOVED lines=63> */
[----:B0-----:R-:W2:Y:S04]  /*51e20*/  LDL.LU R23, [R1+0x504] ;  /* 0x0005040001177983 */ /* 0x001ea80000300800 */
[----:B------:R-:W3:Y:S04]  /*51e30*/  LDL.LU R22, [R1+0x468] ;  /* 0x0004680001167983 */ /* 0x000ee80000300800 */
[----:B------:R-:W4:Y:S04]  /*51e40*/  LDL.LU R21, [R1+0x494] ;  /* 0x0004940001157983 */ /* 0x000f280000300800 */
[----:B------:R-:W4:Y:S04]  /*51e50*/  LDL.LU R20, [R1+0x498] ;  /* 0x0004980001147983 */ /* 0x000f280000300800 */
[----:B------:R-:W5:Y:S04]  /*51e60*/  LDL.LU R19, [R1+0x474] ;  /* 0x0004740001137983 */ /* 0x000f680000300800 */
[----:B------:R-:W5:Y:S04]  /*51e70*/  LDL.LU R18, [R1+0x478] ;  /* 0x0004780001127983 */ /* 0x000f680000300800 */
        /* <DEDUP_REMOVED lines=13> */
[----:B------:R-:W3:Y:S04]  /*51f50*/  LDL R4, [R1+0x444] ;  /* 0x0004440001047983 */ /* 0x000ee80000100800 */
        /* <DEDUP_REMOVED lines=8> */
[----:B--2---:R-:W-:-:S03]  /*51fe0*/  F2FP.SATFINITE.E4M3.F32.PACK_AB_MERGE_C R28, R28, R23, RZ ;  /* 0x000000171c1c723e */ /* 0x004fc600048070ff */
[----:B------:R-:W2:Y:S04]  /*51ff0*/  LDL.LU R23, [R1+0xfc8] ;  /* 0x000fc80001177983 */ /* 0x000ea80000300800 */
[----:B------:R0:W-:Y:S04]  /*52000*/  STL [R1+0x60], R28 ;  /* 0x0000601c01007387 */ /* 0x0001e80000100800 */
[----:B0-----:R-:W2:Y:S02]  /*52010*/  LDL.LU R28, [R1+0xfc4] ;  /* 0x000fc400011c7983 */ /* 0x001ea40000300800 */
[----:B--2---:R-:W-:-:S02]  /*52020*/  F2FP.SATFINITE.E4M3.F32.PACK_AB_MERGE_C R28, R28, R23, RZ ;  /* 0x000000171c1c723e */ /* 0x004fc400048070ff */
        /* <DEDUP_REMOVED lines=60> */
[----:B------:R-:W2:Y:S01]  /*523f0*/  LDL.LU R23, [R1+0xf48] ;  /* 0x000f480001177983 */ /* 0x000ea20000300800 */
[----:B----4-:R-:W-:Y:S02]  /*52400*/  F2FP.SATFINITE.E4M3.F32.PACK_AB_MERGE_C R20, R20, R21, RZ ;  /* 0x000000151414723e */ /* 0x010fe400048070ff */
[----:B-----5:R-:W-:Y:S01]  /*52410*/  F2FP.SATFINITE.E4M3.F32.PACK_AB_MERGE_C R18, R18, R19, RZ ;  /* 0x000000131212723e */ /* 0x020fe200048070ff */
[----:B------:R0:W-:Y:S01]  /*52420*/  STL [R1+0xdc], R28 ;  /* 0x0000dc1c01007387 */ /* 0x0001e20000100800 */
        /* <DEDUP_REMOVED lines=9> */
[----:B--2---:R-:W-:-:S05]  /*524c0*/  F2FP.SATFINITE.E4M3.F32.PACK_AB_MERGE_C R22, R22, R23, RZ ;  /* 0x000000171616723e */ /* 0x004fca00048070ff */
        /* <DEDUP_REMOVED lines=285> */
[----:B------:R-:W3:Y:S04]  /*536a0*/  LDL.LU R11, [R1] ;  /* 0x00000000010b7983 */ /* 0x000ee80000300800 */
        /* <DEDUP_REMOVED lines=81> */
[----:B------:R0:W-:Y:S01]  /*53bc0*/  STL [R1+0x164], R28 ;  /* 0x0001641c01007387 */ /* 0x0001e20000100800 */
[----:B----4-:R-:W-:Y:S02]  /*53bd0*/  F2FP.SATFINITE.E4M3.F32.PACK_AB_MERGE_C R20, R20, R21, RZ ;  /* 0x000000151414723e */ /* 0x010fe400048070ff */
[----:B-----5:R-:W-:Y:S02]  /*53be0*/  F2FP.SATFINITE.E4M3.F32.PACK_AB_MERGE_C R18, R18, R19, RZ ;  /* 0x000000131212723e */ /* 0x020fe400048070ff */
[----:B---3--:R-:W-:Y:S01]  /*53bf0*/  F2FP.SATFINITE.E4M3.F32.PACK_AB_MERGE_C R16, R16, R17, RZ ;  /* 0x000000111010723e */ /* 0x008fe200048070ff */
[----:B0-----:R-:W3:Y:S01]  /*53c00*/  LDL.LU R28, [R1+0xe3c] ;  /* 0x000e3c00011c7983 */ /* 0x001ee20000300800 */
[----:B------:R-:W-:-:S02]  /*53c10*/  F2FP.SATFINITE.E4M3.F32.PACK_AB_MERGE_C R14, R14, R15, RZ ;  /* 0x0000000f0e0e723e */ /* 0x000fc400048070ff */
[----:B------:R-:W-:Y:S02]  /*53c20*/  F2FP.SATFINITE.E4M3.F32.PACK_AB_MERGE_C R12, R12, R13, RZ ;  /* 0x0000000d0c0c723e */ /* 0x000fe400048070ff */
[----:B------:R-:W-:Y:S02]  /*53c30*/  F2FP.SATFINITE.E4M3.F32.PACK_AB_MERGE_C R10, R10, R11, RZ ;  /* 0x0000000b0a0a723e */ /* 0x000fe400048070ff */
[----:B------:R-:W-:Y:S02]  /*53c40*/  F2FP.SATFINITE.E4M3.F32.PACK_AB_MERGE_C R8, R8, R9, RZ ;  /* 0x000000090808723e */ /* 0x000fe400048070ff */
[----:B------:R-:W-:Y:S02]  /*53c50*/  F2FP.SATFINITE.E4M3.F32.PACK_AB_MERGE_C R6, R6, R7, RZ ;  /* 0x000000070606723e */ /* 0x000fe400048070ff */
[----:B------:R-:W-:Y:S02]  /*53c60*/  F2FP.SATFINITE.E4M3.F32.PACK_AB_MERGE_C R4, R4, R5, RZ ;  /* 0x000000050404723e */ /* 0x000fe400048070ff */
[----:B------:R-:W-:-:S02]  /*53c70*/  F2FP.SATFINITE.E4M3.F32.PACK_AB_MERGE_C R2, R2, R3, RZ ;  /* 0x000000030202723e */ /* 0x000fc400048070ff */
[----:B------:R-:W-:Y:S02]  /*53c80*/  F2FP.SATFINITE.E4M3.F32.PACK_AB_MERGE_C R24, R24, R0, RZ ;  /* 0x000000001818723e */ /* 0x000fe400048070ff */
[----:B------:R-:W-:Y:S02]  /*53c90*/  F2FP.SATFINITE.E4M3.F32.PACK_AB_MERGE_C R26, R26, R25, RZ ;  /* 0x000000191a1a723e */ /* 0x000fe400048070ff */
[----:B------:R-:W-:Y:S02]  /*53ca0*/  F2FP.SATFINITE.E4M3.F32.PACK_AB_MERGE_C R29, R29, R27, RZ ;  /* 0x0000001b1d1d723e */ /* 0x000fe400048070ff */
[----:B--2---:R-:W-:Y:S02]  /*53cb0*/  F2FP.SATFINITE.E4M3.F32.PACK_AB_MERGE_C R22, R22, R23, RZ ;  /* 0x000000171616723e */ /* 0x004fe400048070ff */
[----:B------:R-:W2:Y:S04]  /*53cc0*/  LDL.LU R23, [R1+0xe38] ;  /* 0x000e380001177983 */ /* 0x000ea80000300800 */
[----:B------:R0:W-:Y:S04]  /*53cd0*/  STL [R1+0x160], R22 ;  /* 0x0001601601007387 */ /* 0x0001e80000100800 */
[----:B0-----:R-:W4:Y:S04]  /*53ce0*/  LDL.LU R22, [R1+0xe34] ;  /* 0x000e340001167983 */ /* 0x001f280000300800 */
[----:B------:R-:W5:Y:S04]  /*53cf0*/  LDL.LU R21, [R1+0xe30] ;  /* 0x000e300001157983 */ /* 0x000f680000300800 */
[----:B------:R0:W-:Y:S04]  /*53d00*/  STL [R1+0x158], R20 ;  /* 0x0001581401007387 */ /* 0x0001e80000100800 */
[----:B0-----:R-:W2:Y:S04]  /*53d10*/  LDL.LU R20, [R1+0xe2c] ;  /* 0x000e2c0001147983 */ /* 0x001ea80000300800 */
[----:B------:R-:W2:Y:S04]  /*53d20*/  LDL.LU R19, [R1+0xe28] ;  /* 0x000e280001137983 */ /* 0x000ea80000300800 */
[----:B------:R0:W-:Y:S04]  /*53d30*/  STL [R1+0x150], R18 ;  /* 0x0001501201007387 */ /* 0x0001e80000100800 */
[----:B0-----:R-:W2:Y:S04]  /*53d40*/  LDL.LU R18, [R1+0xe24] ;  /* 0x000e240001127983 */ /* 0x001ea80000300800 */
[----:B------:R-:W2:Y:S04]  /*53d50*/  LDL.LU R17, [R1+0xe20] ;  /* 0x000e200001117983 */ /* 0x000ea80000300800 */
[----:B------:R0:W-:Y:S04]  /*53d60*/  STL [R1+0x148], R16 ;  /* 0x0001481001007387 */ /* 0x0001e80000100800 */
[----:B0-----:R-:W3:Y:S04]  /*53d70*/  LDL.LU R16, [R1+0xe1c] ;  /* 0x000e1c0001107983 */ /* 0x001ee80000300800 */
[----:B------:R-:W5:Y:S04]  /*53d80*/  LDL.LU R15, [R1+0xe18] ;  /* 0x000e1800010f7983 */ /* 0x000f680000300800 */
[----:B------:R0:W-:Y:S04]  /*53d90*/  STL [R1+0x210], R14 ;  /* 0x0002100e01007387 */ /* 0x0001e80000100800 */
[----:B0-----:R-:W5:Y:S04]  /*53da0*/  LDL.LU R14, [R1+0xe14] ;  /* 0x000e1400010e7983 */ /* 0x001f680000300800 */
        /* <DEDUP_REMOVED lines=26> */
[----:B0-----:R-:W5:Y:S01]  /*53f50*/  LDL.LU R29, [R1+0xdcc] ;  /* 0x000dcc00011d7983 */ /* 0x001f620000300800 */
[----:B----4-:R-:W-:-:S02]  /*53f60*/  LOP3.LUT R22, R22, 0xffff, RZ, 0xc0, !PT ;  /* 0x0000ffff16167812 */ /* 0x010fc400078ec0ff */
[----:B--2---:R-:W-:Y:S02]  /*53f70*/  LOP3.LUT R17, R17, 0xffff, RZ, 0xc0, !PT ;  /* 0x0000ffff11117812 */ /* 0x004fe400078ec0ff */
[----:B---3--:R-:W-:Y:S02]  /*53f80*/  LOP3.LUT R16, R16, 0xffff, RZ, 0xc0, !PT ;  /* 0x0000ffff10107812 */ /* 0x008fe400078ec0ff */
[----:B-----5:R-:W-:-:S05]  /*53f90*/  F2FP.SATFINITE.E4M3.F32.PACK_AB_MERGE_C R11, R10, R11, RZ ;  /* 0x0000000b0a0b723e */ /* 0x020fca00048070ff */
[----:B------:R-:W-:Y:S01]  /*53fa0*/  STL [R1+0x138], R11 ;  /* 0x0001380b01007387 */ /* 0x000fe20000100800 */
[----:B------:R-:W-:Y:S02]  /*53fb0*/  F2FP.SATFINITE.E4M3.F32.PACK_AB_MERGE_C R10, R2, R3, RZ ;  /* 0x00000003020a723e */ /* 0x000fe400048070ff */
[----:B------:R-:W-:-:S03]  /*53fc0*/  F2FP.SATFINITE.E4M3.F32.PACK_AB_MERGE_C R3, R8, R9, RZ ;  /* 0x000000090803723e */ /* 0x000fc600048070ff */
[----:B------:R-:W-:Y:S04]  /*53fd0*/  STL [R1+0x134], R10 ;  /* 0x0001340a01007387 */ /* 0x000fe80000100800 */
[----:B------:R0:W-:Y:S01]  /*53fe0*/  STL [R1+0x130], R3 ;  /* 0x0001300301007387 */ /* 0x0001e20000100800 */
[----:B------:R-:W-:Y:S02]  /*53ff0*/  F2FP.SATFINITE.E4M3.F32.PACK_AB_MERGE_C R2, R24, R0, RZ ;  /* 0x000000001802723e */ /* 0x000fe400048070ff */
[----:B------:R-:W-:-:S03]  /*54000*/  F2FP.SATFINITE.E4M3.F32.PACK_AB_MERGE_C R0, R6, R7, RZ ;  /* 0x000000070600723e */ /* 0x000fc600048070ff */
[----:B------:R1:W-:Y:S04]  /*54010*/  STL [R1+0x12c], R2 ;  /* 0x00012c0201007387 */ /* 0x0003e80000100800 */
[----:B------:R2:W-:Y:S01]  /*54020*/  STL [R1+0xf8], R0 ;  /* 0x0000f80001007387 */ /* 0x0005e20000100800 */
[----:B0-----:R-:W-:Y:S02]  /*54030*/  F2FP.SATFINITE.E4M3.F32.PACK_AB_MERGE_C R3, R26, R25, RZ ;  /* 0x000000191a03723e */ /* 0x001fe400048070ff */
[----:B-1----:R-:W-:-:S03]  /*54040*/  F2FP.SATFINITE.E4M3.F32.PACK_AB_MERGE_C R2, R4, R5, RZ ;  /* 0x000000050402723e */ /* 0x002fc600048070ff */
[----:B------:R-:W-:Y:S04]  /*54050*/  STL [R1+0xb8], R3 ;  /* 0x0000b80301007387 */ /* 0x000fe80000100800 */
[----:B------:R-:W3:Y:S04]  /*54060*/  LDL.LU R11, [R1+0x20] ;  /* 0x00002000010b7983 */ /* 0x000ee80000300800 */
[----:B------:R-:W-:Y:S04]  /*54070*/  STL [R1+0x200], R2 ;  /* 0x0002000201007387 */ /* 0x000fe80000100800 */
[----:B------:R-:W4:Y:S01]  /*54080*/  LDL.LU R9, [R1+0x28] ;  /* 0x0000280001097983 */ /* 0x000f220000300800 */
[----:B--2---:R-:W-:-:S05]  /*54090*/  F2FP.SATFINITE.E4M3.F32.PACK_AB_MERGE_C R0, R29, R27, RZ ;  /* 0x0000001b1d00723e */ /* 0x004fca00048070ff */
[----:B------:R0:W-:Y:S04]  /*540a0*/  STL [R1+0x1fc], R0 ;  /* 0x0001fc0001007387 */ /* 0x0001e80000100800 */
[----:B------:R-:W2:Y:S04]  /*540b0*/  LDL.LU R10, [R1+0x3c] ;  /* 0x00003c00010a7983 */ /* 0x000ea80000300800 */
[----:B------:R-:W5:Y:S04]  /*540c0*/  LDL.LU R24, [R1+0x48] ;  /* 0x0000480001187983 */ /* 0x000f680000300800 */
[----:B------:R-:W3:Y:S04]  /*540d0*/  LDL.LU R26, [R1+0x54] ;  /* 0x00005400011a7983 */ /* 0x000ee80000300800 */
[----:B------:R-:W3:Y:S04]  /*540e0*/  LDL.LU R27, [R1+0x5c] ;  /* 0x00005c00011b7983 */ /* 0x000ee80000300800 */
[----:B------:R-:W3:Y:S01]  /*540f0*/  LDL.LU R29, [R1+0x68] ;  /* 0x00006800011d7983 */ /* 0x000ee20000300800 */
[----:B------:R-:W-:-:S03]  /*54100*/  LOP3.LUT R25, R19, 0xffff, RZ, 0xc0, !PT ;  /* 0x0000ffff13197812 */ /* 0x000fc600078ec0ff */
[----:B------:R-:W4:Y:S04]  /*54110*/  LDL.LU R19, [R1+0x30] ;  /* 0x0000300001137983 */ /* 0x000f280000300800 */
[----:B------:R1:W-:Y:S01]  /*54120*/  STL [R1+0xd90], R16 ;  /* 0x000d901001007387 */ /* 0x0003e20000100800 */
[--C-:B0-----:R-:W-:Y:S02]  /*54130*/  PRMT R0, R16, 0x3340, R1.reuse ;  /* 0x0000334010007816 */ /* 0x101fe40000000001 */
[--C-:B------:R-:W-:Y:S02]  /*54140*/  PRMT R2, R17, 0x3340, R1.reuse ;  /* 0x0000334011027816 */ /* 0x100fe40000000001 */
[----:B------:R-:W-:Y:S01]  /*54150*/  PRMT R3, R22, 0x3340, R1 ;  /* 0x0000334016037816 */ /* 0x000fe20000000001 */
[----:B-1----:R-:W4:Y:S04]  /*54160*/  LDL.LU R16, [R1+0x70] ;  /* 0x0000700001107983 */ /* 0x002f280000300800 */
[----:B------:R0:W-:Y:S04]  /*54170*/  STL [R1+0xd94], R17 ;  /* 0x000d941101007387 */ /* 0x0001e80000100800 */
[----:B0-----:R-:W4:Y:S04]  /*54180*/  LDL.LU R17, [R1+0x60] ;  /* 0x0000600001117983 */ /* 0x001f280000300800 */
[----:B------:R0:W-:Y:S04]  /*54190*/  STL [R1+0xd98], R22 ;  /* 0x000d981601007387 */ /* 0x0001e80000100800 */
[----:B0-----:R-:W4:Y:S01]  /*541a0*/  LDL.LU R22, [R1+0x58] ;  /* 0x0000580001167983 */ /* 0x001f220000300800 */
[----:B------:R-:W-:-:S02]  /*541b0*/  LOP3.LUT R23, R23, 0xffff, RZ, 0xc0, !PT ;  /* 0x0000ffff17177812 */ /* 0x000fc400078ec0ff */
[----:B------:R-:W-:Y:S02]  /*541c0*/  LOP3.LUT R12, R12, 0xffff, RZ, 0xc0, !PT ;  /* 0x0000ffff0c0c7812 */ /* 0x000fe400078ec0ff */
[----:B------:R-:W-:Y:S02]  /*541d0*/  LOP3.LUT R14, R14, 0xffff, RZ, 0xc0, !PT ;  /* 0x0000ffff0e0e7812 */ /* 0x000fe400078ec0ff */
[----:B------:R-:W-:Y:S02]  /*541e0*/  LOP3.LUT R13, R13, 0xffff, RZ, 0xc0, !PT ;  /* 0x0000ffff0d0d7812 */ /* 0x000fe400078ec0ff */
[----:B------:R-:W-:Y:S02]  /*541f0*/  LOP3.LUT R15, R15, 0xffff, RZ, 0xc0, !PT ;  /* 0x0000ffff0f0f7812 */ /* 0x000fe400078ec0ff */
[----:B------:R-:W-:Y:S01]  /*54200*/  LOP3.LUT R18, R18, 0xffff, RZ, 0xc0, !PT ;  /* 0x0000ffff12127812 */ /* 0x000fe200078ec0ff */
[----:B------:R-:W-:Y:S01]  /*54210*/  STL [R1+0xd9c], R23 ;  /* 0x000d9c1701007387 */ /* 0x000fe20000100800 */
[----:B------:R-:W-:-:S02]  /*54220*/  PRMT R5, R12, 0x3340, R14 ;  /* 0x000033400c057816 */ /* 0x000fc4000000000e */
[----:B------:R-:W-:Y:S01]  /*54230*/  LOP3.LUT R20, R20, 0xffff, RZ, 0xc0, !PT ;  /* 0x0000ffff14147812 */ /* 0x000fe200078ec0ff */
[----:B------:R-:W-:Y:S01]  /*54240*/  STL [R1+0xda4], R12 ;  /* 0x000da40c01007387 */ /* 0x000fe20000100800 */
[----:B------:R-:W-:-:S03]  /*54250*/  LOP3.LUT R21, R21, 0xffff, RZ, 0xc0, !PT ;  /* 0x0000ffff15157812 */ /* 0x000fc600078ec0ff */
[----:B------:R-:W-:Y:S04]  /*54260*/  STL [R1+0xda0], R14 ;  /* 0x000da00e01007387 */ /* 0x000fe80000100800 */
[----:B------:R-:W-:Y:S01]  /*54270*/  STL [R1+0xdac], R13 ;  /* 0x000dac0d01007387 */ /* 0x000fe20000100800 */
[----:B------:R-:W-:-:S03]  /*54280*/  PRMT R6, R13, 0x3340, R15 ;  /* 0x000033400d067816 */ /* 0x000fc6000000000f */
[----:B------:R-:W-:Y:S01]  /*54290*/  STL [R1+0xda8], R15 ;  /* 0x000da80f01007387 */ /* 0x000fe20000100800 */
[----:B------:R-:W-:Y:S02]  /*542a0*/  PRMT R0, R5, 0x5410, R0 ;  /* 0x0000541005007816 */ /* 0x000fe40000000000 */
[----:B------:R-:W-:Y:S01]  /*542b0*/  PRMT R7, R18, 0x3340, R20 ;  /* 0x0000334012077816 */ /* 0x000fe20000000014 */
[----:B------:R-:W-:Y:S01]  /*542c0*/  STL [R1+0xdb4], R18 ;  /* 0x000db41201007387 */ /* 0x000fe20000100800 */
[----:B------:R-:W-:-:S03]  /*542d0*/  PRMT R4, R23, 0x3340, R1 ;  /* 0x0000334017047816 */ /* 0x000fc60000000001 */
[----:B------:R-:W-:Y:S01]  /*542e0*/  STL [R1+0xdb0], R20 ;  /* 0x000db01401007387 */ /* 0x000fe20000100800 */
[----:B------:R-:W-:-:S03]  /*542f0*/  PRMT R8, R25, 0x3340, R21 ;  /* 0x0000334019087816 */ /* 0x000fc60000000015 */
[----:B------:R-:W-:Y:S04]  /*54300*/  STL [R1+0xdbc], R25 ;  /* 0x000dbc1901007387 */ /* 0x000fe80000100800 */
[----:B------:R-:W-:Y:S01]  /*54310*/  STL [R1+0xdb8], R21 ;  /* 0x000db81501007387 */ /* 0x000fe20000100800 */
[----:B------:R-:W-:Y:S02]  /*54320*/  PRMT R5, R6, 0x5410, R2 ;  /* 0x0000541006057816 */ /* 0x000fe40000000002 */
[----:B------:R-:W-:Y:S01]  /*54330*/  PRMT R2, R7, 0x5410, R3 ;  /* 0x0000541007027816 */ /* 0x000fe20000000003 */
[----:B------:R0:W-:Y:S04]  /*54340*/  STL [R1+0x1d0], R0 ;  /* 0x0001d00001007387 */ /* 0x0001e80000100800 */
[----:B------:R-:W-:Y:S04]  /*54350*/  STL [R1+0x1d4], R5 ;  /* 0x0001d40501007387 */ /* 0x000fe80000100800 */
[----:B------:R1:W-:Y:S01]  /*54360*/  STL [R1+0x1d8], R2 ;  /* 0x0001d80201007387 */ /* 0x0003e20000100800 */
[----:B0-----:R-:W-:-:S05]  /*54370*/  PRMT R0, R8, 0x5410, R4 ;  /* 0x0000541008007816 */ /* 0x001fca0000000004 */
[----:B------:R0:W-:Y:S04]  /*54380*/  STL [R1+0x1dc], R0 ;  /* 0x0001dc0001007387 */ /* 0x0001e80000100800 */
[----:B------:R-:W4:Y:S04]  /*54390*/  LDL.LU R21, [R1+0x94] ;  /* 0x0000940001157983 */ /* 0x000f280000300800 */
[----:B------:R-:W4:Y:S04]  /*543a0*/  LDL.LU R25, [R1+0x9c] ;  /* 0x00009c0001197983 */ /* 0x000f280000300800 */
[----:B------:R-:W4:Y:S01]  /*543b0*/  LDL.LU R12, [R1+0xac] ;  /* 0x0000ac00010c7983 */ /* 0x000f220000300800 */
[----:B--2---:R-:W-:-:S02]  /*543c0*/  LOP3.LUT R10, R10, 0xffff, RZ, 0xc0, !PT ;  /* 0x0000ffff0a0a7812 */ /* 0x004fc400078ec0ff */
[----:B-----5:R-:W-:Y:S02]  /*543d0*/  LOP3.LUT R24, R24, 0xffff, RZ, 0xc0, !PT ;  /* 0x0000ffff18187812 */ /* 0x020fe400078ec0ff */
[----:B---3--:R-:W-:Y:S02]  /*543e0*/  LOP3.LUT R29, R29, 0xffff, RZ, 0xc0, !PT ;  /* 0x0000ffff1d1d7812 */ /* 0x008fe400078ec0ff */
[----:B----4-:R-:W-:Y:S02]  /*543f0*/  LOP3.LUT R4, R16, 0xffff, RZ, 0xc0, !PT ;  /* 0x0000ffff10047812 */ /* 0x010fe400078ec0ff */
[----:B-1----:R-:W-:Y:S02]  /*54400*/  LOP3.LUT R2, R17, 0xffff, RZ, 0xc0, !PT ;  /* 0x0000ffff11027812 */ /* 0x002fe400078ec0ff */
[----:B------:R-:W-:-:S05]  /*54410*/  LOP3.LUT R8, R22, 0xffff, RZ, 0xc0, !PT ;  /* 0x0000ffff16087812 */ /* 0x000fca00078ec0ff */
[----:B------:R-:W-:Y:S04]  /*54420*/  STL [R1], R8 ;  /* 0x0000000801007387 */ /* 0x000fe80000100800 */
[----:B------:R-:W2:Y:S04]  /*54430*/  LDL.LU R15, [R1+0xb4] ;  /* 0x0000b400010f7983 */ /* 0x000ea80000300800 */
[----:B------:R-:W3:Y:S04]  /*54440*/  LDL.LU R22, [R1+0xbc] ;  /* 0x0000bc0001167983 */ /* 0x000ee80000300800 */
[----:B------:R-:W4:Y:S04]  /*54450*/  LDL.LU R16, [R1+0xc0] ;  /* 0x0000c00001107983 */ /* 0x000f280000300800 */
[----:B------:R-:W-:Y:S04]  /*54460*/  STL [R1+0x8], R2 ;  /* 0x0000080201007387 */ /* 0x000fe80000100800 */
[----:B------:R-:W5:Y:S04]  /*54470*/  LDL.LU R20, [R1+0xc4] ;  /* 0x0000c40001147983 */ /* 0x000f680000300800 */
[----:B------:R-:W5:Y:S04]  /*54480*/  LDL.LU R18, [R1+0xcc] ;  /* 0x0000cc0001127983 */ /* 0x000f680000300800 */
[----:B------:R-:W-:Y:S04]  /*54490*/  STL [R1+0x10], R4 ;  /* 0x0000100401007387 */ /* 0x000fe80000100800 */
[----:B------:R1:W-:Y:S04]  /*544a0*/  STL [R1+0xdc0], R10 ;  /* 0x000dc00a01007387 */ /* 0x0003e80000100800 */
[----:B------:R-:W-:Y:S04]  /*544b0*/  STL [R1+0xdc4], R24 ;  /* 0x000dc41801007387 */ /* 0x000fe80000100800 */
[----:B------:R-:W-:Y:S04]  /*544c0*/  STL [R1+0xdc8], R29 ;  /* 0x000dc81d01007387 */ /* 0x000fe80000100800 */
[----:B------:R-:W5:Y:S04]  /*544d0*/  LDL.LU R23, [R1+0xd4] ;  /* 0x0000d40001177983 */ /* 0x000f680000300800 */
[----:B------:R-:W5:Y:S04]  /*544e0*/  LDL.LU R13, [R1+0xdc] ;  /* 0x0000dc00010d7983 */ /* 0x000f680000300800 */
[----:B------:R-:W5:Y:S04]  /*544f0*/  LDL.LU R14, [R1+0xec] ;  /* 0x0000ec00010e7983 */ /* 0x000f680000300800 */
[----:B------:R-:W5:Y:S01]  /*54500*/  LDL.LU R17, [R1+0xf4] ;  /* 0x0000f40001117983 */ /* 0x000f620000300800 */
[----:B------:R-:W-:-:S02]  /*54510*/  LOP3.LUT R28, R28, 0xffff, RZ, 0xc0, !PT ;  /* 0x0000ffff1c1c7812 */ /* 0x000fc400078ec0ff */
[----:B------:R-:W-:Y:S02]  /*54520*/  LOP3.LUT R9, R9, 0xffff, RZ, 0xc0, !PT ;  /* 0x0000ffff09097812 */ /* 0x000fe400078ec0ff */
[----:B------:R-:W-:Y:S02]  /*54530*/  LOP3.LUT R11, R11, 0xffff, RZ, 0xc0, !PT ;  /* 0x0000ffff0b0b7812 */ /* 0x000fe400078ec0ff */
[----:B------:R-:W-:Y:S02]  /*54540*/  LOP3.LUT R19, R19, 0xffff, RZ, 0xc0, !PT ;  /* 0x0000ffff13137812 */ /* 0x000fe400078ec0ff */
[----:B0-----:R-:W-:Y:S02]  /*54550*/  PRMT R0, R10, 0x3340, R1 ;  /* 0x000033400a007816 */ /* 0x001fe40000000001 */
[----:B------:R-:W-:Y:S02]  /*54560*/  PRMT R5, R28, 0x3340, R9 ;  /* 0x000033401c057816 */ /* 0x000fe40000000009 */
[----:B------:R-:W-:-:S02]  /*54570*/  LOP3.LUT R26, R26, 0xffff, RZ, 0xc0, !PT ;  /* 0x0000ffff1a1a7812 */ /* 0x000fc400078ec0ff */
[----:B------:R-:W-:Y:S02]  /*54580*/  LOP3.LUT R27, R27, 0xffff, RZ, 0xc0, !PT ;  /* 0x0000ffff1b1b7812 */ /* 0x000fe400078ec0ff */
[----:B-1----:R-:W-:Y:S02]  /*54590*/  MOV R10, R2 ;  /* 0x00000002000a7202 */ /* 0x002fe40000000f00 */
[----:B------:R-:W-:Y:S02]  /*545a0*/  PRMT R2, R24, 0x3340, R1 ;  /* 0x0000334018027816 */ /* 0x000fe40000000001 */
[----:B------:R-:W-:Y:S02]  /*545b0*/  PRMT R6, R11, 0x3340, R19 ;  /* 0x000033400b067816 */ /* 0x000fe40000000013 */
[----:B------:R-:W-:Y:S02]  /*545c0*/  PRMT R0, R5, 0x5410, R0 ;  /* 0x0000541005007816 */ /* 0x000fe40000000000 */
[----:B------:R-:W-:-:S02]  /*545d0*/  PRMT R3, R29, 0x3340, R1 ;  /* 0x000033401d037816 */ /* 0x000fc40000000001 */
[----:B------:R-:W-:Y:S02]  /*545e0*/  PRMT R7, R26, 0x3340, R27 ;  /* 0x000033401a077816 */ /* 0x000fe4000000001b */
[----:B------:R-:W-:Y:S02]  /*545f0*/  PRMT R4, R4, 0x3340, R1 ;  /* 0x0000334004047816 */ /* 0x000fe40000000001 */
[----:B------:R-:W-:Y:S02]  /*54600*/  PRMT R8, R8, 0x3340, R10 ;  /* 0x0000334008087816 */ /* 0x000fe4000000000a */
[----:B------:R-:W-:Y:S02]  /*54610*/  PRMT R5, R6, 0x5410, R2 ;  /* 0x0000541006057816 */ /* 0x000fe40000000002 */
[----:B------:R-:W-:Y:S01]  /*54620*/  PRMT R2, R7, 0x5410, R3 ;  /* 0x0000541007027816 */ /* 0x000fe20000000003 */
[----:B------:R0:W-:Y:S04]  /*54630*/  STL [R1+0x1c4], R0 ;  /* 0x0001c40001007387 */ /* 0x0001e80000100800 */
[----:B------:R1:W-:Y:S04]  /*54640*/  STL [R1+0x1c0], R5 ;  /* 0x0001c00501007387 */ /* 0x0003e80000100800 */
[----:B------:R-:W-:Y:S01]  /*54650*/  STL [R1+0x1bc], R2 ;  /* 0x0001bc0201007387 */ /* 0x000fe20000100800 */
[----:B------:R-:W-:-:S02]  /*54660*/  LOP3.LUT R6, R25, 0xffff, RZ, 0xc0, !PT ;  /* 0x0000ffff19067812 */ /* 0x000fc400078ec0ff */
[----:B------:R-:W-:Y:S02]  /*54670*/  LOP3.LUT R12, R12, 0xffff, RZ, 0xc0, !PT ;  /* 0x0000ffff0c0c7812 */ /* 0x000fe400078ec0ff */
[----:B0-----:R-:W-:Y:S02]  /*54680*/  PRMT R0, R8, 0x5410, R4 ;  /* 0x0000541008007816 */ /* 0x001fe40000000004 */
[----:B-1----:R-:W-:-:S03]  /*54690*/  LOP3.LUT R5, R21, 0xffff, RZ, 0xc0, !PT ;  /* 0x0000ffff15057812 */ /* 0x002fc600078ec0ff */
[----:B------:R-:W-:Y:S04]  /*546a0*/  STL [R1+0x1c8], R0 ;  /* 0x0001c80001007387 */ /* 0x000fe80000100800 */
[----:B------:R0:W-:Y:S04]  /*546b0*/  STL [R1+0x4], R5 ;  /* 0x0000040501007387 */ /* 0x0001e80000100800 */
[----:B------:R1:W-:Y:S04]  /*546c0*/  STL [R1+0xc], R12 ;  /* 0x00000c0c01007387 */ /* 0x0003e80000100800 */
[----:B------:R-:W-:Y:S04]  /*546d0*/  STL [R1+0x18], R6 ;  /* 0x0000180601007387 */ /* 0x000fe80000100800 */
[----:B------:R-:W5:Y:S01]  /*546e0*/  LDL.LU R21, [R1+0xfc] ;  /* 0x0000fc0001157983 */ /* 0x000f620000300800 */
[----:B0-----:R-:W-:-:S02]  /*546f0*/  PRMT R5, R5, 0x3340, R12 ;  /* 0x0000334005057816 */ /* 0x001fc4000000000c */
[----:B--2---:R-:W-:Y:S02]  /*54700*/  LOP3.LUT R24, R15, 0xffff, RZ, 0xc0, !PT ;  /* 0x0000ffff0f187812 */ /* 0x004fe400078ec0ff */
[----:B---3--:R-:W-:Y:S02]  /*54710*/  LOP3.LUT R0, R22, 0xffff, RZ, 0xc0, !PT ;  /* 0x0000ffff16007812 */ /* 0x008fe400078ec0ff */
[----:B----4-:R-:W-:Y:S02]  /*54720*/  LOP3.LUT R2, R16, 0xffff, RZ, 0xc0, !PT ;  /* 0x0000ffff10027812 */ /* 0x010fe400078ec0ff */
[----:B-----5:R-:W-:Y:S01]  /*54730*/  LOP3.LUT R7, R20, 0xffff, RZ, 0xc0, !PT ;  /* 0x0000ffff14077812 */ /* 0x020fe200078ec0ff */
[----:B------:R-:W-:Y:S04]  /*54740*/  STL [R1+0x14], R0 ;  /* 0x0000140001007387 */ /* 0x000fe80000100800 */
[----:B------:R-:W-:Y:S04]  /*54750*/  STL [R1+0x1c], R24 ;  /* 0x00001c1801007387 */ /* 0x000fe80000100800 */
[----:B------:R-:W2:Y:S04]  /*54760*/  LDL.LU R25, [R1+0x100] ;  /* 0x0001000001197983 */ /* 0x000ea80000300800 */
[----:B------:R-:W3:Y:S01]  /*54770*/  LDL.LU R22, [R1+0x104] ;  /* 0x0001040001167983 */ /* 0x000ee20000300800 */
[----:B------:R-:W-:-:S03]  /*54780*/  LOP3.LUT R23, R23, 0xffff, RZ, 0xc0, !PT ;  /* 0x0000ffff17177812 */ /* 0x000fc600078ec0ff */
[----:B------:R-:W4:Y:S01]  /*54790*/  LDL.LU R15, [R1+0x108] ;  /* 0x00010800010f7983 */ /* 0x000f220000300800 */
[----:B------:R-:W-:-:S03]  /*547a0*/  LOP3.LUT R8, R18, 0xffff, RZ, 0xc0, !PT ;  /* 0x0000ffff12087812 */ /* 0x000fc600078ec0ff */
[----:B------:R-:W5:Y:S01]  /*547b0*/  LDL.LU R16, [R1+0x10c] ;  /* 0x00010c0001107983 */ /* 0x000f620000300800 */
[----:B------:R-:W-:-:S03]  /*547c0*/  LOP3.LUT R3, R14, 0xffff, RZ, 0xc0, !PT ;  /* 0x0000ffff0e037812 */ /* 0x000fc600078ec0ff */
[----:B------:R-:W-:Y:S01]  /*547d0*/  STL [R1+0x20], R2 ;  /* 0x0000200201007387 */ /* 0x000fe20000100800 */
[----:B------:R-:W-:-:S03]  /*547e0*/  LOP3.LUT R10, R13, 0xffff, RZ, 0xc0, !PT ;  /* 0x0000ffff0d0a7812 */ /* 0x000fc600078ec0ff */
[----:B------:R0:W-:Y:S01]  /*547f0*/  STL [R1+0x24], R7 ;  /* 0x0000240701007387 */ /* 0x0001e20000100800 */
[----:B------:R-:W-:-:S03]  /*54800*/  LOP3.LUT R4, R17, 0xffff, RZ, 0xc0, !PT ;  /* 0x0000ffff11047812 */ /* 0x000fc600078ec0ff */
[----:B------:R0:W-:Y:S04]  /*54810*/  STL [R1+0x28], R23 ;  /* 0x0000281701007387 */ /* 0x0001e80000100800 */
[----:B------:R-:W-:Y:S04]  /*54820*/  STL [R1+0x30], R8 ;  /* 0x0000300801007387 */ /* 0x000fe80000100800 */
[----:B------:R0:W-:Y:S04]  /*54830*/  STL [R1+0x2c], R3 ;  /* 0x00002c0301007387 */ /* 0x0001e80000100800 */
[----:B------:R-:W-:Y:S04]  /*54840*/  STL [R1+0x38], R10 ;  /* 0x0000380a01007387 */ /* 0x000fe80000100800 */
[----:B------:R0:W-:Y:S04]  /*54850*/  STL [R1+0x40], R4 ;  /* 0x0000400401007387 */ /* 0x0001e80000100800 */
[----:B------:R-:W5:Y:S04]  /*54860*/  LDL.LU R13, [R1+0x110] ;  /* 0x00011000010d7983 */ /* 0x000f680000300800 */
[----:B------:R-:W5:Y:S04]  /*54870*/  LDL.LU R20, [R1+0x114] ;  /* 0x0001140001147983 */ /* 0x000f680000300800 */
[----:B------:R-:W5:Y:S04]  /*54880*/  LDL.LU R18, [R1+0x118] ;  /* 0x0001180001127983 */ /* 0x000f680000300800 */
[----:B------:R-:W5:Y:S04]  /*54890*/  LDL.LU R17, [R1+0x11c] ;  /* 0x00011c0001117983 */ /* 0x000f680000300800 */
[----:B------:R-:W5:Y:S04]  /*548a0*/  LDL.LU R14, [R1+0x120] ;  /* 0x00012000010e7983 */ /* 0x000f680000300800 */
[----:B-1----:R-:W5:Y:S01]  /*548b0*/  LDL.LU R12, [R1+0x124] ;  /* 0x00012400010c7983 */ /* 0x002f620000300800 */
[----:B0-----:R-:W-:-:S03]  /*548c0*/  PRMT R7, R7, 0x3340, R23 ;  /* 0x0000334007077816 */ /* 0x001fc60000000017 */
[----:B------:R-:W5:Y:S01]  /*548d0*/  LDL.LU R23, [R1+0x128] ;  /* 0x0001280001177983 */ /* 0x000f620000300800 */
[--C-:B------:R-:W-:Y:S02]  /*548e0*/  PRMT R0, R0, 0x3340, R1.reuse ;  /* 0x0000334000007816 */ /* 0x100fe40000000001 */
[--C-:B------:R-:W-:Y:S02]  /*548f0*/  PRMT R2, R2, 0x3340, R1.reuse ;  /* 0x0000334002027816 */ /* 0x100fe40000000001 */
[----:B------:R-:W-:Y:S02]  /*54900*/  PRMT R6, R6, 0x3340, R24 ;  /* 0x0000334006067816 */ /* 0x000fe40000000018 */
[--C-:B------:R-:W-:Y:S02]  /*54910*/  PRMT R3, R3, 0x3340, R1.reuse ;  /* 0x0000334003037816 */ /* 0x100fe40000000001 */
[----:B------:R-:W-:Y:S02]  /*54920*/  PRMT R0, R5, 0x5410, R0 ;  /* 0x0000541005007816 */ /* 0x000fe40000000000 */
[----:B------:R-:W-:-:S02]  /*54930*/  PRMT R4, R4, 0x3340, R1 ;  /* 0x0000334004047816 */ /* 0x000fc40000000001 */
[----:B------:R-:W-:Y:S02]  /*54940*/  PRMT R8, R8, 0x3340, R10 ;  /* 0x0000334008087816 */ /* 0x000fe4000000000a */
[----:B------:R-:W-:Y:S02]  /*54950*/  PRMT R5, R6, 0x5410, R2 ;  /* 0x0000541006057816 */ /* 0x000fe40000000002 */
[----:B------:R-:W-:Y:S01]  /*54960*/  PRMT R2, R7, 0x5410, R3 ;  /* 0x0000541007027816 */ /* 0x000fe20000000003 */
[----:B------:R0:W-:Y:S04]  /*54970*/  STL [R1+0x1cc], R0 ;  /* 0x0001cc0001007387 */ /* 0x0001e80000100800 */
[----:B------:R1:W-:Y:S04]  /*54980*/  STL [R1+0x1e0], R5 ;  /* 0x0001e00501007387 */ /* 0x0003e80000100800 */
[----:B------:R-:W-:Y:S01]  /*54990*/  STL [R1+0x1f4], R2 ;  /* 0x0001f40201007387 */ /* 0x000fe20000100800 */
[----:B0-----:R-:W-:-:S02]  /*549a0*/  PRMT R0, R8, 0x5410, R4 ;  /* 0x0000541008007816 */ /* 0x001fc40000000004 */
[----:B-1----:R-:W-:-:S03]  /*549b0*/  LOP3.LUT R5, R21, 0xffff, RZ, 0xc0, !PT ;  /* 0x0000ffff15057812 */ /* 0x002fc600078ec0ff */
[----:B------:R5:W-:Y:S04]  /*549c0*/  STL [R1+0x1f8], R0 ;  /* 0x0001f80001007387 */ /* 0x000be80000100800 */
[----:B------:R0:W-:Y:S01]  /*549d0*/  STL [R1+0x34], R5 ;  /* 0x0000340501007387 */ /* 0x0001e20000100800 */
[----:B--2---:R-:W-:Y:S02]  /*549e0*/  LOP3.LUT R6, R25, 0xffff, RZ, 0xc0, !PT ;  /* 0x0000ffff19067812 */ /* 0x004fe400078ec0ff */
[----:B---3--:R-:W-:Y:S02]  /*549f0*/  LOP3.LUT R22, R22, 0xffff, RZ, 0xc0, !PT ;  /* 0x0000ffff16167812 */ /* 0x008fe400078ec0ff */
[----:B----4-:R-:W-:Y:S02]  /*54a00*/  LOP3.LUT R24, R15, 0xffff, RZ, 0xc0, !PT ;  /* 0x0000ffff0f187812 */ /* 0x010fe400078ec0ff */
[----:B-----5:R-:W-:Y:S01]  /*54a10*/  LOP3.LUT R0, R16, 0xffff, RZ, 0xc0, !PT ;  /* 0x0000ffff10007812 */ /* 0x020fe200078ec0ff */
[----:B------:R1:W-:Y:S04]  /*54a20*/  STL [R1+0x3c], R22 ;  /* 0x00003c1601007387 */ /* 0x0003e80000100800 */
[----:B------:R-:W-:Y:S04]  /*54a30*/  STL [R1+0x48], R6 ;  /* 0x0000480601007387 */ /* 0x000fe80000100800 */
[----:B------:R-:W2:Y:S04]  /*54a40*/  LDL.LU R21, [R1+0x194] ;  /* 0x0001940001157983 */ /* 0x000ea80000300800 */
[----:B------:R-:W-:Y:S04]  /*54a50*/  STL [R1+0x44], R0 ;  /* 0x0000440001007387 */ /* 0x000fe80000100800 */
[----:B------:R-:W-:Y:S04]  /*54a60*/  STL [R1+0x4c], R24 ;  /* 0x00004c1801007387 */ /* 0x000fe80000100800 */
[----:B------:R-:W3:Y:S04]  /*54a70*/  LDL.LU R25, [R1+0x1b8] ;  /* 0x0001b80001197983 */ /* 0x000ee80000300800 */
[----:B------:R-:W4:Y:S04]  /*54a80*/  LDL.LU R15, [R1+0x31c] ;  /* 0x00031c00010f7983 */ /* 0x000f280000300800 */
[----:B------:R-:W5:Y:S01]  /*54a90*/  LDL.LU R16, [R1+0x324] ;  /* 0x0003240001107983 */ /* 0x000f620000300800 */
[----:B------:R-:W-:-:S02]  /*54aa0*/  LOP3.LUT R2, R13, 0xffff, RZ, 0xc0, !PT ;  /* 0x0000ffff0d027812 */ /* 0x000fc400078ec0ff */
[----:B------:R-:W-:Y:S02]  /*54ab0*/  LOP3.LUT R7, R20, 0xffff, RZ, 0xc0, !PT ;  /* 0x0000ffff14077812 */ /* 0x000fe400078ec0ff */
[----:B------:R-:W-:Y:S02]  /*54ac0*/  LOP3.LUT R8, R18, 0xffff, RZ, 0xc0, !PT ;  /* 0x0000ffff12087812 */ /* 0x000fe400078ec0ff */
[----:B------:R-:W-:Y:S01]  /*54ad0*/  LOP3.LUT R17, R17, 0xffff, RZ, 0xc0, !PT ;  /* 0x0000ffff11117812 */ /* 0x000fe200078ec0ff */
        /* <DEDUP_REMOVED lines=15> */
[----:B------:R-:W5:Y:S01]  /*54bd0*/  LDL.LU R12, [R1+0x1b4] ;  /* 0x0001b400010c7983 */ /* 0x000f620000300800 */
[----:B0-----:R-:W-:-:S03]  /*54be0*/  PRMT R5, R5, 0x3340, R22 ;  /* 0x0000334005057816 */ /* 0x001fc60000000016 */
[----:B-1----:R-:W5:Y:S01]  /*54bf0*/  LDL.LU R22, [R1+0x198] ;  /* 0x0001980001167983 */ /* 0x002f620000300800 */
[----:B------:R-:W-:-:S03]  /*54c00*/  PRMT R7, R7, 0x3340, R17 ;  /* 0x0000334007077816 */ /* 0x000fc60000000011 */
        /* <DEDUP_REMOVED lines=13> */
[----:B0-----:R-:W-:-:S05]  /*54ce0*/  PRMT R0, R8, 0x5410, R4 ;  /* 0x0000541008007816 */ /* 0x001fca0000000004 */
[----:B------:R0:W-:Y:S01]  /*54cf0*/  STL [R1+0x1f0], R0 ;  /* 0x0001f00001007387 */ /* 0x0001e20000100800 */
[----:B--2---:R-:W-:Y:S02]  /*54d00*/  LOP3.LUT R5, R21, 0xffff, RZ, 0xc0, !PT ;  /* 0x0000ffff15057812 */ /* 0x004fe400078ec0ff */
[----:B---3--:R-:W-:Y:S02]  /*54d10*/  LOP3.LUT R6, R25, 0xffff, RZ, 0xc0, !PT ;  /* 0x0000ffff19067812 */ /* 0x008fe400078ec0ff */
[----:B----4-:R-:W-:Y:S02]  /*54d20*/  LOP3.LUT R29, R15, 0xffff, RZ, 0xc0, !PT ;  /* 0x0000ffff0f1d7812 */ /* 0x010fe400078ec0ff */
[----:B-----5:R-:W-:Y:S01]  /*54d30*/  LOP3.LUT R16, R16, 0xffff, RZ, 0xc0, !PT ;  /* 0x0000ffff10107812 */ /* 0x020fe200078ec0ff */
[----:B------:R1:W-:Y:S04]  /*54d40*/  STL [R1+0x6c], R5 ;  /* 0x00006c0501007387 */ /* 0x0003e80000100800 */
[----:B------:R2:W-:Y:S04]  /*54d50*/  STL [R1+0x70], R29 ;  /* 0x0000701d01007387 */ /* 0x0005e80000100800 */
[----:B------:R3:W-:Y:S04]  /*54d60*/  STL [R1+0x78], R6 ;  /* 0x0000780601007387 */ /* 0x0007e80000100800 */
[----:B------:R-:W4:Y:S01]  /*54d70*/  LDL.LU R21, [R1+0x21c] ;  /* 0x00021c0001157983 */ /* 0x000f220000300800 */
[----:B0-----:R-:W-:-:S05]  /*54d80*/  LOP3.LUT R0, R13, 0xffff, RZ, 0xc0, !PT ;  /* 0x0000ffff0d007812 */ /* 0x001fca00078ec0ff */
[----:B------:R-:W-:Y:S04]  /*54d90*/  STL [R1+0x74], R0 ;  /* 0x0000740001007387 */ /* 0x000fe80000100800 */
[----:B------:R0:W-:Y:S04]  /*54da0*/  STL [R1+0x7c], R16 ;  /* 0x00007c1001007387 */ /* 0x0001e80000100800 */
[----:B------:R-:W5:Y:S04]  /*54db0*/  LDL.LU R25, [R1+0x1b0] ;  /* 0x0001b00001197983 */ /* 0x000f680000300800 */
[----:B------:R-:W5:Y:S04]  /*54dc0*/  LDL.LU R15, [R1+0x1ac] ;  /* 0x0001ac00010f7983 */ /* 0x000f680000300800 */
[----:B------:R-:W5:Y:S01]  /*54dd0*/  LDL.LU R13, [R1+0x1a8] ;  /* 0x0001a800010d7983 */ /* 0x000f620000300800 */
[----:B------:R-:W-:-:S02]  /*54de0*/  LOP3.LUT R2, R23, 0xffff, RZ, 0xc0, !PT ;  /* 0x0000ffff17027812 */ /* 0x000fc400078ec0ff */
[----:B------:R-:W-:Y:S02]  /*54df0*/  LOP3.LUT R7, R20, 0xffff, RZ, 0xc0, !PT ;  /* 0x0000ffff14077812 */ /* 0x000fe400078ec0ff */
[----:B------:R-:W-:Y:S02]  /*54e00*/  LOP3.LUT R8, R18, 0xffff, RZ, 0xc0, !PT ;  /* 0x0000ffff12087812 */ /* 0x000fe400078ec0ff */
[----:B------:R-:W-:Y:S01]  /*54e10*/  LOP3.LUT R24, R14, 0xffff, RZ, 0xc0, !PT ;  /* 0x0000ffff0e187812 */ /* 0x000fe200078ec0ff */
[----:B------:R-:W5:Y:S04]  /*54e20*/  LDL.LU R23, [R1+0x1a4] ;  /* 0x0001a40001177983 */ /* 0x000f680000300800 */
[----:B------:R0:W-:Y:S01]  /*54e30*/  STL [R1+0x80], R2 ;  /* 0x0000800201007387 */ /* 0x0001e20000100800 */
[----:B------:R-:W-:-:S02]  /*54e40*/  LOP3.LUT R10, R12, 0xffff, RZ, 0xc0, !PT ;  /* 0x0000ffff0c0a7812 */ /* 0x000fc400078ec0ff */
[----:B------:R-:W-:Y:S01]  /*54e50*/  LOP3.LUT R3, R22, 0xffff, RZ, 0xc0, !PT ;  /* 0x0000ffff16037812 */ /* 0x000fe200078ec0ff */
[----:B------:R-:W-:Y:S04]  /*54e60*/  STL [R1+0x84], R7 ;  /* 0x0000840701007387 */ /* 0x000fe80000100800 */
[----:B------:R-:W-:Y:S01]  /*54e70*/  STL [R1+0x88], R24 ;  /* 0x0000881801007387 */ /* 0x000fe20000100800 */
[----:B------:R-:W-:-:S03]  /*54e80*/  LOP3.LUT R4, R17, 0xffff, RZ, 0xc0, !PT ;  /* 0x0000ffff11047812 */ /* 0x000fc600078ec0ff */
[----:B------:R-:W-:Y:S04]  /*54e90*/  STL [R1+0x90], R8 ;  /* 0x0000900801007387 */ /* 0x000fe80000100800 */
[----:B------:R0:W-:Y:S04]  /*54ea0*/  STL [R1+0x8c], R3 ;  /* 0x00008c0301007387 */ /* 0x0001e80000100800 */
[----:B------:R-:W-:Y:S04]  /*54eb0*/  STL [R1+0x94], R10 ;  /* 0x0000940a01007387 */ /* 0x000fe80000100800 */
[----:B------:R-:W5:Y:S04]  /*54ec0*/  LDL.LU R22, [R1+0x19c] ;  /* 0x00019c0001167983 */ /* 0x000f680000300800 */
[----:B------:R0:W-:Y:S04]  /*54ed0*/  STL [R1+0x98], R4 ;  /* 0x0000980401007387 */ /* 0x0001e80000100800 */
[----:B------:R-:W5:Y:S04]  /*54ee0*/  LDL.LU R20, [R1+0x190] ;  /* 0x0001900001147983 */ /* 0x000f680000300800 */
[----:B------:R-:W5:Y:S04]  /*54ef0*/  LDL.LU R18, [R1+0x18c] ;  /* 0x00018c0001127983 */ /* 0x000f680000300800 */
[----:B------:R-:W5:Y:S04]  /*54f00*/  LDL.LU R14, [R1+0x188] ;  /* 0x00018800010e7983 */ /* 0x000f680000300800 */
[----:B------:R-:W5:Y:S04]  /*54f10*/  LDL.LU R12, [R1+0x180] ;  /* 0x00018000010c7983 */ /* 0x000f680000300800 */
[----:B------:R-:W5:Y:S01]  /*54f20*/  LDL.LU R17, [R1+0x178] ;  /* 0x0001780001117983 */ /* 0x000f620000300800 */
[----:B-1----:R-:W-:-:S03]  /*54f30*/  PRMT R5, R5, 0x3340, R29 ;  /* 0x0000334005057816 */ /* 0x002fc6000000001d */
[----:B--2---:R-:W2:Y:S01]  /*54f40*/  LDL.LU R29, [R1+0xdc8] ;  /* 0x000dc800011d7983 */ /* 0x004ea20000300800 */
[----:B---3--:R-:W-:-:S03]  /*54f50*/  PRMT R6, R6, 0x3340, R16 ;  /* 0x0000334006067816 */ /* 0x008fc60000000010 */
[----:B0-----:R-:W3:Y:S01]  /*54f60*/  LDL.LU R16, [R1+0x174] ;  /* 0x0001740001107983 */ /* 0x001ee20000300800 */
[--C-:B------:R-:W-:Y:S02]  /*54f70*/  PRMT R0, R0, 0x3340, R1.reuse ;  /* 0x0000334000007816 */ /* 0x100fe40000000001 */
[--C-:B------:R-:W-:Y:S02]  /*54f80*/  PRMT R2, R2, 0x3340, R1.reuse ;  /* 0x0000334002027816 */ /* 0x100fe40000000001 */
[--C-:B------:R-:W-:Y:S02]  /*54f90*/  PRMT R3, R3, 0x3340, R1.reuse ;  /* 0x0000334003037816 */ /* 0x100fe40000000001 */
[----:B------:R-:W-:Y:S02]  /*54fa0*/  PRMT R7, R7, 0x3340, R24 ;  /* 0x0000334007077816 */ /* 0x000fe40000000018 */
[----:B------:R-:W-:Y:S02]  /*54fb0*/  PRMT R0, R5, 0x5410, R0 ;  /* 0x0000541005007816 */ /* 0x000fe40000000000 */
[----:B------:R-:W-:-:S02]  /*54fc0*/  PRMT R4, R4, 0x3340, R1 ;  /* 0x0000334004047816 */ /* 0x000fc40000000001 */
[----:B------:R-:W-:Y:S02]  /*54fd0*/  PRMT R8, R8, 0x3340, R10 ;  /* 0x0000334008087816 */ /* 0x000fe4000000000a */
[----:B------:R-:W-:Y:S01]  /*54fe0*/  PRMT R5, R6, 0x5410, R2 ;  /* 0x0000541006057816 */ /* 0x000fe20000000002 */
[----:B------:R-:W2:Y:S04]  /*54ff0*/  LDL.LU R24, [R1+0xdc4] ;  /* 0x000dc40001187983 */ /* 0x000ea80000300800 */
[----:B------:R-:W2:Y:S01]  /*55000*/  LDL.LU R10, [R1+0xdc0] ;  /* 0x000dc000010a7983 */ /* 0x000ea20000300800 */
[----:B------:R-:W-:-:S03]  /*55010*/  PRMT R2, R7, 0x5410, R3 ;  /* 0x0000541007027816 */ /* 0x000fc60000000003 */
[----:B------:R0:W-:Y:S04]  /*55020*/  STL [R1+0x194], R0 ;  /* 0x0001940001007387 */ /* 0x0001e80000100800 */
[----:B------:R4:W-:Y:S04]  /*55030*/  STL [R1+0x198], R5 ;  /* 0x0001980501007387 */ /* 0x0009e80000100800 */
[----:B------:R-:W-:Y:S01]  /*55040*/  STL [R1+0x1b4], R2 ;  /* 0x0001b40201007387 */ /* 0x000fe20000100800 */
[----:B0-----:R-:W-:-:S05]  /*55050*/  PRMT R0, R8, 0x5410, R4 ;  /* 0x0000541008007816 */ /* 0x001fca0000000004 */
[----:B------:R0:W-:Y:S01]  /*55060*/  STL [R1+0x1b8], R0 ;  /* 0x0001b80001007387 */ /* 0x0001e20000100800 */
[----:B----4-:R-:W-:Y:S02]  /*55070*/  LOP3.LUT R5, R21, 0xffff, RZ, 0xc0, !PT ;  /* 0x0000ffff15057812 */ /* 0x010fe400078ec0ff */
[----:B-----5:R-:W-:Y:S02]  /*55080*/  LOP3.LUT R6, R25, 0xffff, RZ, 0xc0, !PT ;  /* 0x0000ffff19067812 */ /* 0x020fe400078ec0ff */
[----:B------:R-:W-:Y:S02]  /*55090*/  LOP3.LUT R25, R15, 0xffff, RZ, 0xc0, !PT ;  /* 0x0000ffff0f197812 */ /* 0x000fe400078ec0ff */
[----:B------:R-:W-:Y:S01]  /*550a0*/  LOP3.LUT R21, R13, 0xffff, RZ, 0xc0, !PT ;  /* 0x0000ffff0d157812 */ /* 0x000fe200078ec0ff */
[----:B------:R-:W-:Y:S04]  /*550b0*/  STL [R1+0x9c], R5 ;  /* 0x00009c0501007387 */ /* 0x000fe80000100800 */
[----:B------:R-:W-:Y:S04]  /*550c0*/  STL [R1+0xa0], R25 ;  /* 0x0000a01901007387 */ /* 0x000fe80000100800 */
[----:B------:R-:W-:Y:S04]  /*550d0*/  STL [R1+0xa8], R6 ;  /* 0x0000a80601007387 */ /* 0x000fe80000100800 */
[----:B------:R-:W4:Y:S01]  /*550e0*/  LDL.LU R15, [R1+0x17c] ;  /* 0x00017c00010f7983 */ /* 0x000f220000300800 */
[----:B0-----:R-:W-:-:S05]  /*550f0*/  LOP3.LUT R0, R23, 0xffff, RZ, 0xc0, !PT ;  /* 0x0000ffff17007812 */ /* 0x001fca00078ec0ff */
[----:B------:R0:W-:Y:S04]  /*55100*/  STL [R1+0xa4], R0 ;  /* 0x0000a40001007387 */ /* 0x0001e80000100800 */
[----:B------:R1:W-:Y:S04]  /*55110*/  STL [R1+0xac], R21 ;  /* 0x0000ac1501007387 */ /* 0x0003e80000100800 */
[----:B------:R-:W5:Y:S04]  /*55120*/  LDL.LU R13, [R1+0xe0] ;  /* 0x0000e000010d7983 */ /* 0x000f680000300800 */
[----:B------:R-:W2:Y:S01]  /*55130*/  LDL.LU R23, [R1+0x170] ;  /* 0x0001700001177983 */ /* 0x000ea20000300800 */
[----:B------:R-:W-:-:S02]  /*55140*/  LOP3.LUT R2, R22, 0xffff, RZ, 0xc0, !PT ;  /* 0x0000ffff16027812 */ /* 0x000fc400078ec0ff */
[----:B------:R-:W-:Y:S02]  /*55150*/  LOP3.LUT R7, R20, 0xffff, RZ, 0xc0, !PT ;  /* 0x0000ffff14077812 */ /* 0x000fe400078ec0ff */
[----:B------:R-:W-:Y:S02]  /*55160*/  LOP3.LUT R8, R18, 0xffff, RZ, 0xc0, !PT ;  /* 0x0000ffff12087812 */ /* 0x000fe400078ec0ff */
[----:B------:R-:W-:Y:S01]  /*55170*/  LOP3.LUT R18, R14, 0xffff, RZ, 0xc0, !PT ;  /* 0x0000ffff0e127812 */ /* 0x000fe200078ec0ff */
[----:B------:R-:W2:Y:S01]  /*55180*/  LDL.LU R22, [R1+0xe4] ;  /* 0x0000e40001167983 */ /* 0x000ea20000300800 */
[----:B------:R-:W-:-:S03]  /*55190*/  LOP3.LUT R3, R17, 0xffff, RZ, 0xc0, !PT ;  /* 0x0000ffff11037812 */ /* 0x000fc600078ec0ff */
[----:B------:R-:W-:Y:S01]  /*551a0*/  STL [R1+0xb0], R2 ;  /* 0x0000b00201007387 */ /* 0x000fe20000100800 */
[----:B------:R-:W-:-:S03]  /*551b0*/  LOP3.LUT R20, R12, 0xffff, RZ, 0xc0, !PT ;  /* 0x0000ffff0c147812 */ /* 0x000fc600078ec0ff */
[----:B------:R0:W-:Y:S04]  /*551c0*/  STL [R1+0xbc], R7 ;  /* 0x0000bc0701007387 */ /* 0x0001e80000100800 */
[----:B------:R0:W-:Y:S04]  /*551d0*/  STL [R1+0xc0], R18 ;  /* 0x0000c01201007387 */ /* 0x0001e80000100800 */
[----:B------:R0:W-:Y:S01]  /*551e0*/  STL [R1+0xd0], R8 ;  /* 0x0000d00801007387 */ /* 0x0001e20000100800 */
[----:B---3--:R-:W-:-:S03]  /*551f0*/  LOP3.LUT R4, R16, 0xffff, RZ, 0xc0, !PT ;  /* 0x0000ffff10047812 */ /* 0x008fc600078ec0ff */
[----:B------:R-:W-:Y:S04]  /*55200*/  STL [R1+0xc8], R3 ;  /* 0x0000c80301007387 */ /* 0x000fe80000100800 */
[----:B------:R3:W-:Y:S04]  /*55210*/  STL [R1+0xd4], R20 ;  /* 0x0000d41401007387 */ /* 0x0007e80000100800 */
[----:B------:R-:W2:Y:S04]  /*55220*/  LDL.LU R14, [R1+0x164] ;  /* 0x00016400010e7983 */ /* 0x000ea80000300800 */
[----:B------:R-:W2:Y:S04]  /*55230*/  LDL.LU R12, [R1+0x160] ;  /* 0x00016000010c7983 */ /* 0x000ea80000300800 */
[----:B------:R1:W-:Y:S01]  /*55240*/  STL [R1+0xd8], R4 ;  /* 0x0000d80401007387 */ /* 0x0003e20000100800 */
[----:B0-----:R-:W-:-:S03]  /*55250*/  PRMT R0, R0, 0x3340, R1 ;  /* 0x0000334000007816 */ /* 0x001fc60000000001 */
[----:B------:R-:W2:Y:S04]  /*55260*/  LDL.LU R17, [R1+0x158] ;  /* 0x0001580001117983 */ /* 0x000ea80000300800 */
[----:B------:R-:W2:Y:S01]  /*55270*/  LDL.LU R16, [R1+0x150] ;  /* 0x0001500001107983 */ /* 0x000ea20000300800 */
[----:B------:R-:W-:Y:S02]  /*55280*/  PRMT R5, R5, 0x3340, R25 ;  /* 0x0000334005057816 */ /* 0x000fe40000000019 */
[----:B------:R-:W-:Y:S01]  /*55290*/  PRMT R6, R6, 0x3340, R21 ;  /* 0x0000334006067816 */ /* 0x000fe20000000015 */
[----:B------:R-:W2:Y:S04]  /*552a0*/  LDL.LU R25, [R1+0xdbc] ;  /* 0x000dbc0001197983 */ /* 0x000ea80000300800 */
[----:B-1----:R-:W2:Y:S01]  /*552b0*/  LDL.LU R21, [R1+0xdb8] ;  /* 0x000db80001157983 */ /* 0x002ea20000300800 */
[----:B------:R-:W-:-:S02]  /*552c0*/  PRMT R7, R7, 0x3340, R18 ;  /* 0x0000334007077816 */ /* 0x000fc40000000012 */
[----:B------:R-:W-:Y:S01]  /*552d0*/  PRMT R2, R2, 0x3340, R1 ;  /* 0x0000334002027816 */ /* 0x000fe20000000001 */
[----:B------:R-:W2:Y:S01]  /*552e0*/  LDL.LU R18, [R1+0xdb4] ;  /* 0x000db40001127983 */ /* 0x000ea20000300800 */
[----:B------:R-:W-:-:S03]  /*552f0*/  PRMT R8, R8, 0x3340, R20 ;  /* 0x0000334008087816 */ /* 0x000fc60000000014 */
[----:B---3--:R-:W3:Y:S01]  /*55300*/  LDL.LU R20, [R1+0xdb0] ;  /* 0x000db00001147983 */ /* 0x008ee20000300800 */
[----:B------:R-:W-:-:S03]  /*55310*/  PRMT R5, R5, 0x5410, R0 ;  /* 0x0000541005057816 */ /* 0x000fc60000000000 */
[----:B------:R-:W3:Y:S01]  /*55320*/  LDL.LU R0, [R1+0x184] ;  /* 0x0001840001007983 */ /* 0x000ee20000300800 */
[--C-:B------:R-:W-:Y:S02]  /*55330*/  PRMT R3, R3, 0x3340, R1.reuse ;  /* 0x0000334003037816 */ /* 0x100fe40000000001 */
[----:B------:R-:W-:Y:S01]  /*55340*/  PRMT R6, R6, 0x5410, R2 ;  /* 0x0000541006067816 */ /* 0x000fe20000000002 */
[----:B------:R0:W-:Y:S04]  /*55350*/  STL [R1+0x188], R5 ;  /* 0x0001880501007387 */ /* 0x0001e80000100800 */
[----:B------:R-:W3:Y:S04]  /*55360*/  LDL.LU R2, [R1+0x16c] ;  /* 0x00016c0001027983 */ /* 0x000ee80000300800 */
[----:B------:R1:W-:Y:S01]  /*55370*/  STL [R1+0x18c], R6 ;  /* 0x00018c0601007387 */ /* 0x0003e20000100800 */
[----:B------:R-:W-:-:S02]  /*55380*/  PRMT R4, R4, 0x3340, R1 ;  /* 0x0000334004047816 */ /* 0x000fc40000000001 */
[----:B0-----:R-:W-:Y:S02]  /*55390*/  PRMT R5, R7, 0x5410, R3 ;  /* 0x0000541007057816 */ /* 0x001fe40000000003 */
[----:B------:R-:W3:Y:S01]  /*553a0*/  LDL.LU R3, [R1+0x168] ;  /* 0x0001680001037983 */ /* 0x000ee20000300800 */
[----:B-1----:R-:W-:-:S03]  /*553b0*/  PRMT R6, R8, 0x5410, R4 ;  /* 0x0000541008067816 */ /* 0x002fc60000000004 */
[----:B------:R-:W-:Y:S04]  /*553c0*/  STL [R1+0x1a4], R5 ;  /* 0x0001a40501007387 */ /* 0x000fe80000100800 */
[----:B------:R-:W3:Y:S04]  /*553d0*/  LDL.LU R4, [R1+0x148] ;  /* 0x0001480001047983 */ /* 0x000ee80000300800 */
[----:B------:R4:W-:Y:S02]  /*553e0*/  STL [R1+0x1ac], R6 ;  /* 0x0001ac0601007387 */ /* 0x0009e40000100800 */
[----:B----4-:R-:W-:-:S02]  /*553f0*/  LOP3.LUT R6, R15, 0xffff, RZ, 0xc0, !PT ;  /* 0x0000ffff0f067812 */ /* 0x010fc400078ec0ff */
[----:B-----5:R-:W-:Y:S02]  /*55400*/  LOP3.LUT R13, R13, 0xffff, RZ, 0xc0, !PT ;  /* 0x0000ffff0d0d7812 */ /* 0x020fe400078ec0ff */
[----:B--2---:R-:W-:Y:S02]  /*55410*/  LOP3.LUT R15, R23, 0xffff, RZ, 0xc0, !PT ;  /* 0x0000ffff170f7812 */ /* 0x004fe400078ec0ff */
[----:B------:R-:W-:Y:S02]  /*55420*/  LOP3.LUT R8, R14, 0xffff, RZ, 0xc0, !PT ;  /* 0x0000ffff0e087812 */ /* 0x000fe400078ec0ff */
[----:B------:R-:W-:Y:S02]  /*55430*/  LOP3.LUT R12, R12, 0xffff, RZ, 0xc0, !PT ;  /* 0x0000ffff0c0c7812 */ /* 0x000fe400078ec0ff */
[----:B------:R-:W-:Y:S02]  /*55440*/  LOP3.LUT R14, R17, 0xffff, RZ, 0xc0, !PT ;  /* 0x0000ffff110e7812 */ /* 0x000fe400078ec0ff */
[----:B---3--:R-:W-:-:S02]  /*55450*/  LOP3.LUT R5, R0, 0xffff, RZ, 0xc0, !PT ;  /* 0x0000ffff00057812 */ /* 0x008fc400078ec0ff */
[----:B------:R-:W-:-:S03]  /*55460*/  LOP3.LUT R0, R22, 0xffff, RZ, 0xc0, !PT ;  /* 0x0000ffff16007812 */ /* 0x000fc600078ec0ff */
[----:B------:R-:W-:Y:S04]  /*55470*/  STL [R1+0xdc], R5 ;  /* 0x0000dc0501007387 */ /* 0x000fe80000100800 */
[----:B------:R-:W-:Y:S04]  /*55480*/  STL [R1+0xe0], R13 ;  /* 0x0000e00d01007387 */ /* 0x000fe80000100800 */
[----:B------:R-:W-:Y:S01]  /*55490*/  STL [R1+0xe8], R6 ;  /* 0x0000e80601007387 */ /* 0x000fe20000100800 */
[----:B------:R-:W-:-:S03]  /*554a0*/  LOP3.LUT R2, R2, 0xffff, RZ, 0xc0, !PT ;  /* 0x0000ffff02027812 */ /* 0x000fc600078ec0ff */
[----:B------:R-:W2:Y:S04]  /*554b0*/  LDL.LU R23, [R1+0x14c] ;  /* 0x00014c0001177983 */ /* 0x000ea80000300800 */
[----:B------:R0:W-:Y:S04]  /*554c0*/  STL [R1+0xe4], R0 ;  /* 0x0000e40001007387 */ /* 0x0001e80000100800 */
[----:B------:R-:W-:Y:S04]  /*554d0*/  STL [R1+0xec], R15 ;  /* 0x0000ec0f01007387 */ /* 0x000fe80000100800 */
[----:B------:R-:W3:Y:S01]  /*554e0*/  LDL.LU R22, [R1+0x144] ;  /* 0x0001440001167983 */ /* 0x000ee20000300800 */
[----:B------:R-:W-:-:S03]  /*554f0*/  LOP3.LUT R7, R3, 0xffff, RZ, 0xc0, !PT ;  /* 0x0000ffff03077812 */ /* 0x000fc600078ec0ff */
[----:B------:R1:W-:Y:S01]  /*55500*/  STL [R1+0xf0], R2 ;  /* 0x0000f00201007387 */ /* 0x0003e20000100800 */
[----:B------:R-:W-:Y:S02]  /*55510*/  LOP3.LUT R3, R16, 0xffff, RZ, 0xc0, !PT ;  /* 0x0000ffff10037812 */ /* 0x000fe400078ec0ff */
[----:B------:R-:W-:Y:S01]  /*55520*/  LOP3.LUT R4, R4, 0xffff, RZ, 0xc0, !PT ;  /* 0x0000ffff04047812 */ /* 0x000fe200078ec0ff */
[----:B------:R4:W-:Y:S04]  /*55530*/  STL [R1+0xfc], R7 ;  /* 0x0000fc0701007387 */ /* 0x0009e80000100800 */
[----:B------:R-:W-:Y:S04]  /*55540*/  STL [R1+0x100], R12 ;  /* 0x0001000c01007387 */ /* 0x000fe80000100800 */
[----:B------:R-:W-:Y:S04]  /*55550*/  STL [R1+0x108], R8 ;  /* 0x0001080801007387 */ /* 0x000fe80000100800 */
[----:B------:R-:W5:Y:S04]  /*55560*/  LDL.LU R17, [R1+0x130] ;  /* 0x0001300001117983 */ /* 0x000f680000300800 */
[----:B------:R4:W-:Y:S01]  /*55570*/  STL [R1+0x104], R3 ;  /* 0x0001040301007387 */ /* 0x0009e20000100800 */
[----:B0-----:R-:W-:-:S02]  /*55580*/  PRMT R0, R0, 0x3340, R1 ;  /* 0x0000334000007816 */ /* 0x001fc40000000001 */
[----:B------:R-:W-:Y:S01]  /*55590*/  PRMT R5, R5, 0x3340, R13 ;  /* 0x0000334005057816 */ /* 0x000fe2000000000d */
[----:B------:R0:W-:Y:S04]  /*555a0*/  STL [R1+0x10c], R14 ;  /* 0x00010c0e01007387 */ /* 0x0001e80000100800 */
[----:B------:R-:W5:Y:S01]  /*555b0*/  LDL.LU R16, [R1+0x12c] ;  /* 0x00012c0001107983 */ /* 0x000f620000300800 */
[----:B-1----:R-:W-:-:S03]  /*555c0*/  PRMT R2, R2, 0x3340, R1 ;  /* 0x0000334002027816 */ /* 0x002fc60000000001 */
[----:B------:R1:W-:Y:S01]  /*555d0*/  STL [R1+0x110], R4 ;  /* 0x0001100401007387 */ /* 0x0003e20000100800 */
[----:B------:R-:W-:-:S03]  /*555e0*/  PRMT R6, R6, 0x3340, R15 ;  /* 0x0000334006067816 */ /* 0x000fc6000000000f */
[----:B------:R-:W5:Y:S01]  /*555f0*/  LDL.LU R13, [R1+0xdac] ;  /* 0x000dac00010d7983 */ /* 0x000f620000300800 */
[----:B------:R-:W-:-:S03]  /*55600*/  PRMT R0, R5, 0x5410, R0 ;  /* 0x0000541005007816 */ /* 0x000fc60000000000 */
[----:B------:R-:W5:Y:S01]  /*55610*/  LDL.LU R15, [R1+0xda8] ;  /* 0x000da800010f7983 */ /* 0x000f620000300800 */
[----:B----4-:R-:W-:Y:S02]  /*55620*/  PRMT R7, R7, 0x3340, R12 ;  /* 0x0000334007077816 */ /* 0x010fe4000000000c */
[----:B------:R-:W-:Y:S01]  /*55630*/  PRMT R3, R3, 0x3340, R1 ;  /* 0x0000334003037816 */ /* 0x000fe20000000001 */
[----:B------:R-:W4:Y:S01]  /*55640*/  LDL.LU R12, [R1+0xda4] ;  /* 0x000da400010c7983 */ /* 0x000f220000300800 */
[----:B------:R-:W-:-:S03]  /*55650*/  PRMT R8, R8, 0x3340, R14 ;  /* 0x0000334008087816 */ /* 0x000fc6000000000e */
[----:B0-----:R-:W4:Y:S01]  /*55660*/  LDL.LU R14, [R1+0xda0] ;  /* 0x000da000010e7983 */ /* 0x001f220000300800 */
[----:B------:R-:W-:-:S03]  /*55670*/  PRMT R2, R6, 0x5410, R2 ;  /* 0x0000541006027816 */ /* 0x000fc60000000002 */
[----:B------:R-:W4:Y:S04]  /*55680*/  LDL.LU R5, [R1+0x15c] ;  /* 0x00015c0001057983 */ /* 0x000f280000300800 */
[----:B------:R0:W-:Y:S01]  /*55690*/  STL [R1+0x17c], R0 ;  /* 0x00017c0001007387 */ /* 0x0001e20000100800 */
[----:B-1----:R-:W-:Y:S02]  /*556a0*/  PRMT R4, R4, 0x3340, R1 ;  /* 0x0000334004047816 */ /* 0x002fe40000000001 */
[----:B------:R-:W-:Y:S02]  /*556b0*/  PRMT R3, R7, 0x5410, R3 ;  /* 0x0000541007037816 */ /* 0x000fe40000000003 */
[----:B------:R-:W-:Y:S01]  /*556c0*/  PRMT R4, R8, 0x5410, R4 ;  /* 0x0000541008047816 */ /* 0x000fe20000000004 */
[----:B0-----:R-:W4:Y:S04]  /*556d0*/  LDL.LU R0, [R1+0x140] ;  /* 0x0001400001007983 */ /* 0x001f280000300800 */
[----:B------:R-:W4:Y:S04]  /*556e0*/  LDL.LU R6, [R1+0x154] ;  /* 0x0001540001067983 */ /* 0x000f280000300800 */
[----:B------:R0:W-:Y:S04]  /*556f0*/  STL [R1+0x184], R2 ;  /* 0x0001840201007387 */ /* 0x0001e80000100800 */
[----:B0-----:R-:W4:Y:S04]  /*55700*/  LDL.LU R2, [R1+0x13c] ;  /* 0x00013c0001027983 */ /* 0x001f280000300800 */
[----:B------:R-:W4:Y:S04]  /*55710*/  LDL.LU R7, [R1+0x138] ;  /* 0x0001380001077983 */ /* 0x000f280000300800 */
[----:B------:R0:W-:Y:S04]  /*55720*/  STL [R1+0x1a0], R3 ;  /* 0x0001a00301007387 */ /* 0x0001e80000100800 */
[----:B0-----:R-:W4:Y:S04]  /*55730*/  LDL.LU R3, [R1+0xf8] ;  /* 0x0000f80001037983 */ /* 0x001f280000300800 */
[----:B------:R-:W4:Y:S04]  /*55740*/  LDL.LU R8, [R1+0x134] ;  /* 0x0001340001087983 */ /* 0x000f280000300800 */
[----:B------:R0:W-:Y:S04]  /*55750*/  STL [R1+0x1a8], R4 ;  /* 0x0001a80401007387 */ /* 0x0001e80000100800 */
[----:B0-----:R-:W4:Y:S01]  /*55760*/  LDL.LU R4, [R1+0xb8] ;  /* 0x0000b80001047983 */ /* 0x001f220000300800 */
[----:B--2---:R-:W-:-:S02]  /*55770*/  LOP3.LUT R23, R23, 0xffff, RZ, 0xc0, !PT ;  /* 0x0000ffff17177812 */ /* 0x004fc400078ec0ff */
[----:B---3--:R-:W-:Y:S02]  /*55780*/  LOP3.LUT R22, R22, 0xffff, RZ, 0xc0, !PT ;  /* 0x0000ffff16167812 */ /* 0x008fe400078ec0ff */
[----:B-----5:R-:W-:Y:S02]  /*55790*/  LOP3.LUT R17, R17, 0xffff, RZ, 0xc0, !PT ;  /* 0x0000ffff11117812 */ /* 0x020fe400078ec0ff */
[----:B------:R-:W-:Y:S02]  /*557a0*/  LOP3.LUT R16, R16, 0xffff, RZ, 0xc0, !PT ;  /* 0x0000ffff10107812 */ /* 0x000fe400078ec0ff */
[----:B----4-:R-:W-:-:S05]  /*557b0*/  LOP3.LUT R5, R5, 0xffff, RZ, 0xc0, !PT ;  /* 0x0000ffff05057812 */ /* 0x010fca00078ec0ff */
[----:B------:R0:W-:Y:S04]  /*557c0*/  STL [R1+0x114], R5 ;  /* 0x0001140501007387 */ /* 0x0001e80000100800 */
[----:B------:R-:W-:Y:S01]  /*557d0*/  STL [R1+0x118], R23 ;  /* 0x0001181701007387 */ /* 0x000fe20000100800 */
[----:B------:R-:W-:Y:S02]  /*557e0*/  LOP3.LUT R0, R0, 0xffff, RZ, 0xc0, !PT ;  /* 0x0000ffff00007812 */ /* 0x000fe400078ec0ff */
[----:B------:R-:W-:-:S05]  /*557f0*/  LOP3.LUT R6, R6, 0xffff, RZ, 0xc0, !PT ;  /* 0x0000ffff06067812 */ /* 0x000fca00078ec0ff */
[----:B------:R1:W-:Y:S04]  /*55800*/  STL [R1+0x120], R6 ;  /* 0x0001200601007387 */ /* 0x0003e80000100800 */
[----:B------:R-:W-:Y:S04]  /*55810*/  STL [R1+0x11c], R0 ;  /* 0x00011c0001007387 */ /* 0x000fe80000100800 */
[----:B------:R-:W-:Y:S01]  /*55820*/  STL [R1+0x124], R22 ;  /* 0x0001241601007387 */ /* 0x000fe20000100800 */
[----:B------:R-:W-:Y:S02]  /*55830*/  LOP3.LUT R2, R2, 0xffff, RZ, 0xc0, !PT ;  /* 0x0000ffff02027812 */ /* 0x000fe400078ec0ff */
[----:B------:R-:W-:-:S03]  /*55840*/  LOP3.LUT R7, R7, 0xffff, RZ, 0xc0, !PT ;  /* 0x0000ffff07077812 */ /* 0x000fc600078ec0ff */
[----:B------:R-:W-:Y:S04]  /*55850*/  STL [R1+0x128], R2 ;  /* 0x0001280201007387 */ /* 0x000fe80000100800 */
[----:B------:R2:W-:Y:S04]  /*55860*/  STL [R1+0x144], R7 ;  /* 0x0001440701007387 */ /* 0x0005e80000100800 */
[----:B------:R3:W-:Y:S01]  /*55870*/  STL [R1+0x13c], R17 ;  /* 0x00013c1101007387 */ /* 0x0007e20000100800 */
[----:B------:R-:W-:Y:S02]  /*55880*/  LOP3.LUT R3, R3, 0xffff, RZ, 0xc0, !PT ;  /* 0x0000ffff03037812 */ /* 0x000fe400078ec0ff */
[----:B------:R-:W-:-:S02]  /*55890*/  LOP3.LUT R8, R8, 0xffff, RZ, 0xc0, !PT ;  /* 0x0000ffff08087812 */ /* 0x000fc400078ec0ff */
[----:B0-----:R-:W-:-:S03]  /*558a0*/  PRMT R5, R5, 0x3340, R23 ;  /* 0x0000334005057816 */ /* 0x001fc60000000017 */
[----:B------:R0:W-:Y:S04]  /*558b0*/  STL [R1+0x14c], R8 ;  /* 0x00014c0801007387 */ /* 0x0001e80000100800 */
[----:B------:R-:W-:Y:S04]  /*558c0*/  STL [R1+0x138], R3 ;  /* 0x0001380301007387 */ /* 0x000fe80000100800 */
[----:B------:R4:W-:Y:S01]  /*558d0*/  STL [R1+0x148], R16 ;  /* 0x0001481001007387 */ /* 0x0009e20000100800 */
[----:B------:R-:W-:Y:S02]  /*558e0*/  LOP3.LUT R4, R4, 0xffff, RZ, 0xc0, !PT ;  /* 0x0000ffff04047812 */ /* 0x000fe400078ec0ff */
[----:B-1----:R-:W-:-:S02]  /*558f0*/  PRMT R6, R6, 0x3340, R22 ;  /* 0x0000334006067816 */ /* 0x002fc40000000016 */
[----:B--2---:R-:W-:Y:S01]  /*55900*/  PRMT R7, R7, 0x3340, R17 ;  /* 0x0000334007077816 */ /* 0x004fe20000000011 */
[----:B------:R1:W-:Y:S04]  /*55910*/  STL [R1+0x140], R4 ;  /* 0x0001400401007387 */ /* 0x0003e80000100800 */
[----:B------:R-:W2:Y:S04]  /*55920*/  LDL.LU R23, [R1+0xd9c] ;  /* 0x000d9c0001177983 */ /* 0x000ea80000300800 */
[----:B------:R-:W5:Y:S04]  /*55930*/  LDL.LU R22, [R1+0xd98] ;  /* 0x000d980001167983 */ /* 0x000f680000300800 */
[----:B---3--:R-:W3:Y:S01]  /*55940*/  LDL.LU R17, [R1+0xd94] ;  /* 0x000d940001117983 */ /* 0x008ee20000300800 */
[----:B0-----:R-:W-:-:S03]  /*55950*/  PRMT R8, R8, 0x3340, R16 ;  /* 0x0000334008087816 */ /* 0x001fc60000000010 */
[----:B----4-:R-:W4:Y:S01]  /*55960*/  LDL.LU R16, [R1+0xd90] ;  /* 0x000d900001107983 */ /* 0x010f220000300800 */
[--C-:B------:R-:W-:Y:S02]  /*55970*/  PRMT R0, R0, 0x3340, R1.reuse ;  /* 0x0000334000007816 */ /* 0x100fe40000000001 */
[--C-:B------:R-:W-:Y:S02]  /*55980*/  PRMT R2, R2, 0x3340, R1.reuse ;  /* 0x0000334002027816 */ /* 0x100fe40000000001 */
[----:B------:R-:W-:Y:S02]  /*55990*/  PRMT R0, R5, 0x5410, R0 ;  /* 0x0000541005007816 */ /* 0x000fe40000000000 */
[----:B------:R-:W-:Y:S02]  /*559a0*/  PRMT R5, R6, 0x5410, R2 ;  /* 0x0000541006057816 */ /* 0x000fe40000000002 */
[--C-:B-1----:R-:W-:Y:S01]  /*559b0*/  PRMT R4, R4, 0x3340, R1.reuse ;  /* 0x0000334004047816 */ /* 0x102fe20000000001 */
[----:B------:R0:W-:Y:S04]  /*559c0*/  STL [R1+0x178], R0 ;  /* 0x0001780001007387 */ /* 0x0001e80000100800 */
[----:B------:R1:W-:Y:S01]  /*559d0*/  STL [R1+0x180], R5 ;  /* 0x0001800501007387 */ /* 0x0003e20000100800 */
[----:B------:R-:W-:-:S02]  /*559e0*/  PRMT R3, R3, 0x3340, R1 ;  /* 0x0000334003037816 */ /* 0x000fc40000000001 */
[----:B0-----:R-:W-:Y:S02]  /*559f0*/  PRMT R0, R8, 0x5410, R4 ;  /* 0x0000541008007816 */ /* 0x001fe40000000004 */
[----:B-1----:R-:W-:Y:S02]  /*55a00*/  SHF.R.U32.HI R5, RZ, 0x8, R12 ;  /* 0x00000008ff057819 */ /* 0x002fe4000001160c */
[----:B------:R-:W-:Y:S02]  /*55a10*/  SHF.R.U32.HI R4, RZ, 0x8, R14 ;  /* 0x00000008ff047819 */ /* 0x000fe4000001160e */
[----:B------:R-:W-:Y:S02]  /*55a20*/  PRMT R2, R7, 0x5410, R3 ;  /* 0x0000541007027816 */ /* 0x000fe40000000003 */
[----:B------:R-:W-:Y:S02]  /*55a30*/  LOP3.LUT R5, R5, 0xffff, RZ, 0xc0, !PT ;  /* 0x0000ffff05057812 */ /* 0x000fe400078ec0ff */
[----:B------:R-:W-:-:S04]  /*55a40*/  LOP3.LUT R4, R4, 0xffff, RZ, 0xc0, !PT ;  /* 0x0000ffff04047812 */ /* 0x000fc800078ec0ff */
[----:B------:R-:W-:Y:S01]  /*55a50*/  PRMT R5, R5, 0x3340, R4 ;  /* 0x0000334005057816 */ /* 0x000fe20000000004 */
[----:B------:R0:W-:Y:S04]  /*55a60*/  STL [R1+0x190], R2 ;  /* 0x0001900201007387 */ /* 0x0001e80000100800 */
[----:B------:R1:W-:Y:S04]  /*55a70*/  STL [R1+0x19c], R0 ;  /* 0x00019c0001007387 */ /* 0x0003e80000100800 */
[----:B------:R1:W-:Y:S01]  /*55a80*/  STL [R1+0x174], R5 ;  /* 0x0001740501007387 */ /* 0x0003e20000100800 */
[----:B0-----:R-:W-:-:S02]  /*55a90*/  SHF.R.U32.HI R2, RZ, 0x8, R15 ;  /* 0x00000008ff027819 */ /* 0x001fc4000001160f */
[----:B-1----:R-:W-:Y:S02]  /*55aa0*/  SHF.R.U32.HI R0, RZ, 0x8, R13 ;  /* 0x00000008ff007819 */ /* 0x002fe4000001160d */
[----:B------:R-:W-:Y:S02]  /*55ab0*/  SHF.R.U32.HI R5, RZ, 0x8, R18 ;  /* 0x00000008ff057819 */ /* 0x000fe40000011612 */
[----:B------:R-:W-:Y:S02]  /*55ac0*/  LOP3.LUT R2, R2, 0xffff, RZ, 0xc0, !PT ;  /* 0x0000ffff02027812 */ /* 0x000fe400078ec0ff */
[----:B------:R-:W-:Y:S02]  /*55ad0*/  LOP3.LUT R0, R0, 0xffff, RZ, 0xc0, !PT ;  /* 0x0000ffff00007812 */ /* 0x000fe400078ec0ff */
[----:B------:R-:W-:Y:S02]  /*55ae0*/  LOP3.LUT R5, R5, 0xffff, RZ, 0xc0, !PT ;  /* 0x0000ffff05057812 */ /* 0x000fe400078ec0ff */
[----:B------:R-:W-:-:S02]  /*55af0*/  PRMT R0, R0, 0x3340, R2 ;  /* 0x0000334000007816 */ /* 0x000fc40000000002 */
[----:B----4-:R-:W-:-:S04]  /*55b00*/  SHF.R.U32.HI R6, RZ, 0x8, R16 ;  /* 0x00000008ff067819 */ /* 0x010fc80000011610 */
[----:B------:R-:W-:Y:S02]  /*55b10*/  LOP3.LUT R6, R6, 0xffff, RZ, 0xc0, !PT ;  /* 0x0000ffff06067812 */ /* 0x000fe400078ec0ff */
[----:B---3--:R-:W-:Y:S02]  /*55b20*/  SHF.R.U32.HI R3, RZ, 0x8, R17 ;  /* 0x00000008ff037819 */ /* 0x008fe40000011611 */
[----:B------:R-:W-:Y:S02]  /*55b30*/  PRMT R4, R6, 0x3340, R1 ;  /* 0x0000334006047816 */ /* 0x000fe40000000001 */
[----:B------:R-:W-:-:S03]  /*55b40*/  LOP3.LUT R3, R3, 0xffff, RZ, 0xc0, !PT ;  /* 0x0000ffff03037812 */ /* 0x000fc600078ec0ff */
[----:B------:R0:W-:Y:S01]  /*55b50*/  STL [R1+0x170], R4 ;  /* 0x0001700401007387 */ /* 0x0001e20000100800 */
[----:B------:R-:W-:Y:S02]  /*55b60*/  PRMT R7, R3, 0x3340, R1 ;  /* 0x0000334003077816 */ /* 0x000fe40000000001 */
[----:B0-----:R-:W-:-:S04]  /*55b70*/  SHF.R.U32.HI R4, RZ, 0x8, R20 ;  /* 0x00000008ff047819 */ /* 0x001fc80000011614 */
[----:B------:R-:W-:Y:S01]  /*55b80*/  LOP3.LUT R4, R4, 0xffff, RZ, 0xc0, !PT ;  /* 0x0000ffff04047812 */ /* 0x000fe200078ec0ff */
[----:B------:R-:W-:Y:S03]  /*55b90*/  STL [R1+0xd8c], R7 ;  /* 0x000d8c0701007387 */ /* 0x000fe60000100800 */
[----:B------:R-:W-:Y:S01]  /*55ba0*/  PRMT R5, R5, 0x3340, R4 ;  /* 0x0000334005057816 */ /* 0x000fe20000000004 */
[----:B------:R0:W-:Y:S04]  /*55bb0*/  STL [R1+0x16c], R0 ;  /* 0x00016c0001007387 */ /* 0x0001e80000100800 */
[----:B------:R-:W3:Y:S04]  /*55bc0*/  LDL.LU R13, [R1] ;  /* 0x00000000010d7983 */ /* 0x000ee80000300800 */
[----:B------:R1:W-:Y:S04]  /*55bd0*/  STL [R1+0x168], R5 ;  /* 0x0001680501007387 */ /* 0x0003e80000100800 */
[----:B------:R-:W4:Y:S01]  /*55be0*/  LDL.LU R16, [R1+0x8] ;  /* 0x0000080001107983 */ /* 0x000f220000300800 */
[----:B-----5:R-:W-:-:S04]  /*55bf0*/  SHF.R.U32.HI R6, RZ, 0x8, R22 ;  /* 0x00000008ff067819 */ /* 0x020fc80000011616 */
[----:B------:R-:W-:-:S04]  /*55c00*/  LOP3.LUT R6, R6, 0xffff, RZ, 0xc0, !PT ;  /* 0x0000ffff06067812 */ /* 0x000fc800078ec0ff */
[----:B------:R-:W-:-:S05]  /*55c10*/  PRMT R4, R6, 0x3340, R1 ;  /* 0x0000334006047816 */ /* 0x000fca0000000001 */
[----:B------:R5:W-:Y:S04]  /*55c20*/  STL [R1+0x164], R4 ;  /* 0x0001640401007387 */ /* 0x000be80000100800 */
[----:B------:R-:W4:Y:S01]  /*55c30*/  LDL.LU R14, [R1+0x10] ;  /* 0x00001000010e7983 */ /* 0x000f220000300800 */
[----:B0-----:R-:W-:Y:S02]  /*55c40*/  SHF.R.U32.HI R0, RZ, 0x8, R25 ;  /* 0x00000008ff007819 */ /* 0x001fe40000011619 */
[----:B------:R-:W-:Y:S02]  /*55c50*/  SHF.R.U32.HI R2, RZ, 0x8, R21 ;  /* 0x00000008ff027819 */ /* 0x000fe40000011615 */
[----:B--2---:R-:W-:Y:S02]  /*55c60*/  SHF.R.U32.HI R3, RZ, 0x8, R23 ;  /* 0x00000008ff037819 */ /* 0x004fe40000011617 */
[----:B------:R-:W-:-:S02]  /*55c70*/  LOP3.LUT R0, R0, 0xffff, RZ, 0xc0, !PT ;  /* 0x0000ffff00007812 */ /* 0x000fc400078ec0ff */
[----:B------:R-:W-:Y:S02]  /*55c80*/  LOP3.LUT R2, R2, 0xffff, RZ, 0xc0, !PT ;  /* 0x0000ffff02027812 */ /* 0x000fe400078ec0ff */
[----:B------:R-:W-:Y:S02]  /*55c90*/  LOP3.LUT R3, R3, 0xffff, RZ, 0xc0, !PT ;  /* 0x0000ffff03037812 */ /* 0x000fe400078ec0ff */
[----:B------:R-:W-:Y:S02]  /*55ca0*/  PRMT R2, R0, 0x3340, R2 ;  /* 0x0000334000027816 */ /* 0x000fe40000000002 */
[----:B------:R-:W-:Y:S02]  /*55cb0*/  PRMT R0, R3, 0x3340, R1 ;  /* 0x0000334003007816 */ /* 0x000fe40000000001 */
[----:B-1----:R-:W-:Y:S02]  /*55cc0*/  SHF.R.U32.HI R5, RZ, 0x8, R28 ;  /* 0x00000008ff057819 */ /* 0x002fe4000001161c */
[----:B-----5:R-:W-:Y:S01]  /*55cd0*/  SHF.R.U32.HI R4, RZ, 0x8, R9 ;  /* 0x00000008ff047819 */ /* 0x020fe20000011609 */
[----:B------:R-:W-:Y:S04]  /*55ce0*/  STL [R1+0x160], R2 ;  /* 0x0001600201007387 */ /* 0x000fe80000100800 */
[----:B------:R0:W-:Y:S04]  /*55cf0*/  STL [R1+0x15c], R0 ;  /* 0x00015c0001007387 */ /* 0x0001e80000100800 */
[----:B------:R-:W2:Y:S01]  /*55d00*/  LDL.LU R23, [R1+0x4] ;  /* 0x0000040001177983 */ /* 0x000ea20000300800 */
[----:B------:R-:W-:-:S02]  /*55d10*/  LOP3.LUT R4, R4, 0xffff, RZ, 0xc0, !PT ;  /* 0x0000ffff04047812 */ /* 0x000fc400078ec0ff */
[----:B------:R-:W-:Y:S01]  /*55d20*/  LOP3.LUT R5, R5, 0xffff, RZ, 0xc0, !PT ;  /* 0x0000ffff05057812 */ /* 0x000fe200078ec0ff */
[----:B------:R-:W5:Y:S01]  /*55d30*/  LDL.LU R21, [R1+0xc] ;  /* 0x00000c0001157983 */ /* 0x000f620000300800 */
[----:B------:R-:W-:Y:S02]  /*55d40*/  SHF.R.U32.HI R6, RZ, 0x8, R10 ;  /* 0x00000008ff067819 */ /* 0x000fe4000001160a */
[----:B------:R-:W-:Y:S02]  /*55d50*/  PRMT R4, R5, 0x3340, R4 ;  /* 0x0000334005047816 */ /* 0x000fe40000000004 */
[----:B------:R-:W-:Y:S02]  /*55d60*/  LOP3.LUT R6, R6, 0xffff, RZ, 0xc0, !PT ;  /* 0x0000ffff06067812 */ /* 0x000fe400078ec0ff */
[----:B0-----:R-:W-:Y:S02]  /*55d70*/  SHF.R.U32.HI R0, RZ, 0x8, R11 ;  /* 0x00000008ff007819 */ /* 0x001fe4000001160b */
[----:B------:R-:W-:Y:S01]  /*55d80*/  SHF.R.U32.HI R2, RZ, 0x8, R19 ;  /* 0x00000008ff027819 */ /* 0x000fe20000011613 */
[----:B------:R0:W-:Y:S01]  /*55d90*/  STL [R1+0x158], R4 ;  /* 0x0001580401007387 */ /* 0x0001e20000100800 */
[----:B------:R-:W-:-:S03]  /*55da0*/  SHF.R.U32.HI R3, RZ, 0x8, R24 ;  /* 0x00000008ff037819 */ /* 0x000fc60000011618 */
[----:B------:R-:W5:Y:S04]  /*55db0*/  LDL.LU R25, [R1+0x14] ;  /* 0x0000140001197983 */ /* 0x000f680000300800 */
[----:B------:R-:W5:Y:S01]  /*55dc0*/  LDL.LU R22, [R1+0x18] ;  /* 0x0000180001167983 */ /* 0x000f620000300800 */
[----:B------:R-:W-:-:S03]  /*55dd0*/  SHF.R.U32.HI R5, RZ, 0x8, R26 ;  /* 0x00000008ff057819 */ /* 0x000fc6000001161a */
[----:B------:R-:W5:Y:S01]  /*55de0*/  LDL.LU R17, [R1+0x1c] ;  /* 0x00001c0001117983 */ /* 0x000f620000300800 */
[----:B------:R-:W-:Y:S02]  /*55df0*/  PRMT R12, R6, 0x3340, R1 ;  /* 0x00003340060c7816 */ /* 0x000fe40000000001 */
[----:B------:R-:W-:Y:S02]  /*55e00*/  LOP3.LUT R2, R2, 0xffff, RZ, 0xc0, !PT ;  /* 0x0000ffff02027812 */ /* 0x000fe400078ec0ff */
[----:B------:R-:W-:Y:S01]  /*55e10*/  LOP3.LUT R0, R0, 0xffff, RZ, 0xc0, !PT ;  /* 0x0000ffff00007812 */ /* 0x000fe200078ec0ff */
[----:B------:R-:W5:Y:S01]  /*55e20*/  LDL.LU R8, [R1+0x20] ;  /* 0x0000200001087983 */ /* 0x000f620000300800 */
[----:B0-----:R-:W-:Y:S02]  /*55e30*/  SHF.R.U32.HI R4, RZ, 0x8, R27 ;  /* 0x00000008ff047819 */ /* 0x001fe4000001161b */
[----:B------:R-:W-:Y:S02]  /*55e40*/  SHF.R.U32.HI R6, RZ, 0x8, R29 ;  /* 0x00000008ff067819 */ /* 0x000fe4000001161d */
[----:B------:R-:W-:-:S02]  /*55e50*/  LOP3.LUT R3, R3, 0xffff, RZ, 0xc0, !PT ;  /* 0x0000ffff03037812 */ /* 0x000fc400078ec0ff */
[----:B------:R-:W-:Y:S02]  /*55e60*/  LOP3.LUT R5, R5, 0xffff, RZ, 0xc0, !PT ;  /* 0x0000ffff05057812 */ /* 0x000fe400078ec0ff */
[----:B------:R-:W-:Y:S02]  /*55e70*/  LOP3.LUT R4, R4, 0xffff, RZ, 0xc0, !PT ;  /* 0x0000ffff04047812 */ /* 0x000fe400078ec0ff */
[----:B------:R-:W-:Y:S02]  /*55e80*/  PRMT R2, R0, 0x3340, R2 ;  /* 0x0000334000027816 */ /* 0x000fe40000000002 */
[----:B------:R-:W-:Y:S02]  /*55e90*/  LOP3.LUT R6, R6, 0xffff, RZ, 0xc0, !PT ;  /* 0x0000ffff06067812 */ /* 0x000fe400078ec0ff */
[--C-:B------:R-:W-:Y:S02]  /*55ea0*/  PRMT R0, R3, 0x3340, R1.reuse ;  /* 0x0000334003007816 */ /* 0x100fe40000000001 */
[----:B------:R-:W-:Y:S01]  /*55eb0*/  PRMT R5, R5, 0x3340, R4 ;  /* 0x0000334005057816 */ /* 0x000fe20000000004 */
[----:B------:R-:W-:Y:S01]  /*55ec0*/  STL [R1+0xd80], R12 ;  /* 0x000d800c01007387 */ /* 0x000fe20000100800 */
[----:B------:R-:W-:-:S03]  /*55ed0*/  PRMT R4, R6, 0x3340, R1 ;  /* 0x0000334006047816 */ /* 0x000fc60000000001 */
[----:B------:R-:W-:Y:S04]  /*55ee0*/  STL [R1+0x154], R2 ;  /* 0x0001540201007387 */ /* 0x000fe80000100800 */
[----:B------:R3:W-:Y:S04]  /*55ef0*/  STL [R1+0x150], R0 ;  /* 0x0001500001007387 */ /* 0x0007e80000100800 */
[----:B------:R2:W-:Y:S04]  /*55f00*/  STL [R1+0x134], R5 ;  /* 0x0001340501007387 */ /* 0x0005e80000100800 */
[----:B------:R-:W5:Y:S04]  /*55f10*/  LDL.LU R18, [R1+0x24] ;  /* 0x0000240001127983 */ /* 0x000f680000300800 */
[----:B------:R5:W-:Y:S04]  /*55f20*/  STL [R1+0x130], R4 ;  /* 0x0001300401007387 */ /* 0x000be80000100800 */
[----:B------:R-:W5:Y:S01]  /*55f30*/  LDL.LU R7, [R1+0x28] ;  /* 0x0000280001077983 */ /* 0x000f620000300800 */
[----:B---3--:R-:W-:-:S02]  /*55f40*/  SHF.R.U32.HI R0, RZ, 0x8, R13 ;  /* 0x00000008ff007819 */ /* 0x008fc4000001160d */
[----:B----4-:R-:W-:Y:S02]  /*55f50*/  SHF.R.U32.HI R2, RZ, 0x8, R16 ;  /* 0x00000008ff027819 */ /* 0x010fe40000011610 */
[----:B------:R-:W-:Y:S02]  /*55f60*/  LOP3.LUT R0, R0, 0xffff, RZ, 0xc0, !PT ;  /* 0x0000ffff00007812 */ /* 0x000fe400078ec0ff */
[----:B------:R-:W-:-:S04]  /*55f70*/  LOP3.LUT R2, R2, 0xffff, RZ, 0xc0, !PT ;  /* 0x0000ffff02027812 */ /* 0x000fc800078ec0ff */
[----:B------:R-:W-:-:S05]  /*55f80*/  PRMT R0, R0, 0x3340, R2 ;  /* 0x0000334000007816 */ /* 0x000fca0000000002 */
[----:B------:R0:W-:Y:S04]  /*55f90*/  STL [R1+0x12c], R0 ;  /* 0x00012c0001007387 */ /* 0x0001e80000100800 */
[----:B------:R-:W3:Y:S04]  /*55fa0*/  LDL.LU R15, [R1+0x2c] ;  /* 0x00002c00010f7983 */ /* 0x000ee80000300800 */
[----:B------:R-:W4:Y:S01]  /*55fb0*/  LDL.LU R13, [R1+0x30] ;  /* 0x00003000010d7983 */ /* 0x000f220000300800 */
[----:B------:R-:W-:-:S03]  /*55fc0*/  SHF.R.U32.HI R3, RZ, 0x8, R14 ;  /* 0x00000008ff037819 */ /* 0x000fc6000001160e */
[----:B------:R-:W4:Y:S04]  /*55fd0*/  LDL.LU R16, [R1+0x38] ;  /* 0x0000380001107983 */ /* 0x000f280000300800 */
[----:B------:R-:W4:Y:S01]  /*55fe0*/  LDL.LU R14, [R1+0x40] ;  /* 0x00004000010e7983 */ /* 0x000f220000300800 */
[----:B------:R-:W-:-:S04]  /*55ff0*/  LOP3.LUT R3, R3, 0xffff, RZ, 0xc0, !PT ;  /* 0x0000ffff03037812 */ /* 0x000fc800078ec0ff */
[----:B------:R-:W-:Y:S02]  /*56000*/  PRMT R20, R3, 0x3340, R1 ;  /* 0x0000334003147816 */ /* 0x000fe40000000001 */
[----:B--2---:R-:W-:Y:S02]  /*56010*/  SHF.R.U32.HI R5, RZ, 0x8, R23 ;  /* 0x00000008ff057819 */ /* 0x004fe40000011617 */
[----:B-----5:R-:W-:Y:S02]  /*56020*/  SHF.R.U32.HI R4, RZ, 0x8, R21 ;  /* 0x00000008ff047819 */ /* 0x020fe40000011615 */
[----:B------:R-:W-:Y:S01]  /*56030*/  LOP3.LUT R5, R5, 0xffff, RZ, 0xc0, !PT ;  /* 0x0000ffff05057812 */ /* 0x000fe200078ec0ff */
[----:B------:R-:W-:Y:S04]  /*56040*/  STL [R1+0xd78], R20 ;  /* 0x000d781401007387 */ /* 0x000fe80000100800 */
[----:B------:R-:W2:Y:S01]  /*56050*/  LDL.LU R28, [R1+0x34] ;  /* 0x00003400011c7983 */ /* 0x000ea20000300800 */
[----:B------:R-:W-:-:S03]  /*56060*/  LOP3.LUT R4, R4, 0xffff, RZ, 0xc0, !PT ;  /* 0x0000ffff04047812 */ /* 0x000fc600078ec0ff */
[----:B------:R-:W5:Y:S01]  /*56070*/  LDL.LU R23, [R1+0x3c] ;  /* 0x00003c0001177983 */ /* 0x000f620000300800 */
[----:B------:R-:W-:Y:S02]  /*56080*/  PRMT R4, R5, 0x3340, R4 ;  /* 0x0000334005047816 */ /* 0x000fe40000000004 */
[----:B------:R-:W-:Y:S02]  /*56090*/  SHF.R.U32.HI R6, RZ, 0x8, R25 ;  /* 0x00000008ff067819 */ /* 0x000fe40000011619 */
[----:B0-----:R-:W-:Y:S02]  /*560a0*/  SHF.R.U32.HI R0, RZ, 0x8, R22 ;  /* 0x00000008ff007819 */ /* 0x001fe40000011616 */
[----:B------:R-:W-:Y:S01]  /*560b0*/  SHF.R.U32.HI R2, RZ, 0x8, R17 ;  /* 0x00000008ff027819 */ /* 0x000fe20000011611 */
[----:B------:R0:W-:Y:S04]  /*560c0*/  STL [R1+0xf8], R4 ;  /* 0x0000f80401007387 */ /* 0x0001e80000100800 */
[----:B------:R-:W5:Y:S01]  /*560d0*/  LDL.LU R21, [R1+0x44] ;  /* 0x0000440001157983 */ /* 0x000f620000300800 */
[----:B------:R-:W-:-:S02]  /*560e0*/  SHF.R.U32.HI R3, RZ, 0x8, R8 ;  /* 0x00000008ff037819 */ /* 0x000fc40000011608 */
[----:B------:R-:W-:Y:S02]  /*560f0*/  LOP3.LUT R6, R6, 0xffff, RZ, 0xc0, !PT ;  /* 0x0000ffff06067812 */ /* 0x000fe400078ec0ff */
[----:B------:R-:W-:Y:S02]  /*56100*/  LOP3.LUT R2, R2, 0xffff, RZ, 0xc0, !PT ;  /* 0x0000ffff02027812 */ /* 0x000fe400078ec0ff */
[----:B------:R-:W-:Y:S02]  /*56110*/  LOP3.LUT R0, R0, 0xffff, RZ, 0xc0, !PT ;  /* 0x0000ffff00007812 */ /* 0x000fe400078ec0ff */
[----:B------:R-:W-:Y:S02]  /*56120*/  LOP3.LUT R3, R3, 0xffff, RZ, 0xc0, !PT ;  /* 0x0000ffff03037812 */ /* 0x000fe400078ec0ff */
[----:B------:R-:W-:Y:S01]  /*56130*/  PRMT R25, R6, 0x3340, R1 ;  /* 0x0000334006197816 */ /* 0x000fe20000000001 */
[----:B------:R-:W5:Y:S01]  /*56140*/  LDL.LU R22, [R1+0x48] ;  /* 0x0000480001167983 */ /* 0x000f620000300800 */
[----:B------:R-:W-:-:S02]  /*56150*/  PRMT R2, R0, 0x3340, R2 ;  /* 0x0000334000027816 */ /* 0x000fc40000000002 */
[----:B------:R-:W-:Y:S01]  /*56160*/  PRMT R0, R3, 0x3340, R1 ;  /* 0x0000334003007816 */ /* 0x000fe20000000001 */
[----:B------:R-:W5:Y:S04]  /*56170*/  LDL.LU R17, [R1+0x4c] ;  /* 0x00004c0001117983 */ /* 0x000f680000300800 */
[----:B------:R-:W5:Y:S04]  /*56180*/  LDL.LU R8, [R1+0x50] ;  /* 0x0000500001087983 */ /* 0x000f680000300800 */
[----:B------:R-:W-:Y:S04]  /*56190*/  STL [R1+0xd74], R25 ;  /* 0x000d741901007387 */ /* 0x000fe80000100800 */
[----:B------:R-:W-:Y:S04]  /*561a0*/  STL [R1+0xf4], R2 ;  /* 0x0000f40201007387 */ /* 0x000fe80000100800 */
[----:B------:R4:W-:Y:S01]  /*561b0*/  STL [R1], R0 ;  /* 0x0000000001007387 */ /* 0x0009e20000100800 */
[----:B------:R-:W-:-:S02]  /*561c0*/  SHF.R.U32.HI R5, RZ, 0x8, R18 ;  /* 0x00000008ff057819 */ /* 0x000fc40000011612 */
[----:B0-----:R-:W-:Y:S01]  /*561d0*/  SHF.R.U32.HI R4, RZ, 0x8, R7 ;  /* 0x00000008ff047819 */ /* 0x001fe20000011607 */
[----:B------:R-:W5:Y:S04]  /*561e0*/  LDL.LU R18, [R1+0x54] ;  /* 0x0000540001127983 */ /* 0x000f680000300800 */
[----:B------:R-:W5:Y:S01]  /*561f0*/  LDL.LU R7, [R1+0x58] ;  /* 0x0000580001077983 */ /* 0x000f620000300800 */
[----:B------:R-:W-:Y:S02]  /*56200*/  LOP3.LUT R5, R5, 0xffff, RZ, 0xc0, !PT ;  /* 0x0000ffff05057812 */ /* 0x000fe400078ec0ff */
[----:B------:R-:W-:-:S04]  /*56210*/  LOP3.LUT R4, R4, 0xffff, RZ, 0xc0, !PT ;  /* 0x0000ffff04047812 */ /* 0x000fc800078ec0ff */
[----:B------:R-:W-:-:S05]  /*56220*/  PRMT R4, R5, 0x3340, R4 ;  /* 0x0000334005047816 */ /* 0x000fca0000000004 */
[----:B------:R0:W-:Y:S01]  /*56230*/  STL [R1+0xcc], R4 ;  /* 0x0000cc0401007387 */ /* 0x0001e20000100800 */
[----:B---3--:R-:W-:-:S03]  /*56240*/  SHF.R.U32.HI R6, RZ, 0x8, R15 ;  /* 0x00000008ff067819 */ /* 0x008fc6000001160f */
[----:B------:R-:W3:Y:S01]  /*56250*/  LDL.LU R15, [R1+0x5c] ;  /* 0x00005c00010f7983 */ /* 0x000ee20000300800 */
[----:B----4-:R-:W-:Y:S02]  /*56260*/  SHF.R.U32.HI R0, RZ, 0x8, R13 ;  /* 0x00000008ff007819 */ /* 0x010fe4000001160d */
[----:B------:R-:W-:Y:S01]  /*56270*/  SHF.R.U32.HI R2, RZ, 0x8, R16 ;  /* 0x00000008ff027819 */ /* 0x000fe20000011610 */
[----:B------:R-:W4:Y:S01]  /*56280*/  LDL.LU R13, [R1+0x60] ;  /* 0x00006000010d7983 */ /* 0x000f220000300800 */
[----:B------:R-:W-:-:S03]  /*56290*/  SHF.R.U32.HI R3, RZ, 0x8, R14 ;  /* 0x00000008ff037819 */ /* 0x000fc6000001160e */
[----:B------:R-:W4:Y:S04]  /*562a0*/  LDL.LU R16, [R1+0x64] ;  /* 0x0000640001107983 */ /* 0x000f280000300800 */
[----:B------:R-:W4:Y:S01]  /*562b0*/  LDL.LU R14, [R1+0x68] ;  /* 0x00006800010e7983 */ /* 0x000f220000300800 */
[----:B------:R-:W-:Y:S02]  /*562c0*/  LOP3.LUT R6, R6, 0xffff, RZ, 0xc0, !PT ;  /* 0x0000ffff06067812 */ /* 0x000fe400078ec0ff */
[----:B------:R-:W-:Y:S02]  /*562d0*/  LOP3.LUT R2, R2, 0xffff, RZ, 0xc0, !PT ;  /* 0x0000ffff02027812 */ /* 0x000fe400078ec0ff */
[----:B------:R-:W-:Y:S02]  /*562e0*/  LOP3.LUT R0, R0, 0xffff, RZ, 0xc0, !PT ;  /* 0x0000ffff00007812 */ /* 0x000fe400078ec0ff */
[----:B------:R-:W-:-:S02]  /*562f0*/  LOP3.LUT R3, R3, 0xffff, RZ, 0xc0, !PT ;  /* 0x0000ffff03037812 */ /* 0x000fc400078ec0ff */
[--C-:B0-----:R-:W-:Y:S02]  /*56300*/  PRMT R4, R6, 0x3340, R1.reuse ;  /* 0x0000334006047816 */ /* 0x101fe40000000001 */
[----:B------:R-:W-:Y:S02]  /*56310*/  PRMT R2, R0, 0x3340, R2 ;  /* 0x0000334000027816 */ /* 0x000fe40000000002 */
[----:B------:R-:W-:Y:S01]  /*56320*/  PRMT R0, R3, 0x3340, R1 ;  /* 0x0000334003007816 */ /* 0x000fe20000000001 */
[----:B------:R5:W-:Y:S04]  /*56330*/  STL [R1+0xc4], R4 ;  /* 0x0000c40401007387 */ /* 0x000be80000100800 */
[----:B------:R-:W-:Y:S04]  /*56340*/  STL [R1+0xb8], R2 ;  /* 0x0000b80201007387 */ /* 0x000fe80000100800 */
[----:B------:R0:W-:Y:S01]  /*56350*/  STL [R1+0xb4], R0 ;  /* 0x0000b40001007387 */ /* 0x0001e20000100800 */
[----:B--2---:R-:W-:-:S03]  /*56360*/  SHF.R.U32.HI R5, RZ, 0x8, R28 ;  /* 0x00000008ff057819 */ /* 0x004fc6000001161c */
[----:B------:R-:W2:Y:S01]  /*56370*/  LDL.LU R28, [R1+0x6c] ;  /* 0x00006c00011c7983 */ /* 0x000ea20000300800 */
[----:B-----5:R-:W-:-:S03]  /*56380*/  SHF.R.U32.HI R4, RZ, 0x8, R23 ;  /* 0x00000008ff047819 */ /* 0x020fc60000011617 */
[----:B------:R-:W5:Y:S01]  /*56390*/  LDL.LU R23, [R1+0x70] ;  /* 0x0000700001177983 */ /* 0x000f620000300800 */
[----:B------:R-:W-:Y:S02]  /*563a0*/  LOP3.LUT R5, R5, 0xffff, RZ, 0xc0, !PT ;  /* 0x0000ffff05057812 */ /* 0x000fe400078ec0ff */
[----:B------:R-:W-:Y:S02]  /*563b0*/  LOP3.LUT R4, R4, 0xffff, RZ, 0xc0, !PT ;  /* 0x0000ffff04047812 */ /* 0x000fe400078ec0ff */
[----:B------:R-:W-:Y:S02]  /*563c0*/  SHF.R.U32.HI R6, RZ, 0x8, R21 ;  /* 0x00000008ff067819 */ /* 0x000fe40000011615 */
[----:B------:R-:W-:Y:S02]  /*563d0*/  PRMT R4, R5, 0x3340, R4 ;  /* 0x0000334005047816 */ /* 0x000fe40000000004 */
[----:B------:R-:W-:-:S03]  /*563e0*/  LOP3.LUT R6, R6, 0xffff, RZ, 0xc0, !PT ;  /* 0x0000ffff06067812 */ /* 0x000fc600078ec0ff */
[----:B------:R1:W-:Y:S04]  /*563f0*/  STL [R1+0x50], R4 ;  /* 0x0000500401007387 */ /* 0x0003e80000100800 */
[----:B------:R-:W5:Y:S01]  /*56400*/  LDL.LU R21, [R1+0x74] ;  /* 0x0000740001157983 */ /* 0x000f620000300800 */
[----:B0-----:R-:W-:-:S03]  /*56410*/  SHF.R.U32.HI R0, RZ, 0x8, R22 ;  /* 0x00000008ff007819 */ /* 0x001fc60000011616 */
[----:B------:R-:W5:Y:S01]  /*56420*/  LDL.LU R22, [R1+0x78] ;  /* 0x0000780001167983 */ /* 0x000f620000300800 */
[----:B------:R-:W-:-:S03]  /*56430*/  SHF.R.U32.HI R2, RZ, 0x8, R17 ;  /* 0x00000008ff027819 */ /* 0x000fc60000011611 */
[----:B------:R-:W5:Y:S01]  /*56440*/  LDL.LU R17, [R1+0x7c] ;  /* 0x00007c0001117983 */ /* 0x000f620000300800 */
[----:B------:R-:W-:-:S03]  /*56450*/  SHF.R.U32.HI R3, RZ, 0x8, R8 ;  /* 0x00000008ff037819 */ /* 0x000fc60000011608 */
[----:B------:R-:W5:Y:S01]  /*56460*/  LDL.LU R8, [R1+0x80] ;  /* 0x0000800001087983 */ /* 0x000f620000300800 */
[----:B-1----:R-:W-:Y:S02]  /*56470*/  PRMT R4, R6, 0x3340, R1 ;  /* 0x0000334006047816 */ /* 0x002fe40000000001 */
[----:B------:R-:W-:Y:S02]  /*56480*/  LOP3.LUT R2, R2, 0xffff, RZ, 0xc0, !PT ;  /* 0x0000ffff02027812 */ /* 0x000fe400078ec0ff */
[----:B------:R-:W-:Y:S02]  /*56490*/  LOP3.LUT R0, R0, 0xffff, RZ, 0xc0, !PT ;  /* 0x0000ffff00007812 */ /* 0x000fe400078ec0ff */
[----:B------:R-:W-:Y:S02]  /*564a0*/  LOP3.LUT R3, R3, 0xffff, RZ, 0xc0, !PT ;  /* 0x0000ffff03037812 */ /* 0x000fe400078ec0ff */
[----:B------:R-:W-:Y:S01]  /*564b0*/  SHF.R.U32.HI R5, RZ, 0x8, R18 ;  /* 0x00000008ff057819 */ /* 0x000fe20000011612 */
[----:B------:R0:W-:Y:S01]  /*564c0*/  STL [R1+0x4c], R4 ;  /* 0x00004c0401007387 */ /* 0x0001e20000100800 */
[----:B------:R-:W-:-:S02]  /*564d0*/  PRMT R2, R0, 0x3340, R2 ;  /* 0x0000334000027816 */ /* 0x000fc40000000002 */
[----:B------:R-:W-:Y:S02]  /*564e0*/  PRMT R0, R3, 0x3340, R1 ;  /* 0x0000334003007816 */ /* 0x000fe40000000001 */
[----:B------:R-:W-:Y:S02]  /*564f0*/  LOP3.LUT R5, R5, 0xffff, RZ, 0xc0, !PT ;  /* 0x0000ffff05057812 */ /* 0x000fe400078ec0ff */
[----:B0-----:R-:W-:-:S04]  /*56500*/  SHF.R.U32.HI R4, RZ, 0x8, R7 ;  /* 0x00000008ff047819 */ /* 0x001fc80000011607 */
[----:B------:R-:W-:Y:S01]  /*56510*/  LOP3.LUT R4, R4, 0xffff, RZ, 0xc0, !PT ;  /* 0x0000ffff04047812 */ /* 0x000fe200078ec0ff */
[----:B------:R-:W-:Y:S04]  /*56520*/  STL [R1+0x48], R2 ;  /* 0x0000480201007387 */ /* 0x000fe80000100800 */
[----:B------:R4:W-:Y:S04]  /*56530*/  STL [R1+0x44], R0 ;  /* 0x0000440001007387 */ /* 0x0009e80000100800 */
[----:B------:R-:W5:Y:S01]  /*56540*/  LDL.LU R18, [R1+0x84] ;  /* 0x0000840001127983 */ /* 0x000f620000300800 */
[----:B------:R-:W-:-:S03]  /*56550*/  PRMT R4, R5, 0x3340, R4 ;  /* 0x0000334005047816 */ /* 0x000fc60000000004 */
[----:B------:R-:W5:Y:S04]  /*56560*/  LDL.LU R7, [R1+0x88] ;  /* 0x0000880001077983 */ /* 0x000f680000300800 */
[----:B------:R0:W-:Y:S01]  /*56570*/  STL [R1+0x40], R4 ;  /* 0x0000400401007387 */ /* 0x0001e20000100800 */
[----:B---3--:R-:W-:-:S03]  /*56580*/  SHF.R.U32.HI R6, RZ, 0x8, R15 ;  /* 0x00000008ff067819 */ /* 0x008fc6000001160f */
[----:B------:R-:W3:Y:S01]  /*56590*/  LDL.LU R15, [R1+0x8c] ;  /* 0x00008c00010f7983 */ /* 0x000ee20000300800 */
[----:B----4-:R-:W-:-:S03]  /*565a0*/  SHF.R.U32.HI R0, RZ, 0x8, R13 ;  /* 0x00000008ff007819 */ /* 0x010fc6000001160d */
[----:B------:R-:W4:Y:S01]  /*565b0*/  LDL.LU R13, [R1+0x90] ;  /* 0x00009000010d7983 */ /* 0x000f220000300800 */
[----:B------:R-:W-:Y:S02]  /*565c0*/  SHF.R.U32.HI R2, RZ, 0x8, R16 ;  /* 0x00000008ff027819 */ /* 0x000fe40000011610 */
[----:B------:R-:W-:Y:S01]  /*565d0*/  SHF.R.U32.HI R3, RZ, 0x8, R14 ;  /* 0x00000008ff037819 */ /* 0x000fe2000001160e */
[----:B------:R-:W4:Y:S04]  /*565e0*/  LDL.LU R16, [R1+0x94] ;  /* 0x0000940001107983 */ /* 0x000f280000300800 */
[----:B------:R-:W4:Y:S01]  /*565f0*/  LDL.LU R14, [R1+0x98] ;  /* 0x00009800010e7983 */ /* 0x000f220000300800 */
[----:B------:R-:W-:-:S04]  /*56600*/  LOP3.LUT R6, R6, 0xffff, RZ, 0xc0, !PT ;  /* 0x0000ffff06067812 */ /* 0x000fc800078ec0ff */
[----:B0-----:R-:W-:Y:S02]  /*56610*/  PRMT R4, R6, 0x3340, R1 ;  /* 0x0000334006047816 */ /* 0x001fe40000000001 */
[----:B------:R-:W-:Y:S02]  /*56620*/  LOP3.LUT R2, R2, 0xffff, RZ, 0xc0, !PT ;  /* 0x0000ffff02027812 */ /* 0x000fe400078ec0ff */
[----:B------:R-:W-:Y:S02]  /*56630*/  LOP3.LUT R0, R0, 0xffff, RZ, 0xc0, !PT ;  /* 0x0000ffff00007812 */ /* 0x000fe400078ec0ff */
[----:B------:R-:W-:Y:S01]  /*56640*/  LOP3.LUT R3, R3, 0xffff, RZ, 0xc0, !PT ;  /* 0x0000ffff03037812 */ /* 0x000fe200078ec0ff */
[----:B------:R5:W-:Y:S01]  /*56650*/  STL [R1+0x3c], R4 ;  /* 0x00003c0401007387 */ /* 0x000be20000100800 */
[----:B------:R-:W-:Y:S02]  /*56660*/  PRMT R2, R0, 0x3340, R2 ;  /* 0x0000334000027816 */ /* 0x000fe40000000002 */
[----:B--2---:R-:W-:-:S02]  /*56670*/  SHF.R.U32.HI R5, RZ, 0x8, R28 ;  /* 0x00000008ff057819 */ /* 0x004fc4000001161c */
[----:B-----5:R-:W-:Y:S02]  /*56680*/  SHF.R.U32.HI R4, RZ, 0x8, R23 ;  /* 0x00000008ff047819 */ /* 0x020fe40000011617 */
[----:B------:R-:W-:Y:S02]  /*56690*/  LOP3.LUT R5, R5, 0xffff, RZ, 0xc0, !PT ;  /* 0x0000ffff05057812 */ /* 0x000fe400078ec0ff */
[----:B------:R-:W-:Y:S02]  /*566a0*/  PRMT R0, R3, 0x3340, R1 ;  /* 0x0000334003007816 */ /* 0x000fe40000000001 */
[----:B------:R-:W-:Y:S01]  /*566b0*/  LOP3.LUT R4, R4, 0xffff, RZ, 0xc0, !PT ;  /* 0x0000ffff04047812 */ /* 0x000fe200078ec0ff */
[----:B------:R-:W-:Y:S04]  /*566c0*/  STL [R1+0x38], R2 ;  /* 0x0000380201007387 */ /* 0x000fe80000100800 */
[----:B------:R0:W-:Y:S04]  /*566d0*/  STL [R1+0x34], R0 ;  /* 0x0000340001007387 */ /* 0x0001e80000100800 */
[----:B------:R-:W2:Y:S01]  /*566e0*/  LDL.LU R28, [R1+0x9c] ;  /* 0x00009c00011c7983 */ /* 0x000ea20000300800 */
[----:B------:R-:W-:-:S03]  /*566f0*/  PRMT R4, R5, 0x3340, R4 ;  /* 0x0000334005047816 */ /* 0x000fc60000000004 */
[----:B------:R-:W5:Y:S01]  /*56700*/  LDL.LU R23, [R1+0xa0] ;  /* 0x0000a00001177983 */ /* 0x000f620000300800 */
[----:B------:R-:W-:-:S03]  /*56710*/  SHF.R.U32.HI R6, RZ, 0x8, R21 ;  /* 0x00000008ff067819 */ /* 0x000fc60000011615 */
[----:B------:R1:W-:Y:S04]  /*56720*/  STL [R1+0x30], R4 ;  /* 0x0000300401007387 */ /* 0x0003e80000100800 */
[----:B------:R-:W5:Y:S01]  /*56730*/  LDL.LU R21, [R1+0xa4] ;  /* 0x0000a40001157983 */ /* 0x000f620000300800 */
[----:B0-----:R-:W-:Y:S02]  /*56740*/  SHF.R.U32.HI R0, RZ, 0x8, R22 ;  /* 0x00000008ff007819 */ /* 0x001fe40000011616 */
[----:B------:R-:W-:Y:S01]  /*56750*/  SHF.R.U32.HI R2, RZ, 0x8, R17 ;  /* 0x00000008ff027819 */ /* 0x000fe20000011611 */
[----:B------:R-:W5:Y:S04]  /*56760*/  LDL.LU R22, [R1+0xa8] ;  /* 0x0000a80001167983 */ /* 0x000f680000300800 */
[----:B------:R-:W5:Y:S01]  /*56770*/  LDL.LU R17, [R1+0xac] ;  /* 0x0000ac0001117983 */ /* 0x000f620000300800 */
[----:B------:R-:W-:-:S03]  /*56780*/  SHF.R.U32.HI R3, RZ, 0x8, R8 ;  /* 0x00000008ff037819 */ /* 0x000fc60000011608 */
[----:B------:R-:W5:Y:S01]  /*56790*/  LDL.LU R8, [R1+0xb0] ;  /* 0x0000b00001087983 */ /* 0x000f620000300800 */
[----:B------:R-:W-:Y:S02]  /*567a0*/  LOP3.LUT R6, R6, 0xffff, RZ, 0xc0, !PT ;  /* 0x0000ffff06067812 */ /* 0x000fe400078ec0ff */
[----:B------:R-:W-:Y:S02]  /*567b0*/  LOP3.LUT R2, R2, 0xffff, RZ, 0xc0, !PT ;  /* 0x0000ffff02027812 */ /* 0x000fe400078ec0ff */
[----:B------:R-:W-:Y:S02]  /*567c0*/  LOP3.LUT R0, R0, 0xffff, RZ, 0xc0, !PT ;  /* 0x0000ffff00007812 */ /* 0x000fe400078ec0ff */
[----:B------:R-:W-:Y:S02]  /*567d0*/  LOP3.LUT R3, R3, 0xffff, RZ, 0xc0, !PT ;  /* 0x0000ffff03037812 */ /* 0x000fe400078ec0ff */
[----:B-1----:R-:W-:Y:S02]  /*567e0*/  PRMT R4, R6, 0x3340, R1 ;  /* 0x0000334006047816 */ /* 0x002fe40000000001 */
[----:B------:R-:W-:-:S02]  /*567f0*/  PRMT R2, R0, 0x3340, R2 ;  /* 0x0000334000027816 */ /* 0x000fc40000000002 */
[----:B------:R-:W-:Y:S01]  /*56800*/  PRMT R0, R3, 0x3340, R1 ;  /* 0x0000334003007816 */ /* 0x000fe20000000001 */
[----:B------:R0:W-:Y:S04]  /*56810*/  STL [R1+0x2c], R4 ;  /* 0x00002c0401007387 */ /* 0x0001e80000100800 */
[----:B------:R-:W-:Y:S04]  /*56820*/  STL [R1+0x28], R2 ;  /* 0x0000280201007387 */ /* 0x000fe80000100800 */
[----:B------:R4:W-:Y:S01]  /*56830*/  STL [R1+0x24], R0 ;  /* 0x0000240001007387 */ /* 0x0009e20000100800 */
[----:B------:R-:W-:-:S02]  /*56840*/  SHF.R.U32.HI R5, RZ, 0x8, R18 ;  /* 0x00000008ff057819 */ /* 0x000fc40000011612 */
[----:B0-----:R-:W-:Y:S02]  /*56850*/  SHF.R.U32.HI R4, RZ, 0x8, R7 ;  /* 0x00000008ff047819 */ /* 0x001fe40000011607 */
[----:B------:R-:W-:Y:S02]  /*56860*/  LOP3.LUT R5, R5, 0xffff, RZ, 0xc0, !PT ;  /* 0x0000ffff05057812 */ /* 0x000fe400078ec0ff */
[----:B------:R-:W-:-:S04]  /*56870*/  LOP3.LUT R4, R4, 0xffff, RZ, 0xc0, !PT ;  /* 0x0000ffff04047812 */ /* 0x000fc800078ec0ff */
[----:B------:R-:W-:Y:S02]  /*56880*/  PRMT R4, R5, 0x3340, R4 ;  /* 0x0000334005047816 */ /* 0x000fe40000000004 */
[----:B---3--:R-:W-:Y:S02]  /*56890*/  SHF.R.U32.HI R6, RZ, 0x8, R15 ;  /* 0x00000008ff067819 */ /* 0x008fe4000001160f */
[----:B------:R-:W3:Y:S04]  /*568a0*/  LDL.LU R15, [R1+0xbc] ;  /* 0x0000bc00010f7983 */ /* 0x000ee80000300800 */
[----:B------:R-:W3:Y:S04]  /*568b0*/  LDL.LU R18, [R1+0xc0] ;  /* 0x0000c00001127983 */ /* 0x000ee80000300800 */
[----:B------:R-:W3:Y:S01]  /*568c0*/  LDL.LU R7, [R1+0xc8] ;  /* 0x0000c80001077983 */ /* 0x000ee20000300800 */
[----:B----4-:R-:W-:-:S03]  /*568d0*/  SHF.R.U32.HI R0, RZ, 0x8, R13 ;  /* 0x00000008ff007819 */ /* 0x010fc6000001160d */
[----:B------:R0:W-:Y:S01]  /*568e0*/  STL [R1+0x20], R4 ;  /* 0x0000200401007387 */ /* 0x0001e20000100800 */
[----:B------:R-:W-:-:S03]  /*568f0*/  SHF.R.U32.HI R2, RZ, 0x8, R16 ;  /* 0x00000008ff027819 */ /* 0x000fc60000011610 */
        /* <DEDUP_REMOVED lines=14> */
[----:B--2---:R-:W-:-:S02]  /*569e0*/  SHF.R.U32.HI R5, RZ, 0x8, R28 ;  /* 0x00000008ff057819 */ /* 0x004fc4000001161c */
[----:B-----5:R-:W-:Y:S02]  /*569f0*/  SHF.R.U32.HI R4, RZ, 0x8, R23 ;  /* 0x00000008ff047819 */ /* 0x020fe40000011617 */
[----:B------:R-:W-:Y:S02]  /*56a00*/  LOP3.LUT R5, R5, 0xffff, RZ, 0xc0, !PT ;  /* 0x0000ffff05057812 */ /* 0x000fe400078ec0ff */
[----:B------:R-:W-:Y:S02]  /*56a10*/  SHF.R.U32.HI R6, RZ, 0x8, R21 ;  /* 0x00000008ff067819 */ /* 0x000fe40000011615 */
[----:B------:R-:W-:Y:S02]  /*56a20*/  LOP3.LUT R4, R4, 0xffff, RZ, 0xc0, !PT ;  /* 0x0000ffff04047812 */ /* 0x000fe400078ec0ff */
[----:B0-----:R-:W-:Y:S02]  /*56a30*/  SHF.R.U32.HI R0, RZ, 0x8, R22 ;  /* 0x00000008ff007819 */ /* 0x001fe40000011616 */
[----:B------:R-:W-:-:S02]  /*56a40*/  SHF.R.U32.HI R2, RZ, 0x8, R17 ;  /* 0x00000008ff027819 */ /* 0x000fc40000011611 */
[----:B------:R-:W-:Y:S02]  /*56a50*/  LOP3.LUT R6, R6, 0xffff, RZ, 0xc0, !PT ;  /* 0x0000ffff06067812 */ /* 0x000fe400078ec0ff */
[----:B------:R-:W-:Y:S02]  /*56a60*/  SHF.R.U32.HI R3, RZ, 0x8, R8 ;  /* 0x00000008ff037819 */ /* 0x000fe40000011608 */
[----:B------:R-:W-:Y:S02]  /*56a70*/  LOP3.LUT R2, R2, 0xffff, RZ, 0xc0, !PT ;  /* 0x0000ffff02027812 */ /* 0x000fe400078ec0ff */
[----:B------:R-:W-:Y:S02]  /*56a80*/  LOP3.LUT R0, R0, 0xffff, RZ, 0xc0, !PT ;  /* 0x0000ffff00007812 */ /* 0x000fe400078ec0ff */
[----:B------:R-:W-:Y:S02]  /*56a90*/  PRMT R5, R5, 0x3340, R4 ;  /* 0x0000334005057816 */ /* 0x000fe40000000004 */
[----:B------:R-:W-:-:S02]  /*56aa0*/  LOP3.LUT R3, R3, 0xffff, RZ, 0xc0, !PT ;  /* 0x0000ffff03037812 */ /* 0x000fc400078ec0ff */
[--C-:B------:R-:W-:Y:S02]  /*56ab0*/  PRMT R4, R6, 0x3340, R1.reuse ;  /* 0x0000334006047816 */ /* 0x100fe40000000001 */
[----:B------:R-:W-:Y:S01]  /*56ac0*/  PRMT R2, R0, 0x3340, R2 ;  /* 0x0000334000027816 */ /* 0x000fe20000000002 */
[----:B------:R-:W2:Y:S01]  /*56ad0*/  LDL.LU R8, [R1+0xdc] ;  /* 0x0000dc0001087983 */ /* 0x000ea20000300800 */
[----:B------:R-:W-:-:S03]  /*56ae0*/  PRMT R0, R3, 0x3340, R1 ;  /* 0x0000334003007816 */ /* 0x000fc60000000001 */
[----:B------:R3:W-:Y:S04]  /*56af0*/  STL [R1+0x10], R5 ;  /* 0x0000100501007387 */ /* 0x0007e80000100800 */
[----:B------:R0:W-:Y:S04]  /*56b00*/  STL [R1+0xc], R4 ;  /* 0x00000c0401007387 */ /* 0x0001e80000100800 */
[----:B------:R-:W-:Y:S04]  /*56b10*/  STL [R1+0x8], R2 ;  /* 0x0000080201007387 */ /* 0x000fe80000100800 */
[----:B------:R-:W5:Y:S04]  /*56b20*/  LDL.LU R23, [R1+0xe0] ;  /* 0x0000e00001177983 */ /* 0x000f680000300800 */
[----:B------:R4:W-:Y:S04]  /*56b30*/  STL [R1+0x4], R0 ;  /* 0x0000040001007387 */ /* 0x0009e80000100800 */
[----:B------:R-:W5:Y:S04]  /*56b40*/  LDL.LU R21, [R1+0xe4] ;  /* 0x0000e40001157983 */ /* 0x000f680000300800 */
[----:B------:R-:W5:Y:S04]  /*56b50*/  LDL.LU R22, [R1+0xe8] ;  /* 0x0000e80001167983 */ /* 0x000f680000300800 */
[----:B------:R-:W5:Y:S01]  /*56b60*/  LDL.LU R17, [R1+0xec] ;  /* 0x0000ec0001117983 */ /* 0x000f620000300800 */
[----:B---3--:R-:W-:-:S03]  /*56b70*/  SHF.R.U32.HI R5, RZ, 0x8, R15 ;  /* 0x00000008ff057819 */ /* 0x008fc6000001160f */
[----:B------:R-:W3:Y:S01]  /*56b80*/  LDL.LU R15, [R1+0xf0] ;  /* 0x0000f000010f7983 */ /* 0x000ee20000300800 */
[----:B0-----:R-:W-:Y:S02]  /*56b90*/  SHF.R.U32.HI R4, RZ, 0x8, R18 ;  /* 0x00000008ff047819 */ /* 0x001fe40000011612 */
[----:B------:R-:W-:Y:S02]  /*56ba0*/  SHF.R.U32.HI R6, RZ, 0x8, R7 ;  /* 0x00000008ff067819 */ /* 0x000fe40000011607 */
[----:B----4-:R-:W-:Y:S02]  /*56bb0*/  SHF.R.U32.HI R0, RZ, 0x8, R13 ;  /* 0x00000008ff007819 */ /* 0x010fe4000001160d */
[----:B------:R-:W-:Y:S02]  /*56bc0*/  SHF.R.U32.HI R2, RZ, 0x8, R16 ;  /* 0x00000008ff027819 */ /* 0x000fe40000011610 */
[----:B------:R-:W-:Y:S02]  /*56bd0*/  SHF.R.U32.HI R3, RZ, 0x8, R14 ;  /* 0x00000008ff037819 */ /* 0x000fe4000001160e */
[----:B------:R-:W-:-:S02]  /*56be0*/  LOP3.LUT R4, R4, 0xffff, RZ, 0xc0, !PT ;  /* 0x0000ffff04047812 */ /* 0x000fc400078ec0ff */
[----:B------:R-:W-:Y:S01]  /*56bf0*/  LOP3.LUT R5, R5, 0xffff, RZ, 0xc0, !PT ;  /* 0x0000ffff05057812 */ /* 0x000fe200078ec0ff */
[----:B------:R-:W4:Y:S01]  /*56c00*/  LDL.LU R16, [R1+0xfc] ;  /* 0x0000fc0001107983 */ /* 0x000f220000300800 */
[----:B------:R-:W-:Y:S02]  /*56c10*/  LOP3.LUT R6, R6, 0xffff, RZ, 0xc0, !PT ;  /* 0x0000ffff06067812 */ /* 0x000fe400078ec0ff */
[----:B------:R-:W-:Y:S02]  /*56c20*/  LOP3.LUT R2, R2, 0xffff, RZ, 0xc0, !PT ;  /* 0x0000ffff02027812 */ /* 0x000fe400078ec0ff */
[----:B------:R-:W-:Y:S02]  /*56c30*/  LOP3.LUT R0, R0, 0xffff, RZ, 0xc0, !PT ;  /* 0x0000ffff00007812 */ /* 0x000fe400078ec0ff */
[----:B------:R-:W-:Y:S02]  /*56c40*/  LOP3.LUT R3, R3, 0xffff, RZ, 0xc0, !PT ;  /* 0x0000ffff03037812 */ /* 0x000fe400078ec0ff */
[----:B------:R-:W-:-:S02]  /*56c50*/  PRMT R29, R5, 0x3340, R4 ;  /* 0x00003340051d7816 */ /* 0x000fc40000000004 */
[--C-:B------:R-:W-:Y:S02]  /*56c60*/  PRMT R28, R6, 0x3340, R1.reuse ;  /* 0x00003340061c7816 */ /* 0x100fe40000000001 */
[----:B------:R-:W-:Y:S02]  /*56c70*/  PRMT R27, R0, 0x3340, R2 ;  /* 0x00003340001b7816 */ /* 0x000fe40000000002 */
[----:B------:R-:W-:Y:S01]  /*56c80*/  PRMT R26, R3, 0x3340, R1 ;  /* 0x00003340031a7816 */ /* 0x000fe20000000001 */
[----:B------:R-:W-:Y:S04]  /*56c90*/  STL [R1+0xd10], R29 ;  /* 0x000d101d01007387 */ /* 0x000fe80000100800 */
[----:B------:R-:W-:Y:S04]  /*56ca0*/  STL [R1+0xd14], R28 ;  /* 0x000d141c01007387 */ /* 0x000fe80000100800 */
[----:B------:R-:W-:Y:S04]  /*56cb0*/  STL [R1+0xd18], R27 ;  /* 0x000d181b01007387 */ /* 0x000fe80000100800 */
[----:B------:R-:W-:Y:S04]  /*56cc0*/  STL [R1+0xd1c], R26 ;  /* 0x000d1c1a01007387 */ /* 0x000fe80000100800 */
[----:B------:R-:W4:Y:S04]  /*56cd0*/  LDL.LU R18, [R1+0x100] ;  /* 0x0001000001127983 */ /* 0x000f280000300800 */
[----:B------:R-:W4:Y:S04]  /*56ce0*/  LDL.LU R7, [R1+0x104] ;  /* 0x0001040001077983 */ /* 0x000f280000300800 */
[----:B------:R-:W4:Y:S04]  /*56cf0*/  LDL.LU R13, [R1+0x108] ;  /* 0x00010800010d7983 */ /* 0x000f280000300800 */
[----:B------:R-:W4:Y:S01]  /*56d00*/  LDL.LU R14, [R1+0x10c] ;  /* 0x00010c00010e7983 */ /* 0x000f220000300800 */
[----:B--2---:R-:W-:-:S03]  /*56d10*/  SHF.R.U32.HI R5, RZ, 0x8, R8 ;  /* 0x00000008ff057819 */ /* 0x004fc60000011608 */
[----:B------:R-:W2:Y:S01]  /*56d20*/  LDL.LU R8, [R1+0x110] ;  /* 0x0001100001087983 */ /* 0x000ea20000300800 */
[----:B-----5:R-:W-:Y:S02]  /*56d30*/  SHF.R.U32.HI R4, RZ, 0x8, R23 ;  /* 0x00000008ff047819 */ /* 0x020fe40000011617 */
[----:B------:R-:W-:Y:S02]  /*56d40*/  SHF.R.U32.HI R6, RZ, 0x8, R21 ;  /* 0x00000008ff067819 */ /* 0x000fe40000011615 */
[----:B------:R-:W-:Y:S02]  /*56d50*/  SHF.R.U32.HI R0, RZ, 0x8, R22 ;  /* 0x00000008ff007819 */ /* 0x000fe40000011616 */
[----:B------:R-:W-:Y:S02]  /*56d60*/  SHF.R.U32.HI R2, RZ, 0x8, R17 ;  /* 0x00000008ff027819 */ /* 0x000fe40000011611 */
[----:B------:R-:W-:Y:S02]  /*56d70*/  LOP3.LUT R4, R4, 0xffff, RZ, 0xc0, !PT ;  /* 0x0000ffff04047812 */ /* 0x000fe400078ec0ff */
[----:B------:R-:W-:-:S02]  /*56d80*/  LOP3.LUT R5, R5, 0xffff, RZ, 0xc0, !PT ;  /* 0x0000ffff05057812 */ /* 0x000fc400078ec0ff */
[----:B------:R-:W-:Y:S02]  /*56d90*/  LOP3.LUT R6, R6, 0xffff, RZ, 0xc0, !PT ;  /* 0x0000ffff06067812 */ /* 0x000fe400078ec0ff */
[----:B------:R-:W-:Y:S02]  /*56da0*/  LOP3.LUT R2, R2, 0xffff, RZ, 0xc0, !PT ;  /* 0x0000ffff02027812 */ /* 0x000fe400078ec0ff */
[----:B------:R-:W-:Y:S02]  /*56db0*/  LOP3.LUT R0, R0, 0xffff, RZ, 0xc0, !PT ;  /* 0x0000ffff00007812 */ /* 0x000fe400078ec0ff */
[----:B------:R-:W-:Y:S02]  /*56dc0*/  PRMT R24, R5, 0x3340, R4 ;  /* 0x0000334005187816 */ /* 0x000fe40000000004 */
[----:B------:R-:W-:Y:S02]  /*56dd0*/  PRMT R23, R6, 0x3340, R1 ;  /* 0x0000334006177816 */ /* 0x000fe40000000001 */
[----:B------:R-:W-:Y:S01]  /*56de0*/  PRMT R22, R0, 0x3340, R2 ;  /* 0x0000334000167816 */ /* 0x000fe20000000002 */
[----:B------:R-:W-:Y:S04]  /*56df0*/  STL [R1+0xd20], R24 ;  /* 0x000d201801007387 */ /* 0x000fe80000100800 */
[----:B------:R-:W-:Y:S04]  /*56e00*/  STL [R1+0xd24], R23 ;  /* 0x000d241701007387 */ /* 0x000fe80000100800 */
[----:B------:R-:W-:Y:S01]  /*56e10*/  STL [R1+0xd28], R22 ;  /* 0x000d281601007387 */ /* 0x000fe20000100800 */
[----:B---3--:R-:W-:-:S04]  /*56e20*/  SHF.R.U32.HI R3, RZ, 0x8, R15 ;  /* 0x00000008ff037819 */ /* 0x008fc8000001160f */
[----:B------:R-:W-:-:S04]  /*56e30*/  LOP3.LUT R3, R3, 0xffff, RZ, 0xc0, !PT ;  /* 0x0000ffff03037812 */ /* 0x000fc800078ec0ff */
[----:B------:R-:W-:-:S05]  /*56e40*/  PRMT R21, R3, 0x3340, R1 ;  /* 0x0000334003157816 */ /* 0x000fca0000000001 */
[----:B------:R-:W-:Y:S04]  /*56e50*/  STL [R1+0xd2c], R21 ;  /* 0x000d2c1501007387 */ /* 0x000fe80000100800 */
[----:B------:R-:W3:Y:S04]  /*56e60*/  LDL.LU R12, [R1+0x114] ;  /* 0x00011400010c7983 */ /* 0x000ee80000300800 */
[----:B------:R-:W5:Y:S04]  /*56e70*/  LDL.LU R10, [R1+0x118] ;  /* 0x00011800010a7983 */ /* 0x000f680000300800 */
[----:B------:R-:W5:Y:S01]  /*56e80*/  LDL.LU R15, [R1+0x11c] ;  /* 0x00011c00010f7983 */ /* 0x000f620000300800 */
[----:B----4-:R-:W-:-:S03]  /*56e90*/  SHF.R.U32.HI R2, RZ, 0x8, R16 ;  /* 0x00000008ff027819 */ /* 0x010fc60000011610 */
[----:B------:R-:W4:Y:S04]  /*56ea0*/  LDL.LU R19, [R1+0x120] ;  /* 0x0001200001137983 */ /* 0x000f280000300800 */
[----:B------:R-:W4:Y:S04]  /*56eb0*/  LDL.LU R16, [R1+0x124] ;  /* 0x0001240001107983 */ /* 0x000f280000300800 */
[----:B------:R-:W4:Y:S04]  /*56ec0*/  LDL.LU R17, [R1+0x128] ;  /* 0x0001280001117983 */ /* 0x000f280000300800 */
[----:B------:R-:W4:Y:S01]  /*56ed0*/  LDL.LU R11, [R1+0x144] ;  /* 0x00014400010b7983 */ /* 0x000f220000300800 */
[----:B------:R-:W-:-:S02]  /*56ee0*/  SHF.R.U32.HI R3, RZ, 0x8, R18 ;  /* 0x00000008ff037819 */ /* 0x000fc40000011612 */
[----:B------:R-:W-:Y:S01]  /*56ef0*/  SHF.R.U32.HI R4, RZ, 0x8, R7 ;  /* 0x00000008ff047819 */ /* 0x000fe20000011607 */
[----:B------:R-:W4:Y:S04]  /*56f00*/  LDL.LU R18, [R1+0x13c] ;  /* 0x00013c0001127983 */ /* 0x000f280000300800 */
[----:B------:R-:W4:Y:S04]  /*56f10*/  LDL.LU R9, [R1+0x138] ;  /* 0x0001380001097983 */ /* 0x000f280000300800 */
[----:B------:R-:W4:Y:S01]  /*56f20*/  LDL.LU R7, [R1+0x14c] ;  /* 0x00014c0001077983 */ /* 0x000f220000300800 */
[----:B------:R-:W-:-:S02]  /*56f30*/  SHF.R.U32.HI R0, RZ, 0x8, R13 ;  /* 0x00000008ff007819 */ /* 0x000fc4000001160d */
[----:B------:R-:W-:Y:S02]  /*56f40*/  SHF.R.U32.HI R6, RZ, 0x8, R14 ;  /* 0x00000008ff067819 */ /* 0x000fe4000001160e */
[----:B------:R-:W-:Y:S02]  /*56f50*/  LOP3.LUT R3, R3, 0xffff, RZ, 0xc0, !PT ;  /* 0x0000ffff03037812 */ /* 0x000fe400078ec0ff */
[----:B------:R-:W-:Y:S02]  /*56f60*/  LOP3.LUT R2, R2, 0xffff, RZ, 0xc0, !PT ;  /* 0x0000ffff02027812 */ /* 0x000fe400078ec0ff */
[----:B------:R-:W-:Y:S02]  /*56f70*/  LOP3.LUT R0, R0, 0xffff, RZ, 0xc0, !PT ;  /* 0x0000ffff00007812 */ /* 0x000fe400078ec0ff */
[----:B------:R-:W-:Y:S02]  /*56f80*/  LOP3.LUT R6, R6, 0xffff, RZ, 0xc0, !PT ;  /* 0x0000ffff06067812 */ /* 0x000fe400078ec0ff */
[----:B------:R-:W-:-:S02]  /*56f90*/  LOP3.LUT R4, R4, 0xffff, RZ, 0xc0, !PT ;  /* 0x0000ffff04047812 */ /* 0x000fc400078ec0ff */
[----:B------:R-:W-:Y:S01]  /*56fa0*/  PRMT R3, R2, 0x3340, R3 ;  /* 0x0000334002037816 */ /* 0x000fe20000000003 */
[----:B------:R-:W4:Y:S01]  /*56fb0*/  LDL.LU R13, [R1+0x148] ;  /* 0x00014800010d7983 */ /* 0x000f220000300800 */
[----:B------:R-:W-:Y:S02]  /*56fc0*/  PRMT R6, R0, 0x3340, R6 ;  /* 0x0000334000067816 */ /* 0x000fe40000000006 */
[----:B------:R-:W-:Y:S01]  /*56fd0*/  PRMT R4, R4, 0x3340, R1 ;  /* 0x0000334004047816 */ /* 0x000fe20000000001 */
[----:B------:R-:W4:Y:S04]  /*56fe0*/  LDL.LU R14, [R1+0x140] ;  /* 0x00014000010e7983 */ /* 0x000f280000300800 */
[----:B------:R-:W-:Y:S04]  /*56ff0*/  STL [R1+0xd30], R3 ;  /* 0x000d300301007387 */ /* 0x000fe80000100800 */
[----:B------:R-:W-:Y:S01]  /*57000*/  STL [R1+0xd34], R4 ;  /* 0x000d340401007387 */ /* 0x000fe20000100800 */
[----:B--2---:R-:W-:-:S04]  /*57010*/  SHF.R.U32.HI R8, RZ, 0x8, R8 ;  /* 0x00000008ff087819 */ /* 0x004fc80000011608 */
[----:B------:R-:W-:-:S04]  /*57020*/  LOP3.LUT R8, R8, 0xffff, RZ, 0xc0, !PT ;  /* 0x0000ffff08087812 */ /* 0x000fc800078ec0ff */
[----:B------:R-:W-:Y:S01]  /*57030*/  PRMT R8, R8, 0x3340, R1 ;  /* 0x0000334008087816 */ /* 0x000fe20000000001 */
[----:B------:R-:W-:Y:S04]  /*57040*/  STL [R1+0xd38], R6 ;  /* 0x000d380601007387 */ /* 0x000fe80000100800 */
[----:B------:R-:W-:Y:S01]  /*57050*/  STL [R1+0xd3c], R8 ;  /* 0x000d3c0801007387 */ /* 0x000fe20000100800 */
[----:B---3--:R-:W-:Y:S02]  /*57060*/  SHF.R.U32.HI R2, RZ, 0x8, R12 ;  /* 0x00000008ff027819 */ /* 0x008fe4000001160c */
[----:B-----5:R-:W-:Y:S02]  /*57070*/  SHF.R.U32.HI R10, RZ, 0x8, R10 ;  /* 0x00000008ff0a7819 */ /* 0x020fe4000001160a */
[----:B------:R-:W-:-:S02]  /*57080*/  SHF.R.U32.HI R15, RZ, 0x8, R15 ;  /* 0x00000008ff0f7819 */ /* 0x000fc4000001160f */
[----:B----4-:R-:W-:Y:S02]  /*57090*/  SHF.R.U32.HI R0, RZ, 0x8, R19 ;  /* 0x00000008ff007819 */ /* 0x010fe40000011613 */
[----:B------:R-:W-:Y:S02]  /*570a0*/  SHF.R.U32.HI R16, RZ, 0x8, R16 ;  /* 0x00000008ff107819 */ /* 0x000fe40000011610 */
[----:B------:R-:W-:Y:S02]  /*570b0*/  SHF.R.U32.HI R17, RZ, 0x8, R17 ;  /* 0x00000008ff117819 */ /* 0x000fe40000011611 */
[----:B------:R-:W-:Y:S02]  /*570c0*/  LOP3.LUT R10, R10, 0xffff, RZ, 0xc0, !PT ;  /* 0x0000ffff0a0a7812 */ /* 0x000fe400078ec0ff */
[----:B------:R-:W-:Y:S02]  /*570d0*/  LOP3.LUT R2, R2, 0xffff, RZ, 0xc0, !PT ;  /* 0x0000ffff02027812 */ /* 0x000fe400078ec0ff */
[----:B------:R-:W-:-:S02]  /*570e0*/  LOP3.LUT R15, R15, 0xffff, RZ, 0xc0, !PT ;  /* 0x0000ffff0f0f7812 */ /* 0x000fc400078ec0ff */
[----:B------:R-:W-:Y:S02]  /*570f0*/  LOP3.LUT R16, R16, 0xffff, RZ, 0xc0, !PT ;  /* 0x0000ffff10107812 */ /* 0x000fe400078ec0ff */
[----:B------:R-:W-:Y:S02]  /*57100*/  LOP3.LUT R0, R0, 0xffff, RZ, 0xc0, !PT ;  /* 0x0000ffff00007812 */ /* 0x000fe400078ec0ff */
[----:B------:R-:W-:Y:S02]  /*57110*/  LOP3.LUT R17, R17, 0xffff, RZ, 0xc0, !PT ;  /* 0x0000ffff11117812 */ /* 0x000fe400078ec0ff */
[----:B------:R-:W-:Y:S02]  /*57120*/  PRMT R10, R2, 0x3340, R10 ;  /* 0x00003340020a7816 */ /* 0x000fe4000000000a */
[----:B------:R-:W-:Y:S02]  /*57130*/  PRMT R15, R15, 0x3340, R1 ;  /* 0x000033400f0f7816 */ /* 0x000fe40000000001 */
[----:B------:R-:W-:-:S02]  /*57140*/  PRMT R16, R0, 0x3340, R16 ;  /* 0x0000334000107816 */ /* 0x000fc40000000010 */
[----:B------:R-:W-:Y:S01]  /*57150*/  PRMT R17, R17, 0x3340, R1 ;  /* 0x0000334011117816 */ /* 0x000fe20000000001 */
[----:B------:R-:W-:Y:S04]  /*57160*/  STL [R1+0xd40], R10 ;  /* 0x000d400a01007387 */ /* 0x000fe80000100800 */
[----:B------:R-:W-:Y:S04]  /*57170*/  STL [R1+0xd44], R15 ;  /* 0x000d440f01007387 */ /* 0x000fe80000100800 */
[----:B------:R-:W-:Y:S04]  /*57180*/  STL [R1+0xd48], R16 ;  /* 0x000d481001007387 */ /* 0x000fe80000100800 */
[----:B------:R-:W-:Y:S01]  /*57190*/  STL [R1+0xd4c], R17 ;  /* 0x000d4c1101007387 */ /* 0x000fe20000100800 */
[----:B------:R-:W-:-:S02]  /*571a0*/  SHF.R.U32.HI R0, RZ, 0x8, R7 ;  /* 0x00000008ff007819 */ /* 0x000fc40000011607 */
[----:B------:R-:W-:Y:S01]  /*571b0*/  SHF.R.U32.HI R19, RZ, 0x8, R9 ;  /* 0x00000008ff137819 */ /* 0x000fe20000011609 */
[----:B------:R-:W2:Y:S04]  /*571c0*/  LDL.LU R7, [R1+0x170] ;  /* 0x0001700001077983 */ /* 0x000ea80000300800 */
[----:B------:R-:W2:Y:S04]  /*571d0*/  LDL.LU R5, [R1+0x174] ;  /* 0x0001740001057983 */ /* 0x000ea80000300800 */
[----:B------:R-:W3:Y:S04]  /*571e0*/  LDL.LU R9, [R1+0x168] ;  /* 0x0001680001097983 */ /* 0x000ee80000300800 */
[----:B---3--:R0:W-:Y:S04]  /*571f0*/  STL [R1+0xd88], R9 ;  /* 0x000d880901007387 */ /* 0x0081e80000100800 */
[----:B0-----:R-:W3:Y:S04]  /*57200*/  LDL.LU R9, [R1+0x16c] ;  /* 0x00016c0001097983 */ /* 0x001ee80000300800 */
[----:B------:R-:W4:Y:S01]  /*57210*/  LDL.LU R12, [R1+0x15c] ;  /* 0x00015c00010c7983 */ /* 0x000f220000300800 */
[----:B------:R-:W-:-:S03]  /*57220*/  SHF.R.U32.HI R2, RZ, 0x8, R11 ;  /* 0x00000008ff027819 */ /* 0x000fc6000001160b */
[----:B----4-:R0:W-:Y:S04]  /*57230*/  STL [R1+0xd84], R12 ;  /* 0x000d840c01007387 */ /* 0x0101e80000100800 */
[----:B0-----:R-:W4:Y:S04]  /*57240*/  LDL.LU R12, [R1+0x164] ;  /* 0x00016400010c7983 */ /* 0x001f280000300800 */
[----:B------:R-:W5:Y:S04]  /*57250*/  LDL.LU R11, [R1+0x160] ;  /* 0x00016000010b7983 */ /* 0x000f680000300800 */
[----:B------:R-:W2:Y:S04]  /*57260*/  LDL.LU R20, [R1+0x130] ;  /* 0x0001300001147983 */ /* 0x000ea80000300800 */
[----:B--2---:R0:W-:Y:S04]  /*57270*/  STL [R1+0xd7c], R20 ;  /* 0x000d7c1401007387 */ /* 0x0041e80000100800 */
[----:B0-----:R-:W2:Y:S04]  /*57280*/  LDL.LU R20, [R1+0x158] ;  /* 0x0001580001147983 */ /* 0x001ea80000300800 */
[----:B------:R-:W2:Y:S04]  /*57290*/  LDL.LU R25, [R1+0x12c] ;  /* 0x00012c0001197983 */ /* 0x000ea80000300800 */
[----:B------:R-:W2:Y:S04]  /*572a0*/  LDL.LU R17, [R1+0x48] ;  /* 0x0000480001117983 */ /* 0x000ea80000300800 */
        /* <DEDUP_REMOVED lines=10> */
[----:B------:R-:W2:Y:S04]  /*57350*/  LDL.LU R16, [R1+0x3c] ;  /* 0x00003c0001107983 */ /* 0x000ea80000300800 */
[----:B--2---:R0:W-:Y:S04]  /*57360*/  STL [R1+0xd50], R16 ;  /* 0x000d501001007387 */ /* 0x0041e80000100800 */
[----:B0-----:R-:W2:Y:S04]  /*57370*/  LDL.LU R16, [R1+0x44] ;  /* 0x0000440001107983 */ /* 0x001ea80000300800 */
[----:B--2---:R0:W-:Y:S04]  /*57380*/  STL [R1+0xd58], R16 ;  /* 0x000d581001007387 */ /* 0x0041e80000100800 */
[----:B0-----:R-:W2:Y:S04]  /*57390*/  LDL.LU R16, [R1+0x4c] ;  /* 0x00004c0001107983 */ /* 0x001ea80000300800 */
[----:B--2---:R0:W-:Y:S04]  /*573a0*/  STL [R1+0xd64], R16 ;  /* 0x000d641001007387 */ /* 0x0041e80000100800 */
[----:B0-----:R-:W2:Y:S01]  /*573b0*/  LDL.LU R16, [R1+0xc4] ;  /* 0x0000c40001107983 */ /* 0x001ea20000300800 */
[----:B------:R-:W-:-:S02]  /*573c0*/  SHF.R.U32.HI R13, RZ, 0x8, R13 ;  /* 0x00000008ff0d7819 */ /* 0x000fc4000001160d */
[----:B------:R-:W-:Y:S02]  /*573d0*/  SHF.R.U32.HI R18, RZ, 0x8, R18 ;  /* 0x00000008ff127819 */ /* 0x000fe40000011612 */
[----:B------:R-:W-:Y:S02]  /*573e0*/  SHF.R.U32.HI R14, RZ, 0x8, R14 ;  /* 0x00000008ff0e7819 */ /* 0x000fe4000001160e */
[----:B------:R-:W-:Y:S02]  /*573f0*/  LOP3.LUT R0, R0, 0xffff, RZ, 0xc0, !PT ;  /* 0x0000ffff00007812 */ /* 0x000fe400078ec0ff */
[----:B------:R-:W-:Y:S02]  /*57400*/  LOP3.LUT R13, R13, 0xffff, RZ, 0xc0, !PT ;  /* 0x0000ffff0d0d7812 */ /* 0x000fe400078ec0ff */
[----:B------:R-:W-:Y:S02]  /*57410*/  LOP3.LUT R2, R2, 0xffff, RZ, 0xc0, !PT ;  /* 0x0000ffff02027812 */ /* 0x000fe400078ec0ff */
[----:B------:R-:W-:-:S02]  /*57420*/  LOP3.LUT R18, R18, 0xffff, RZ, 0xc0, !PT ;  /* 0x0000ffff12127812 */ /* 0x000fc400078ec0ff */
[----:B------:R-:W-:Y:S02]  /*57430*/  LOP3.LUT R14, R14, 0xffff, RZ, 0xc0, !PT ;  /* 0x0000ffff0e0e7812 */ /* 0x000fe400078ec0ff */
[----:B------:R-:W-:Y:S02]  /*57440*/  PRMT R13, R0, 0x3340, R13 ;  /* 0x00003340000d7816 */ /* 0x000fe4000000000d */
[----:B------:R-:W-:Y:S02]  /*57450*/  PRMT R18, R2, 0x3340, R18 ;  /* 0x0000334002127816 */ /* 0x000fe40000000012 */
[----:B------:R-:W-:Y:S02]  /*57460*/  PRMT R14, R14, 0x3340, R1 ;  /* 0x000033400e0e7816 */ /* 0x000fe40000000001 */
[----:B------:R-:W-:Y:S01]  /*57470*/  PRMT R5, R5, 0x5410, R7 ;  /* 0x0000541005057816 */ /* 0x000fe20000000007 */
[----:B--2---:R0:W-:Y:S04]  /*57480*/  STL [R1+0xd6c], R16 ;  /* 0x000d6c1001007387 */ /* 0x0041e80000100800 */
[----:B0-----:R-:W2:Y:S04]  /*57490*/  LDL.LU R16, [R1] ;  /* 0x0000000001107983 */ /* 0x001ea80000300800 */
        /* <DEDUP_REMOVED lines=18> */
[----:B------:R0:W-:Y:S04]  /*575c0*/  STL [R1+0xd08], R14 ;  /* 0x000d080e01007387 */ /* 0x0001e80000100800 */
[----:B0-----:R-:W2:Y:S04]  /*575d0*/  LDL.LU R14, [R1+0x150] ;  /* 0x00015000010e7983 */ /* 0x001ea80000300800 */
[----:B------:R-:W3:Y:S02]  /*575e0*/  LDL.LU R7, [R1+0xd8c] ;  /* 0x000d8c0001077983 */ /* 0x000ee40000300800 */
[----:B---3--:R-:W-:-:S02]  /*575f0*/  PRMT R7, R9, 0x5410, R7 ;  /* 0x0000541009077816 */ /* 0x008fc40000000007 */
[----:B------:R-:W4:Y:S02]  /*57600*/  LDL.LU R9, [R1+0xd88] ;  /* 0x000d880001097983 */ /* 0x000f240000300800 */
[----:B----4-:R-:W-:Y:S02]  /*57610*/  PRMT R9, R9, 0x5410, R12 ;  /* 0x0000541009097816 */ /* 0x010fe4000000000c */
[----:B------:R-:W5:Y:S04]  /*57620*/  LDL.LU R12, [R1+0xd84] ;  /* 0x000d8400010c7983 */ /* 0x000f680000300800 */
[----:B------:R0:W-:Y:S04]  /*57630*/  STL [R1+0xd0c], R9 ;  /* 0x000d0c0901007387 */ /* 0x0001e80000100800 */
[----:B0-----:R-:W3:Y:S01]  /*57640*/  LDL.LU R9, [R1+0xb8] ;  /* 0x0000b80001097983 */ /* 0x001ee20000300800 */
[----:B-----5:R-:W-:-:S03]  /*57650*/  PRMT R11, R11, 0x5410, R12 ;  /* 0x000054100b0b7816 */ /* 0x020fc6000000000c */
[----:B------:R-:W4:Y:S02]  /*57660*/  LDL.LU R12, [R1+0xd80] ;  /* 0x000d8000010c7983 */ /* 0x000f240000300800 */
[----:B----4-:R-:W-:Y:S02]  /*57670*/  PRMT R12, R20, 0x5410, R12 ;  /* 0x00005410140c7816 */ /* 0x010fe4000000000c */
[----:B------:R-:W4:Y:S01]  /*57680*/  LDL.LU R20, [R1+0xd7c] ;  /* 0x000d7c0001147983 */ /* 0x000f220000300800 */
[----:B--2---:R-:W-:-:S03]  /*57690*/  PRMT R2, R2, 0x5410, R14 ;  /* 0x0000541002027816 */ /* 0x004fc6000000000e */
[----:B------:R-:W2:Y:S01]  /*576a0*/  LDL.LU R14, [R1+0x590] ;  /* 0x00059000010e7983 */ /* 0x000ea20000300800 */
[----:B----4-:R-:W-:-:S03]  /*576b0*/  PRMT R0, R0, 0x5410, R20 ;  /* 0x0000541000007816 */ /* 0x010fc60000000014 */
[----:B------:R-:W4:Y:S02]  /*576c0*/  LDL.LU R20, [R1+0xd78] ;  /* 0x000d780001147983 */ /* 0x000f240000300800 */
[----:B----4-:R-:W-:Y:S02]  /*576d0*/  PRMT R20, R25, 0x5410, R20 ;  /* 0x0000541019147816 */ /* 0x010fe40000000014 */
[----:B------:R-:W4:Y:S02]  /*576e0*/  LDL.LU R25, [R1+0xd74] ;  /* 0x000d740001197983 */ /* 0x000f240000300800 */
[----:B----4-:R-:W-:Y:S02]  /*576f0*/  PRMT R25, R17, 0x5410, R25 ;  /* 0x0000541011197816 */ /* 0x010fe40000000019 */
[----:B------:R-:W4:Y:S02]  /*57700*/  LDL.LU R17, [R1+0xd70] ;  /* 0x000d700001117983 */ /* 0x000f240000300800 */
[----:B----4-:R-:W-:-:S02]  /*57710*/  PRMT R17, R17, 0x5410, R16 ;  /* 0x0000541011117816 */ /* 0x010fc40000000010 */
[----:B------:R-:W4:Y:S04]  /*57720*/  LDL.LU R16, [R1+0xd6c] ;  /* 0x000d6c0001107983 */ /* 0x000f280000300800 */
[----:B------:R0:W-:Y:S04]  /*57730*/  STL [R1], R17 ;  /* 0x0000001101007387 */ /* 0x0001e80000100800 */
[----:B0-----:R-:W4:Y:S02]  /*57740*/  LDL.LU R17, [R1+0xd68] ;  /* 0x000d680001117983 */ /* 0x001f240000300800 */
[----:B----4-:R-:W-:-:S02]  /*57750*/  PRMT R17, R17, 0x5410, R16 ;  /* 0x0000541011117816 */ /* 0x010fc40000000010 */
[----:B------:R-:W4:Y:S04]  /*57760*/  LDL.LU R16, [R1+0xd64] ;  /* 0x000d640001107983 */ /* 0x000f280000300800 */
[----:B------:R0:W-:Y:S04]  /*57770*/  STL [R1+0x54], R17 ;  /* 0x0000541101007387 */ /* 0x0001e80000100800 */
[----:B0-----:R-:W3:Y:S02]  /*57780*/  LDL.LU R17, [R1+0xd60] ;  /* 0x000d600001117983 */ /* 0x001ee40000300800 */
[----:B---3--:R-:W-:-:S02]  /*57790*/  PRMT R9, R9, 0x5410, R17 ;  /* 0x0000541009097816 */ /* 0x008fc40000000011 */
[----:B------:R-:W4:Y:S04]  /*577a0*/  LDL.LU R17, [R1+0xd5c] ;  /* 0x000d5c0001117983 */ /* 0x000f280000300800 */
[----:B------:R0:W-:Y:S04]  /*577b0*/  STL [R1+0x58], R9 ;  /* 0x0000580901007387 */ /* 0x0001e80000100800 */
[----:B0-----:R-:W3:Y:S01]  /*577c0*/  LDL.LU R9, [R1+0x54c] ;  /* 0x00054c0001097983 */ /* 0x001ee20000300800 */
[----:B----4-:R-:W-:-:S03]  /*577d0*/  PRMT R17, R17, 0x5410, R16 ;  /* 0x0000541011117816 */ /* 0x010fc60000000010 */
[----:B------:R-:W4:Y:S04]  /*577e0*/  LDL.LU R16, [R1+0xd58] ;  /* 0x000d580001107983 */ /* 0x000f280000300800 */
[----:B------:R0:W-:Y:S04]  /*577f0*/  STL [R1+0x4c], R17 ;  /* 0x00004c1101007387 */ /* 0x0001e80000100800 */
[----:B0-----:R-:W4:Y:S02]  /*57800*/  LDL.LU R17, [R1+0xd54] ;  /* 0x000d540001117983 */ /* 0x001f240000300800 */
[----:B----4-:R-:W-:-:S02]  /*57810*/  PRMT R17, R17, 0x5410, R16 ;  /* 0x0000541011117816 */ /* 0x010fc40000000010 */
[----:B------:R-:W4:Y:S04]  /*57820*/  LDL.LU R16, [R1+0xd50] ;  /* 0x000d500001107983 */ /* 0x000f280000300800 */
[----:B------:R0:W-:Y:S01]  /*57830*/  STL [R1+0x44], R17 ;  /* 0x0000441101007387 */ /* 0x0001e20000100800 */
[----:B------:R-:W-:Y:S02]  /*57840*/  PRMT R8, R8, 0x5410, R10 ;  /* 0x0000541008087816 */ /* 0x000fe4000000000a */
[----:B------:R-:W-:Y:S02]  /*57850*/  PRMT R4, R4, 0x5410, R6 ;  /* 0x0000541004047816 */ /* 0x000fe40000000006 */
[----:B------:R-:W-:Y:S01]  /*57860*/  PRMT R21, R21, 0x5410, R3 ;  /* 0x0000541015157816 */ /* 0x000fe20000000003 */
[----:B0-----:R-:W5:Y:S01]  /*57870*/  LDL.LU R17, [R1+0xd4c] ;  /* 0x000d4c0001117983 */ /* 0x001f620000300800 */
[----:B------:R-:W-:-:S02]  /*57880*/  PRMT R23, R23, 0x5410, R22 ;  /* 0x0000541017177816 */ /* 0x000fc40000000016 */
[----:B------:R-:W-:Y:S02]  /*57890*/  PRMT R13, R13, 0x5410, R24 ;  /* 0x000054100d0d7816 */ /* 0x000fe40000000018 */
[----:B------:R-:W-:Y:S02]  /*578a0*/  PRMT R27, R27, 0x5410, R26 ;  /* 0x000054101b1b7816 */ /* 0x000fe4000000001a */
[----:B------:R-:W-:Y:S02]  /*578b0*/  PRMT R29, R29, 0x5410, R28 ;  /* 0x000054101d1d7816 */ /* 0x000fe4000000001c */
[----:B----4-:R-:W-:Y:S02]  /*578c0*/  PRMT R15, R15, 0x5410, R16 ;  /* 0x000054100f0f7816 */ /* 0x010fe40000000010 */
[----:B------:R-:W5:Y:S04]  /*578d0*/  LDL.LU R16, [R1+0xd48] ;  /* 0x000d480001107983 */ /* 0x000f680000300800 */
[----:B------:R0:W-:Y:S04]  /*578e0*/  STL [R1+0x3c], R15 ;  /* 0x00003c0f01007387 */ /* 0x0001e80000100800 */
[----:B0-----:R-:W4:Y:S04]  /*578f0*/  LDL.LU R15, [R1+0xd44] ;  /* 0x000d4400010f7983 */ /* 0x001f280000300800 */
[----:B------:R-:W4:Y:S04]  /*57900*/  LDL.LU R10, [R1+0xd40] ;  /* 0x000d4000010a7983 */ /* 0x000f280000300800 */
[----:B------:R0:W-:Y:S04]  /*57910*/  STL [R1+0x34], R8 ;  /* 0x0000340801007387 */ /* 0x0001e80000100800 */
[----:B0-----:R-:W2:Y:S04]  /*57920*/  LDL.LU R8, [R1+0xd3c] ;  /* 0x000d3c0001087983 */ /* 0x001ea80000300800 */
[----:B------:R-:W2:Y:S04]  /*57930*/  LDL.LU R6, [R1+0xd38] ;  /* 0x000d380001067983 */ /* 0x000ea80000300800 */
        /* <DEDUP_REMOVED lines=16> */
[----:B0-----:R-:W2:Y:S01]  /*57a40*/  LDL.LU R29, [R1+0xd10] ;  /* 0x000d1000011d7983 */ /* 0x001ea20000300800 */
[----:B------:R-:W-:-:S02]  /*57a50*/  LOP3.LUT R19, R19, 0xffff, RZ, 0xc0, !PT ;  /* 0x0000ffff13137812 */ /* 0x000fc400078ec0ff */
[----:B--2---:R-:W-:Y:S02]  /*57a60*/  PRMT R28, R29, 0x5410, R28 ;  /* 0x000054101d1c7816 */ /* 0x004fe4000000001c */
[----:B------:R-:W2:Y:S04]  /*57a70*/  LDL.LU R29, [R1+0x58c] ;  /* 0x00058c00011d7983 */ /* 0x000ea80000300800 */
[----:B------:R0:W-:Y:S04]  /*57a80*/  STL [R1+0x64], R28 ;  /* 0x0000641c01007387 */ /* 0x0001e80000100800 */
[----:B0-----:R-:W3:Y:S01]  /*57a90*/  LDL.LU R28, [R1+0x1d0] ;  /* 0x0001d000011c7983 */ /* 0x001ee20000300800 */
[----:B------:R-:W-:-:S02]  /*57aa0*/  PRMT R26, R27, 0x5410, R26 ;  /* 0x000054101b1a7816 */ /* 0x000fc4000000001a */
[----:B------:R-:W-:Y:S02]  /*57ab0*/  PRMT R23, R24, 0x5410, R23 ;  /* 0x0000541018177816 */ /* 0x000fe40000000017 */
[----:B------:R-:W-:Y:S02]  /*57ac0*/  PRMT R22, R22, 0x5410, R21 ;  /* 0x0000541016167816 */ /* 0x000fe40000000015 */
[----:B------:R-:W-:Y:S02]  /*57ad0*/  PRMT R21, R3, 0x5410, R4 ;  /* 0x0000541003157816 */ /* 0x000fe40000000004 */
[----:B------:R-:W-:Y:S01]  /*57ae0*/  PRMT R3, R6, 0x5410, R8 ;  /* 0x0000541006037816 */ /* 0x000fe20000000008 */
[----:B------:R-:W-:Y:S04]  /*57af0*/  STL [R1+0x68], R26 ;  /* 0x0000681a01007387 */ /* 0x000fe80000100800 */
[----:B------:R-:W-:Y:S01]  /*57b00*/  STL [R1+0x6c], R23 ;  /* 0x00006c1701007387 */ /* 0x000fe20000100800 */
[----:B----4-:R-:W-:-:S03]  /*57b10*/  PRMT R4, R10, 0x5410, R15 ;  /* 0x000054100a047816 */ /* 0x010fc6000000000f */
[----:B------:R-:W-:Y:S01]  /*57b20*/  STL [R1+0x70], R22 ;  /* 0x0000701601007387 */ /* 0x000fe20000100800 */
[----:B------:R-:W-:-:S03]  /*57b30*/  PRMT R19, R19, 0x3340, R1 ;  /* 0x0000334013137816 */ /* 0x000fc60000000001 */
[----:B------:R-:W-:Y:S04]  /*57b40*/  STL [R1+0x78], R21 ;  /* 0x0000781501007387 */ /* 0x000fe80000100800 */
[----:B------:R-:W4:Y:S04]  /*57b50*/  LDL.LU R15, [R1+0x550] ;  /* 0x00055000010f7983 */ /* 0x000f280000300800 */
[----:B------:R-:W-:Y:S01]  /*57b60*/  STL [R1+0x7c], R3 ;  /* 0x00007c0301007387 */ /* 0x000fe20000100800 */
[----:B-----5:R-:W-:-:S03]  /*57b70*/  PRMT R6, R16, 0x5410, R17 ;  /* 0x0000541010067816 */ /* 0x020fc60000000011 */
[----:B------:R0:W-:Y:S04]  /*57b80*/  STL [R1+0x80], R4 ;  /* 0x0000800401007387 */ /* 0x0001e80000100800 */
[----:B------:R1:W-:Y:S01]  /*57b90*/  STL [R1+0x84], R6 ;  /* 0x0000840601007387 */ /* 0x0003e20000100800 */
[----:B0-----:R-:W-:-:S03]  /*57ba0*/  PRMT R4, R18, 0x5410, R19 ;  /* 0x0000541012047816 */ /* 0x001fc60000000013 */
[----:B------:R-:W5:Y:S04]  /*57bb0*/  LDL.LU R18, [R1+0x4cc] ;  /* 0x0004cc0001127983 */ /* 0x000f680000300800 */
[----:B------:R3:W-:Y:S01]  /*57bc0*/  STL [R1+0x88], R4 ;  /* 0x0000880401007387 */ /* 0x0007e20000100800 */
[----:B------:R-:W-:-:S03]  /*57bd0*/  LOP3.LUT R8, R14, 0xffff, RZ, 0xc0, !PT ;  /* 0x0000ffff0e087812 */ /* 0x000fc600078ec0ff */
[----:B------:R-:W4:Y:S04]  /*57be0*/  LDL.LU R27, [R1+0x1c4] ;  /* 0x0001c400011b7983 */ /* 0x000f280000300800 */
[----:B------:R-:W4:Y:S04]  /*57bf0*/  LDL.LU R26, [R1+0x1c0] ;  /* 0x0001c000011a7983 */ /* 0x000f280000300800 */
[----:B------:R-:W4:Y:S01]  /*57c00*/  LDL.LU R19, [R1+0x1bc] ;  /* 0x0001bc0001137983 */ /* 0x000f220000300800 */
[----:B-1----:R-:W-:-:S03]  /*57c10*/  PRMT R6, R13, 0x4210, R8 ;  /* 0x000042100d067816 */ /* 0x002fc60000000008 */
[----:B------:R-:W4:Y:S01]  /*57c20*/  LDL.LU R16, [R1+0x620] ;  /* 0x0006200001107983 */ /* 0x000f220000300800 */
[----:B------:R-:W-:Y:S02]  /*57c30*/  PRMT R7, R7, 0x5210, R8 ;  /* 0x0000521007077816 */ /* 0x000fe40000000008 */
[----:B--2---:R-:W-:Y:S02]  /*57c40*/  LOP3.LUT R3, R29, 0xffff, RZ, 0xc0, !PT ;  /* 0x0000ffff1d037812 */ /* 0x004fe400078ec0ff */
[----:B------:R-:W2:Y:S04]  /*57c50*/  LDL R29, [R1+0x464] ;  /* 0x00046400011d7983 */ /* 0x000ea80000100800 */
[----:B------:R-:W2:Y:S01]  /*57c60*/  LDL.LU R17, [R1+0x4d0] ;  /* 0x0004d00001117983 */ /* 0x000ea20000300800 */
[----:B------:R-:W-:-:S03]  /*57c70*/  PRMT R5, R5, 0x5210, R3 ;  /* 0x0000521005057816 */ /* 0x000fc60000000003 */
[----:B------:R-:W2:Y:S04]  /*57c80*/  LDL.LU R22, [R1+0x62c] ;  /* 0x00062c0001167983 */ /* 0x000ea80000300800 */
[----:B------:R-:W2:Y:S04]  /*57c90*/  LDL R21, [R1+0x470] ;  /* 0x0004700001157983 */ /* 0x000ea80000100800 */
[----:B------:R-:W2:Y:S01]  /*57ca0*/  LDL.LU R24, [R1+0x5e8] ;  /* 0x0005e80001187983 */ /* 0x000ea20000300800 */
[----:B---3--:R-:W-:Y:S02]  /*57cb0*/  PRMT R4, R28, 0x4210, R3 ;  /* 0x000042101c047816 */ /* 0x008fe40000000003 */
[----:B------:R-:W-:Y:S01]  /*57cc0*/  LOP3.LUT R3, R9, 0xffff, RZ, 0xc0, !PT ;  /* 0x0000ffff09037812 */ /* 0x000fe200078ec0ff */
[----:B------:R-:W3:Y:S01]  /*57cd0*/  LDL R28, [R1+0x44c] ;  /* 0x00044c00011c7983 */ /* 0x000ee20000100800 */
[----:B------:R-:W0:Y:S03]  /*57ce0*/  S2R R9, SR_TID.X ;  /* 0x0000000000097919 */ /* 0x000e260000002100 */
[----:B------:R-:W2:Y:S04]  /*57cf0*/  LDL.LU R23, [R1+0x1c8] ;  /* 0x0001c80001177983 */ /* 0x000ea80000300800 */
[----:B------:R-:W2:Y:S04]  /*57d00*/  LDL.LU R8, [R1+0x1d8] ;  /* 0x0001d80001087983 */ /* 0x000ea80000300800 */
[----:B------:R-:W3:Y:S01]  /*57d10*/  LDL.LU R10, [R1+0x1dc] ;  /* 0x0001dc00010a7983 */ /* 0x000ee20000300800 */
[----:B0-----:R-:W-:-:S02]  /*57d20*/  IMAD.SHL.U32 R13, R9, 0x8, RZ ;  /* 0x00000008090d7824 */ /* 0x001fc400078e00ff */
[----:B------:R-:W-:-:S03]  /*57d30*/  IMAD.SHL.U32 R9, R9, 0x200, RZ ;  /* 0x0000020009097824 */ /* 0x000fc600078e00ff */
[----:B------:R-:W-:Y:S02]  /*57d40*/  LOP3.LUT R13, R13, 0x80, RZ, 0xc0, !PT ;  /* 0x000000800d0d7812 */ /* 0x000fe400078ec0ff */
[----:B------:R-:W-:-:S04]  /*57d50*/  LOP3.LUT R9, R9, 0x1000, RZ, 0xc0, !PT ;  /* 0x0000100009097812 */ /* 0x000fc800078ec0ff */
[----:B------:R-:W-:Y:S02]  /*57d60*/  IADD3 R13, PT, PT, R13, UR8, R9 ;  /* 0x000000080d0d7c10 */ /* 0x000fe4000fffe009 */
[----:B------:R-:W3:Y:S01]  /*57d70*/  LDL.LU R9, [R1+0xd0c] ;  /* 0x000d0c0001097983 */ /* 0x000ee20000300800 */
[----:B------:R-:W0:Y:S02]  /*57d80*/  S2R R14, SR_TID.X ;  /* 0x00000000000e7919 */ /* 0x000e240000002100 */
[----:B0-----:R-:W-:-:S05]  /*57d90*/  LOP3.LUT R14, R14, 0x1e0, RZ, 0xc0, !PT ;  /* 0x000001e00e0e7812 */ /* 0x001fca00078ec0ff */
[----:B------:R-:W-:Y:S02]  /*57da0*/  IMAD R13, R14, 0x100, R13 ;  /* 0x000001000e0d7824 */ /* 0x000fe400078e020d */
[----:B------:R-:W4:Y:S01]  /*57db0*/  LDL.LU R14, [R1+0xd08] ;  /* 0x000d0800010e7983 */ /* 0x000f220000300800 */
[--C-:B--2---:R-:W-:Y:S02]  /*57dc0*/  PRMT R8, R8, 0x4210, R3.reuse ;  /* 0x0000421008087816 */ /* 0x104fe40000000003 */
[----:B---3--:R-:W-:Y:S02]  /*57dd0*/  PRMT R9, R9, 0x5210, R3 ;  /* 0x0000521009097816 */ /* 0x008fe40000000003 */
[----:B------:R-:W0:Y:S02]  /*57de0*/  S2R R3, SR_TID.X ;  /* 0x0000000000037919 */ /* 0x000e240000002100 */
[----:B0-----:R-:W-:-:S04]  /*57df0*/  SHF.L.U32 R3, R3, 0x4, RZ ;  /* 0x0000000403037819 */ /* 0x001fc800000006ff */
[----:B------:R-:W-:-:S05]  /*57e00*/  LOP3.LUT R3, R3, 0x70, RZ, 0xc0, !PT ;  /* 0x0000007003037812 */ /* 0x000fca00078ec0ff */
[----:B------:R-:W-:Y:S02]  /*57e10*/  IMAD.IADD R3, R3, 0x1, R13 ;  /* 0x0000000103037824 */ /* 0x000fe400078e020d */
[----:B------:R-:W2:Y:S01]  /*57e20*/  LDL.LU R13, [R1+0xd04] ;  /* 0x000d0400010d7983 */ /* 0x000ea20000300800 */
[----:B----4-:R-:W-:-:S04]  /*57e30*/  LOP3.LUT R15, R15, 0xffff, RZ, 0xc0, !PT ;  /* 0x0000ffff0f0f7812 */ /* 0x010fc800078ec0ff */
[--C-:B------:R-:W-:Y:S02]  /*57e40*/  PRMT R10, R10, 0x4210, R15.reuse ;  /* 0x000042100a0a7816 */ /* 0x100fe4000000000f */
[----:B------:R-:W-:Y:S02]  /*57e50*/  PRMT R11, R11, 0x5210, R15 ;  /* 0x000052100b0b7816 */ /* 0x000fe4000000000f */
[----:B------:R-:W3:Y:S01]  /*57e60*/  LDL.LU R15, [R1+0x50c] ;  /* 0x00050c00010f7983 */ /* 0x000ee20000300800 */
[----:B--2---:R-:W-:-:S03]  /*57e70*/  PRMT R13, R13, 0x5410, R14 ;  /* 0x000054100d0d7816 */ /* 0x004fc6000000000e */
[----:B------:R-:W2:Y:S04]  /*57e80*/  LDL.LU R14, [R1+0x510] ;  /* 0x00051000010e7983 */ /* 0x000ea80000300800 */
[----:B------:R3:W-:Y:S04]  /*57e90*/  STSM.16.M88.4 [R3], R4 ;  /* 0x0000000403007844 */ /* 0x0007e80000000200 */
[----:B------:R-:W-:Y:S01]  /*57ea0*/  STL [R1+0x74], R13 ;  /* 0x0000740d01007387 */ /* 0x000fe20000100800 */
[----:B---3--:R-:W-:-:S04]  /*57eb0*/  LOP3.LUT R7, R15, 0xffff, RZ, 0xc0, !PT ;  /* 0x0000ffff0f077812 */ /* 0x008fc800078ec0ff */
[----:B------:R-:W-:Y:S01]  /*57ec0*/  PRMT R6, R26, 0x4210, R7 ;  /* 0x000042101a067816 */ /* 0x000fe20000000007 */
[----:B------:R5:W-:Y:S02]  /*57ed0*/  STSM.16.M88.4 [R3+0x100], R8 ;  /* 0x0001000803007844 */ /* 0x000be40000000200 */
[----:B-----5:R-:W-:-:S04]  /*57ee0*/  LOP3.LUT R9, R18, 0xffff, RZ, 0xc0, !PT ;  /* 0x0000ffff12097812 */ /* 0x020fc800078ec0ff */
[--C-:B------:R-:W-:Y:S02]  /*57ef0*/  PRMT R8, R19, 0x4210, R9.reuse ;  /* 0x0000421013087816 */ /* 0x100fe40000000009 */
[----:B------:R-:W-:Y:S01]  /*57f00*/  PRMT R9, R0, 0x5210, R9 ;  /* 0x0000521000097816 */ /* 0x000fe20000000009 */
[----:B------:R-:W-:Y:S01]  /*57f10*/  IMAD.IADD R0, R29, 0x1, -R16 ;  /* 0x000000011d007824 */ /* 0x000fe200078e0a10 */
[----:B------:R-:W-:Y:S02]  /*57f20*/  PRMT R7, R2, 0x5210, R7 ;  /* 0x0000521002077816 */ /* 0x000fe40000000007 */
[----:B------:R-:W-:Y:S02]  /*57f30*/  LOP3.LUT R11, R17, 0xffff, RZ, 0xc0, !PT ;  /* 0x0000ffff110b7812 */ /* 0x000fe400078ec0ff */
[----:B------:R-:W-:Y:S02]  /*57f40*/  IADD3 R2, PT, PT, R21, -R22, RZ ;  /* 0x8000001615027210 */ /* 0x000fe40007ffe0ff */
[----:B--2---:R-:W-:-:S04]  /*57f50*/  LOP3.LUT R5, R14, 0xffff, RZ, 0xc0, !PT ;  /* 0x0000ffff0e057812 */ /* 0x004fc800078ec0ff */
[--C-:B------:R-:W-:Y:S02]  /*57f60*/  PRMT R4, R27, 0x4210, R5.reuse ;  /* 0x000042101b047816 */ /* 0x100fe40000000005 */
[----:B------:R-:W2:Y:S04]  /*57f70*/  LDL.LU R27, [R1+0x48c] ;  /* 0x00048c00011b7983 */ /* 0x000ea80000300800 */
[----:B------:R-:W3:Y:S04]  /*57f80*/  LDL.LU R26, [R1+0x1cc] ;  /* 0x0001cc00011a7983 */ /* 0x000ee80000300800 */
[----:B------:R-:W4:Y:S01]  /*57f90*/  LDL.LU R29, [R1+0x490] ;  /* 0x00049000011d7983 */ /* 0x000f220000300800 */
[----:B------:R-:W-:Y:S01]  /*57fa0*/  PRMT R5, R12, 0x5210, R5 ;  /* 0x000052100c057816 */ /* 0x000fe20000000005 */
[----:B------:R-:W-:-:S02]  /*57fb0*/  IMAD.IADD R12, R28, 0x1, -R24 ;  /* 0x000000011c0c7824 */ /* 0x000fc400078e0a18 */
[----:B------:R-:W5:Y:S04]  /*57fc0*/  LDL.LU R28, [R1+0x1e0] ;  /* 0x0001e000011c7983 */ /* 0x000f680000300800 */
[----:B------:R-:W5:Y:S04]  /*57fd0*/  LDL.LU R19, [R1] ;  /* 0x0000000001137983 */ /* 0x000f680000300800 */
[----:B------:R-:W5:Y:S04]  /*57fe0*/  LDL.LU R16, [R1+0x654] ;  /* 0x0006540001107983 */ /* 0x000f680000300800 */
[----:B------:R-:W5:Y:S04]  /*57ff0*/  LDL R17, [R1+0x46c] ;  /* 0x00046c0001117983 */ /* 0x000f680000100800 */
[----:B------:R-:W5:Y:S04]  /*58000*/  LDL.LU R22, [R1+0x618] ;  /* 0x0006180001167983 */ /* 0x000f680000300800 */
[----:B------:R-:W5:Y:S01]  /*58010*/  LDL R21, [R1+0x434] ;  /* 0x0004340001157983 */ /* 0x000f620000100800 */
[----:B------:R-:W-:-:S02]  /*58020*/  IMAD.MOV.U32 R14, RZ, RZ, 0x3dc6b27f ;  /* 0x3dc6b27fff0e7424 */ /* 0x000fc400078e00ff */
[----:B------:R-:W-:Y:S01]  /*58030*/  FADD R2, R2, -1 ;  /* 0xbf80000002027421 */ /* 0x000fe20000000000 */
[----:B------:R-:W-:Y:S01]  /*58040*/  FADD R12, R12, -1 ;  /* 0xbf8000000c0c7421 */ /* 0x000fe20000000000 */
[--C-:B------:R-:W-:Y:S02]  /*58050*/  PRMT R10, R23, 0x4210, R11.reuse ;  /* 0x00004210170a7816 */ /* 0x100fe4000000000b */
[----:B------:R-:W-:Y:S01]  /*58060*/  PRMT R11, R20, 0x5210, R11 ;  /* 0x00005210140b7816 */ /* 0x000fe2000000000b */
[----:B------:R0:W-:Y:S04]  /*58070*/  STSM.16.M88.4 [R3+0x200], R4 ;  /* 0x0002000403007844 */ /* 0x0001e80000000200 */
[----:B------:R-:W5:Y:S04]  /*58080*/  LDL.LU R24, [R1+0x61c] ;  /* 0x00061c0001187983 */ /* 0x000f680000300800 */
[----:B------:R1:W-:Y:S04]  /*58090*/  STSM.16.M88.4 [R3+0x300], R8 ;  /* 0x0003000803007844 */ /* 0x0003e80000000200 */
[----:B------:R-:W5:Y:S01]  /*580a0*/  LDL R23, [R1+0x454] ;  /* 0x0004540001177983 */ /* 0x000f620000100800 */
[-C--:B0-----:R-:W-:Y:S01]  /*580b0*/  FFMA.FTZ R5, R2, R14.reuse, -0.16845393180847167969 ;  /* 0xbe2c7f3002057423 */ /* 0x081fe2000001000e */
[----:B------:R-:W-:-:S03]  /*580c0*/  FFMA.FTZ R4, R12, R14, -0.16845393180847167969 ;  /* 0xbe2c7f300c047423 */ /* 0x000fc6000001000e */
[----:B-1----:R-:W-:Y:S01]  /*580d0*/  FFMA.FTZ R9, R2, R5, 0.1716887056827545166 ;  /* 0x3e2fcf2a02097423 */ /* 0x002fe20000010005 */
[----:B------:R-:W-:-:S04]  /*580e0*/  FFMA.FTZ R4, R12, R4, 0.1716887056827545166 ;  /* 0x3e2fcf2a0c047423 */ /* 0x000fc80000010004 */
[----:B------:R-:W-:Y:S01]  /*580f0*/  FFMA.FTZ R11, R12, R4, -0.17900948226451873779 ;  /* 0xbe374e430c0b7423 */ /* 0x000fe20000010004 */
[----:B------:R-:W-:-:S04]  /*58100*/  FADD R0, R0, -1 ;  /* 0xbf80000000007421 */ /* 0x000fc80000000000 */
[----:B------:R-:W-:-:S04]  /*58110*/  FFMA.FTZ R13, R0, R14, -0.16845393180847167969 ;  /* 0xbe2c7f30000d7423 */ /* 0x000fc8000001000e */
[----:B------:R-:W-:Y:S01]  /*58120*/  FFMA.FTZ R13, R0, R13, 0.1716887056827545166 ;  /* 0x3e2fcf2a000d7423 */ /* 0x000fe2000001000d */
[----:B------:R-:W-:-:S03]  /*58130*/  FFMA.FTZ R9, R2, R9, -0.17900948226451873779 ;  /* 0xbe374e4302097423 */ /* 0x000fc60000010009 */
[----:B------:R-:W-:Y:S01]  /*58140*/  FFMA.FTZ R10, R0, R13, -0.17900948226451873779 ;  /* 0xbe374e43000a7423 */ /* 0x000fe2000001000d */
[----:B------:R-:W-:Y:S01]  /*58150*/  FFMA.FTZ R9, R2, R9, 0.20512372255325317383 ;  /* 0x3e520bf402097423 */ /* 0x000fe20000010009 */
[----:B------:R-:W-:Y:S02]  /*58160*/  FFMA.FTZ R11, R12, R11, 0.20512372255325317383 ;  /* 0x3e520bf40c0b7423 */ /* 0x000fe4000001000b */
[----:B------:R-:W-:Y:S01]  /*58170*/  FFMA.FTZ R10, R0, R10, 0.20512372255325317383 ;  /* 0x3e520bf4000a7423 */ /* 0x000fe2000001000a */
[----:B------:R-:W-:Y:S01]  /*58180*/  FFMA.FTZ R9, R2, R9, -0.24046532809734344482 ;  /* 0xbe763c8b02097423 */ /* 0x000fe20000010009 */
[----:B------:R-:W-:Y:S02]  /*58190*/  FFMA.FTZ R11, R12, R11, -0.24046532809734344482 ;  /* 0xbe763c8b0c0b7423 */ /* 0x000fe4000001000b */
[----:B------:R-:W-:Y:S01]  /*581a0*/  FFMA.FTZ R10, R0, R10, -0.24046532809734344482 ;  /* 0xbe763c8b000a7423 */ /* 0x000fe2000001000a */
[----:B------:R-:W-:Y:S01]  /*581b0*/  FFMA.FTZ R9, R2, R9, 0.28857114911079406738 ;  /* 0x3e93bf9902097423 */ /* 0x000fe20000010009 */
[----:B------:R-:W-:-:S02]  /*581c0*/  FFMA.FTZ R11, R12, R11, 0.28857114911079406738 ;  /* 0x3e93bf990c0b7423 */ /* 0x000fc4000001000b */
[----:B------:R-:W-:Y:S01]  /*581d0*/  FFMA.FTZ R10, R0, R10, 0.28857114911079406738 ;  /* 0x3e93bf99000a7423 */ /* 0x000fe2000001000a */
[----:B------:R-:W-:Y:S01]  /*581e0*/  FFMA.FTZ R9, R2, R9, -0.36067417263984680176 ;  /* 0xbeb8aa4902097423 */ /* 0x000fe20000010009 */
[----:B------:R-:W-:Y:S02]  /*581f0*/  FFMA.FTZ R11, R12, R11, -0.36067417263984680176 ;  /* 0xbeb8aa490c0b7423 */ /* 0x000fe4000001000b */
[----:B------:R-:W-:Y:S01]  /*58200*/  FFMA.FTZ R10, R0, R10, -0.36067417263984680176 ;  /* 0xbeb8aa49000a7423 */ /* 0x000fe2000001000a */
[----:B------:R-:W-:Y:S01]  /*58210*/  FFMA.FTZ R9, R2, R9, 0.48089820146560668945 ;  /* 0x3ef6384a02097423 */ /* 0x000fe20000010009 */
[----:B------:R-:W-:Y:S02]  /*58220*/  FFMA.FTZ R11, R12, R11, 0.48089820146560668945 ;  /* 0x3ef6384a0c0b7423 */ /* 0x000fe4000001000b */
[----:B------:R-:W-:Y:S01]  /*58230*/  FFMA.FTZ R10, R0, R10, 0.48089820146560668945 ;  /* 0x3ef6384a000a7423 */ /* 0x000fe2000001000a */
[----:B------:R-:W-:Y:S01]  /*58240*/  FFMA.FTZ R9, R2, R9, -0.72134751081466674805 ;  /* 0xbf38aa3b02097423 */ /* 0x000fe20000010009 */
[----:B------:R-:W-:-:S02]  /*58250*/  FFMA.FTZ R11, R12, R11, -0.72134751081466674805 ;  /* 0xbf38aa3b0c0b7423 */ /* 0x000fc4000001000b */
[----:B------:R-:W-:Y:S01]  /*58260*/  FFMA.FTZ R10, R0, R10, -0.72134751081466674805 ;  /* 0xbf38aa3b000a7423 */ /* 0x000fe2000001000a */
[----:B------:R-:W-:Y:S01]  /*58270*/  FMUL R9, R2, R9 ;  /* 0x0000000902097220 */ /* 0x000fe20000400000 */
[----:B------:R-:W-:Y:S02]  /*58280*/  FMUL R11, R12, R11 ;  /* 0x0000000b0c0b7220 */ /* 0x000fe40000400000 */
[----:B------:R-:W-:Y:S01]  /*58290*/  FMUL R10, R0, R10 ;  /* 0x0000000a000a7220 */ /* 0x000fe20000400000 */
[----:B------:R-:W-:Y:S01]  /*582a0*/  FMUL R9, R2, R9 ;  /* 0x0000000902097220 */ /* 0x000fe20000400000 */
[----:B------:R-:W-:Y:S02]  /*582b0*/  FMUL R11, R12, R11 ;  /* 0x0000000b0c0b7220 */ /* 0x000fe40000400000 */
[----:B------:R-:W-:-:S04]  /*582c0*/  FMUL R10, R0, R10 ;  /* 0x0000000a000a7220 */ /* 0x000fc80000400000 */
[----:B------:R-:W-:Y:S01]  /*582d0*/  FFMA.FTZ R0, R0, 1.4426950216293334961, R10 ;  /* 0x3fb8aa3b00007823 */ /* 0x000fe2000001000a */
[----:B--2---:R-:W-:Y:S02]  /*582e0*/  LOP3.LUT R5, R27, 0xffff, RZ, 0xc0, !PT ;  /* 0x0000ffff1b057812 */ /* 0x004fe400078ec0ff */
[----:B------:R-:W2:Y:S02]  /*582f0*/  LDL.LU R27, [R1+0x5e0] ;  /* 0x0005e000011b7983 */ /* 0x000ea40000300800 */
[----:B---3--:R-:W-:Y:S02]  /*58300*/  PRMT R4, R26, 0x4210, R5 ;  /* 0x000042101a047816 */ /* 0x008fe40000000005 */
[----:B------:R-:W2:Y:S01]  /*58310*/  LDL R26, [R1+0x420] ;  /* 0x00042000011a7983 */ /* 0x000ea20000100800 */
[----:B----4-:R-:W-:-:S03]  /*58320*/  LOP3.LUT R7, R29, 0xffff, RZ, 0xc0, !PT ;  /* 0x0000ffff1d077812 */ /* 0x010fc600078ec0ff */
[----:B------:R-:W3:Y:S01]  /*58330*/  LDL.LU R29, [R1+0x5dc] ;  /* 0x0005dc00011d7983 */ /* 0x000ee20000300800 */
[----:B-----5:R-:W-:-:S03]  /*58340*/  PRMT R6, R28, 0x4210, R7 ;  /* 0x000042101c067816 */ /* 0x020fc60000000007 */
[----:B------:R-:W3:Y:S01]  /*58350*/  LDL R28, [R1+0x438] ;  /* 0x00043800011c7983 */ /* 0x000ee20000100800 */
[----:B------:R-:W-:Y:S02]  /*58360*/  PRMT R5, R25, 0x5210, R5 ;  /* 0x0000521019057816 */ /* 0x000fe40000000005 */
[----:B------:R-:W-:Y:S01]  /*58370*/  PRMT R7, R19, 0x5210, R7 ;  /* 0x0000521013077816 */ /* 0x000fe20000000007 */
[----:B------:R-:W-:Y:S04]  /*58380*/  STL [R1+0xcac], R3 ;  /* 0x000cac0301007387 */ /* 0x000fe80000100800 */
[----:B------:R0:W-:Y:S04]  /*58390*/  STSM.16.M88.4 [R3+0x400], R4 ;  /* 0x0004000403007844 */ /* 0x0001e80000000200 */
[----:B------:R1:W-:Y:S01]  /*583a0*/  STL [R1], R0 ;  /* 0x0000000001007387 */ /* 0x0003e20000100800 */
[----:B------:R-:W-:-:S02]  /*583b0*/  IMAD.IADD R8, R17, 0x1, -R16 ;  /* 0x0000000111087824 */ /* 0x000fc400078e0a10 */
[----:B0-----:R-:W-:Y:S01]  /*583c0*/  FFMA.FTZ R5, R2, 1.4426950216293334961, R9 ;  /* 0x3fb8aa3b02057823 */ /* 0x001fe20000010009 */
[----:B------:R-:W-:Y:S01]  /*583d0*/  FFMA.FTZ R2, R12, 1.4426950216293334961, R11 ;  /* 0x3fb8aa3b0c027823 */ /* 0x000fe2000001000b */
[----:B-1----:R-:W-:-:S03]  /*583e0*/  IADD3 R0, PT, PT, R21, -R22, RZ ;  /* 0x8000001615007210 */ /* 0x002fc60007ffe0ff */
[----:B------:R0:W-:Y:S04]  /*583f0*/  STL [R1+0x30], R5 ;  /* 0x0000300501007387 */ /* 0x0001e80000100800 */
[----:B------:R3:W-:Y:S04]  /*58400*/  STL [R1+0x2c], R2 ;  /* 0x00002c0201007387 */ /* 0x0007e80000100800 */
[----:B------:R-:W4:Y:S04]  /*58410*/  LDL.LU R16, [R1+0x628] ;  /* 0x0006280001107983 */ /* 0x000f280000300800 */
[----:B------:R-:W4:Y:S04]  /*58420*/  LDL R17, [R1+0x40c] ;  /* 0x00040c0001117983 */ /* 0x000f280000100800 */
[----:B------:R-:W5:Y:S04]  /*58430*/  LDL.LU R22, [R1+0x624] ;  /* 0x0006240001167983 */ /* 0x000f680000300800 */
[----:B------:R-:W5:Y:S01]  /*58440*/  LDL R21, [R1+0x424] ;  /* 0x0004240001157983 */ /* 0x000f620000100800 */
[----:B------:R-:W-:Y:S01]  /*58450*/  FADD R8, R8, -1 ;  /* 0xbf80000008087421 */ /* 0x000fe20000000000 */
[----:B------:R-:W-:-:S04]  /*58460*/  IMAD.MOV.U32 R3, RZ, RZ, 0x3dc6b27f ;  /* 0x3dc6b27fff037424 */ /* 0x000fc800078e00ff */
[----:B------:R-:W-:-:S04]  /*58470*/  FFMA.FTZ R4, R8, R3, -0.16845393180847167969 ;  /* 0xbe2c7f3008047423 */ /* 0x000fc80000010003 */
[----:B------:R-:W-:Y:S01]  /*58480*/  FFMA.FTZ R4, R8, R4, 0.1716887056827545166 ;  /* 0x3e2fcf2a08047423 */ /* 0x000fe20000010004 */
[----:B0-----:R-:W-:Y:S02]  /*58490*/  IMAD.IADD R5, R23, 0x1, -R24 ;  /* 0x0000000117057824 */ /* 0x001fe400078e0a18 */
[----:B------:R-:W-:Y:S01]  /*584a0*/  FADD R0, R0, -1 ;  /* 0xbf80000000007421 */ /* 0x000fe20000000000 */
[----:B------:R-:W4:Y:S01]  /*584b0*/  LDL.LU R24, [R1+0x5e4] ;  /* 0x0005e40001187983 */ /* 0x000f220000300800 */
[----:B------:R-:W-:Y:S01]  /*584c0*/  FFMA.FTZ R6, R8, R4, -0.17900948226451873779 ;  /* 0xbe374e4308067423 */ /* 0x000fe20000010004 */
[----:B------:R-:W-:Y:S01]  /*584d0*/  FADD R5, R5, -1 ;  /* 0xbf80000005057421 */ /* 0x000fe20000000000 */
[-C--:B------:R-:W-:Y:S01]  /*584e0*/  FFMA.FTZ R7, R0, R3.reuse, -0.16845393180847167969 ;  /* 0xbe2c7f3000077423 */ /* 0x080fe20000010003 */
[----:B------:R-:W4:Y:S02]  /*584f0*/  LDL R23, [R1+0x3f8] ;  /* 0x0003f80001177983 */ /* 0x000f240000100800 */
[----:B------:R-:W-:Y:S01]  /*58500*/  FFMA.FTZ R9, R5, R3, -0.16845393180847167969 ;  /* 0xbe2c7f3005097423 */ /* 0x000fe20000010003 */
[----:B------:R-:W-:Y:S01]  /*58510*/  FFMA.FTZ R6, R8, R6, 0.20512372255325317383 ;  /* 0x3e520bf408067423 */ /* 0x000fe20000010006 */
[----:B------:R-:W-:-:S02]  /*58520*/  FFMA.FTZ R7, R0, R7, 0.1716887056827545166 ;  /* 0x3e2fcf2a00077423 */ /* 0x000fc40000010007 */
[C---:B------:R-:W-:Y:S01]  /*58530*/  FFMA.FTZ R9, R5.reuse, R9, 0.1716887056827545166 ;  /* 0x3e2fcf2a05097423 */ /* 0x040fe20000010009 */
[----:B------:R-:W-:Y:S01]  /*58540*/  FFMA.FTZ R6, R8, R6, -0.24046532809734344482 ;  /* 0xbe763c8b08067423 */ /* 0x000fe20000010006 */
[----:B------:R-:W-:Y:S02]  /*58550*/  FFMA.FTZ R7, R0, R7, -0.17900948226451873779 ;  /* 0xbe374e4300077423 */ /* 0x000fe40000010007 */
[C---:B------:R-:W-:Y:S01]  /*58560*/  FFMA.FTZ R9, R5.reuse, R9, -0.17900948226451873779 ;  /* 0xbe374e4305097423 */ /* 0x040fe20000010009 */
[----:B------:R-:W-:Y:S01]  /*58570*/  FFMA.FTZ R6, R8, R6, 0.28857114911079406738 ;  /* 0x3e93bf9908067423 */ /* 0x000fe20000010006 */
[----:B------:R-:W-:Y:S02]  /*58580*/  FFMA.FTZ R7, R0, R7, 0.20512372255325317383 ;  /* 0x3e520bf400077423 */ /* 0x000fe40000010007 */
[----:B------:R-:W-:Y:S01]  /*58590*/  FFMA.FTZ R9, R5, R9, 0.20512372255325317383 ;  /* 0x3e520bf405097423 */ /* 0x000fe20000010009 */
[----:B------:R-:W-:Y:S01]  /*585a0*/  FFMA.FTZ R6, R8, R6, -0.36067417263984680176 ;  /* 0xbeb8aa4908067423 */ /* 0x000fe20000010006 */
[----:B------:R-:W-:-:S02]  /*585b0*/  FFMA.FTZ R7, R0, R7, -0.24046532809734344482 ;  /* 0xbe763c8b00077423 */ /* 0x000fc40000010007 */
[C---:B------:R-:W-:Y:S01]  /*585c0*/  FFMA.FTZ R9, R5.reuse, R9, -0.24046532809734344482 ;  /* 0xbe763c8b05097423 */ /* 0x040fe20000010009 */
[----:B------:R-:W-:Y:S01]  /*585d0*/  FFMA.FTZ R6, R8, R6, 0.48089820146560668945 ;  /* 0x3ef6384a08067423 */ /* 0x000fe20000010006 */
[----:B------:R-:W-:Y:S02]  /*585e0*/  FFMA.FTZ R7, R0, R7, 0.28857114911079406738 ;  /* 0x3e93bf9900077423 */ /* 0x000fe40000010007 */
[C---:B------:R-:W-:Y:S01]  /*585f0*/  FFMA.FTZ R9, R5.reuse, R9, 0.28857114911079406738 ;  /* 0x3e93bf9905097423 */ /* 0x040fe20000010009 */
[----:B------:R-:W-:Y:S01]  /*58600*/  FFMA.FTZ R6, R8, R6, -0.72134751081466674805 ;  /* 0xbf38aa3b08067423 */ /* 0x000fe20000010006 */
[----:B------:R-:W-:Y:S02]  /*58610*/  FFMA.FTZ R7, R0, R7, -0.36067417263984680176 ;  /* 0xbeb8aa4900077423 */ /* 0x000fe40000010007 */
[----:B------:R-:W-:Y:S01]  /*58620*/  FFMA.FTZ R9, R5, R9, -0.36067417263984680176 ;  /* 0xbeb8aa4905097423 */ /* 0x000fe20000010009 */
[----:B------:R-:W-:Y:S01]  /*58630*/  FMUL R6, R8, R6 ;  /* 0x0000000608067220 */ /* 0x000fe20000400000 */
[----:B------:R-:W-:-:S02]  /*58640*/  FFMA.FTZ R7, R0, R7, 0.48089820146560668945 ;  /* 0x3ef6384a00077423 */ /* 0x000fc40000010007 */
[C---:B------:R-:W-:Y:S01]  /*58650*/  FFMA.FTZ R9, R5.reuse, R9, 0.48089820146560668945 ;  /* 0x3ef6384a05097423 */ /* 0x040fe20000010009 */
[----:B------:R-:W-:Y:S01]  /*58660*/  FMUL R6, R8, R6 ;  /* 0x0000000608067220 */ /* 0x000fe20000400000 */
[----:B------:R-:W-:Y:S02]  /*58670*/  FFMA.FTZ R7, R0, R7, -0.72134751081466674805 ;  /* 0xbf38aa3b00077423 */ /* 0x000fe40000010007 */
[C---:B------:R-:W-:Y:S01]  /*58680*/  FFMA.FTZ R9, R5.reuse, R9, -0.72134751081466674805 ;  /* 0xbf38aa3b05097423 */ /* 0x040fe20000010009 */
[----:B------:R-:W-:Y:S01]  /*58690*/  FFMA.FTZ R6, R8, 1.4426950216293334961, R6 ;  /* 0x3fb8aa3b08067823 */ /* 0x000fe20000010006 */
[C---:B------:R-:W-:Y:S02]  /*586a0*/  FMUL R7, R0.reuse, R7 ;  /* 0x0000000700077220 */ /* 0x040fe40000400000 */
[----:B------:R-:W-:Y:S02]  /*586b0*/  FMUL R9, R5, R9 ;  /* 0x0000000905097220 */ /* 0x000fe40000400000 */
[----:B------:R-:W-:-:S02]  /*586c0*/  FMUL R7, R0, R7 ;  /* 0x0000000700077220 */ /* 0x000fc40000400000 */
[----:B------:R-:W-:Y:S01]  /*586d0*/  FMUL R9, R5, R9 ;  /* 0x0000000905097220 */ /* 0x000fe20000400000 */
[----:B--2---:R-:W-:Y:S02]  /*586e0*/  IMAD.IADD R4, R26, 0x1, -R27 ;  /* 0x000000011a047824 */ /* 0x004fe400078e0a1b */
[----:B------:R-:W2:Y:S04]  /*586f0*/  LDL.LU R27, [R1+0x5ec] ;  /* 0x0005ec00011b7983 */ /* 0x000ea80000300800 */
[----:B------:R-:W2:Y:S01]  /*58700*/  LDL R26, [R1+0x410] ;  /* 0x00041000011a7983 */ /* 0x000ea20000100800 */
[----:B------:R-:W-:-:S04]  /*58710*/  FADD R4, R4, -1 ;  /* 0xbf80000004047421 */ /* 0x000fc80000000000 */
[----:B------:R-:W-:-:S04]  /*58720*/  FFMA.FTZ R10, R4, R3, -0.16845393180847167969 ;  /* 0xbe2c7f30040a7423 */ /* 0x000fc80000010003 */
[----:B------:R-:W-:-:S04]  /*58730*/  FFMA.FTZ R10, R4, R10, 0.1716887056827545166 ;  /* 0x3e2fcf2a040a7423 */ /* 0x000fc8000001000a */
[----:B------:R-:W-:-:S04]  /*58740*/  FFMA.FTZ R10, R4, R10, -0.17900948226451873779 ;  /* 0xbe374e43040a7423 */ /* 0x000fc8000001000a */
[----:B------:R-:W-:-:S04]  /*58750*/  FFMA.FTZ R10, R4, R10, 0.20512372255325317383 ;  /* 0x3e520bf4040a7423 */ /* 0x000fc8000001000a */
[----:B------:R-:W-:-:S04]  /*58760*/  FFMA.FTZ R10, R4, R10, -0.24046532809734344482 ;  /* 0xbe763c8b040a7423 */ /* 0x000fc8000001000a */
[----:B------:R-:W-:-:S04]  /*58770*/  FFMA.FTZ R10, R4, R10, 0.28857114911079406738 ;  /* 0x3e93bf99040a7423 */ /* 0x000fc8000001000a */
[----:B------:R-:W-:-:S04]  /*58780*/  FFMA.FTZ R10, R4, R10, -0.36067417263984680176 ;  /* 0xbeb8aa49040a7423 */ /* 0x000fc8000001000a */
[----:B------:R-:W-:Y:S01]  /*58790*/  FFMA.FTZ R10, R4, R10, 0.48089820146560668945 ;  /* 0x3ef6384a040a7423 */ /* 0x000fe2000001000a */
[----:B---3--:R-:W-:-:S03]  /*587a0*/  IMAD.IADD R2, R28, 0x1, -R29 ;  /* 0x000000011c027824 */ /* 0x008fc600078e0a1d */
[----:B------:R-:W-:Y:S01]  /*587b0*/  FFMA.FTZ R10, R4, R10, -0.72134751081466674805 ;  /* 0xbf38aa3b040a7423 */ /* 0x000fe2000001000a */
[----:B------:R-:W-:-:S03]  /*587c0*/  FADD R2, R2, -1 ;  /* 0xbf80000002027421 */ /* 0x000fc60000000000 */
[C---:B------:R-:W-:Y:S01]  /*587d0*/  FMUL R10, R4.reuse, R10 ;  /* 0x0000000a040a7220 */ /* 0x040fe20000400000 */
[----:B------:R0:W-:Y:S03]  /*587e0*/  STL [R1+0x28], R6 ;  /* 0x0000280601007387 */ /* 0x0001e60000100800 */
[----:B------:R-:W-:Y:S01]  /*587f0*/  FMUL R10, R4, R10 ;  /* 0x0000000a040a7220 */ /* 0x000fe20000400000 */
[----:B------:R-:W-:Y:S01]  /*58800*/  FFMA.FTZ R29, R0, 1.4426950216293334961, R7 ;  /* 0x3fb8aa3b001d7823 */ /* 0x000fe20000010007 */
[----:B------:R-:W-:Y:S02]  /*58810*/  FFMA.FTZ R0, R5, 1.4426950216293334961, R9 ;  /* 0x3fb8aa3b05007823 */ /* 0x000fe40000010009 */
[----:B------:R-:W-:Y:S01]  /*58820*/  FFMA.FTZ R28, R4, 1.4426950216293334961, R10 ;  /* 0x3fb8aa3b041c7823 */ /* 0x000fe2000001000a */
[C---:B0-----:R-:W-:Y:S01]  /*58830*/  FFMA.FTZ R6, R2.reuse, R3, -0.16845393180847167969 ;  /* 0xbe2c7f3002067423 */ /* 0x041fe20000010003 */
[----:B------:R-:W-:Y:S03]  /*58840*/  STL [R1+0xcf8], R29 ;  /* 0x000cf81d01007387 */ /* 0x000fe60000100800 */
[C---:B------:R-:W-:Y:S01]  /*58850*/  FFMA.FTZ R6, R2.reuse, R6, 0.1716887056827545166 ;  /* 0x3e2fcf2a02067423 */ /* 0x040fe20000010006 */
[----:B------:R-:W-:Y:S04]  /*58860*/  STL [R1+0xcfc], R28 ;  /* 0x000cfc1c01007387 */ /* 0x000fe80000100800 */
[----:B------:R2:W-:Y:S04]  /*58870*/  STL [R1+0x24], R0 ;  /* 0x0000240001007387 */ /* 0x0005e80000100800 */
[----:B------:R-:W3:Y:S01]  /*58880*/  LDL.LU R15, [R1+0x634] ;  /* 0x00063400010f7983 */ /* 0x000ee20000300800 */
[----:B------:R-:W-:-:S03]  /*58890*/  FFMA.FTZ R6, R2, R6, -0.17900948226451873779 ;  /* 0xbe374e4302067423 */ /* 0x000fc60000010006 */
[----:B------:R-:W3:Y:S01]  /*588a0*/  LDL R18, [R1+0x3e0] ;  /* 0x0003e00001127983 */ /* 0x000ee20000100800 */
[----:B----4-:R-:W-:-:S03]  /*588b0*/  IADD3 R4, PT, PT, R17, -R16, RZ ;  /* 0x8000001011047210 */ /* 0x010fc60007ffe0ff */
[----:B------:R-:W4:Y:S01]  /*588c0*/  LDL.LU R19, [R1+0x630] ;  /* 0x0006300001137983 */ /* 0x000f220000300800 */
[----:B------:R-:W-:Y:S01]  /*588d0*/  FFMA.FTZ R8, R2, R6, 0.20512372255325317383 ;  /* 0x3e520bf402087423 */ /* 0x000fe20000010006 */
[----:B-----5:R-:W-:Y:S02]  /*588e0*/  IMAD.IADD R6, R21, 0x1, -R22 ;  /* 0x0000000115067824 */ /* 0x020fe400078e0a16 */
[----:B------:R-:W4:Y:S04]  /*588f0*/  LDL R16, [R1+0x3fc] ;  /* 0x0003fc0001107983 */ /* 0x000f280000100800 */
[----:B------:R-:W5:Y:S04]  /*58900*/  LDL.LU R22, [R1+0x5f4] ;  /* 0x0005f40001167983 */ /* 0x000f680000300800 */
[----:B------:R-:W5:Y:S01]  /*58910*/  LDL R21, [R1+0x3c8] ;  /* 0x0003c80001157983 */ /* 0x000f620000100800 */
[----:B------:R-:W-:-:S04]  /*58920*/  FADD R4, R4, -1 ;  /* 0xbf80000004047421 */ /* 0x000fc80000000000 */
[----:B------:R-:W-:Y:S01]  /*58930*/  FFMA.FTZ R10, R4, R3, -0.16845393180847167969 ;  /* 0xbe2c7f30040a7423 */ /* 0x000fe20000010003 */
[----:B------:R-:W-:-:S03]  /*58940*/  FADD R6, R6, -1 ;  /* 0xbf80000006067421 */ /* 0x000fc60000000000 */
[----:B------:R-:W-:Y:S01]  /*58950*/  FFMA.FTZ R10, R4, R10, 0.1716887056827545166 ;  /* 0x3e2fcf2a040a7423 */ /* 0x000fe2000001000a */
[----:B------:R-:W-:-:S03]  /*58960*/  FFMA.FTZ R7, R6, R3, -0.16845393180847167969 ;  /* 0xbe2c7f3006077423 */ /* 0x000fc60000010003 */
[----:B------:R-:W-:Y:S01]  /*58970*/  FFMA.FTZ R10, R4, R10, -0.17900948226451873779 ;  /* 0xbe374e43040a7423 */ /* 0x000fe2000001000a */
[----:B------:R-:W-:-:S03]  /*58980*/  FFMA.FTZ R7, R6, R7, 0.1716887056827545166 ;  /* 0x3e2fcf2a06077423 */ /* 0x000fc60000010007 */
[----:B------:R-:W-:Y:S01]  /*58990*/  FFMA.FTZ R10, R4, R10, 0.20512372255325317383 ;  /* 0x3e520bf4040a7423 */ /* 0x000fe2000001000a */
[----:B------:R-:W-:Y:S01]  /*589a0*/  FFMA.FTZ R8, R2, R8, -0.24046532809734344482 ;  /* 0xbe763c8b02087423 */ /* 0x000fe20000010008 */
[----:B------:R-:W-:Y:S02]  /*589b0*/  FFMA.FTZ R7, R6, R7, -0.17900948226451873779 ;  /* 0xbe374e4306077423 */ /* 0x000fe40000010007 */
[----:B------:R-:W-:Y:S01]  /*589c0*/  FFMA.FTZ R10, R4, R10, -0.24046532809734344482 ;  /* 0xbe763c8b040a7423 */ /* 0x000fe2000001000a */
[----:B------:R-:W-:Y:S01]  /*589d0*/  FFMA.FTZ R8, R2, R8, 0.28857114911079406738 ;  /* 0x3e93bf9902087423 */ /* 0x000fe20000010008 */
[----:B------:R-:W-:Y:S02]  /*589e0*/  IMAD.IADD R5, R23, 0x1, -R24 ;  /* 0x0000000117057824 */ /* 0x000fe400078e0a18 */
[----:B------:R-:W-:Y:S01]  /*589f0*/  FFMA.FTZ R10, R4, R10, 0.28857114911079406738 ;  /* 0x3e93bf99040a7423 */ /* 0x000fe2000001000a */
[----:B------:R-:W-:Y:S01]  /*58a00*/  FFMA.FTZ R7, R6, R7, 0.20512372255325317383 ;  /* 0x3e520bf406077423 */ /* 0x000fe20000010007 */
[----:B------:R-:W5:Y:S01]  /*58a10*/  LDL.LU R24, [R1+0x5f0] ;  /* 0x0005f00001187983 */ /* 0x000f620000300800 */
[----:B------:R-:W-:-:S03]  /*58a20*/  FFMA.FTZ R8, R2, R8, -0.36067417263984680176 ;  /* 0xbeb8aa4902087423 */ /* 0x000fc60000010008 */
[----:B------:R-:W5:Y:S01]  /*58a30*/  LDL R23, [R1+0x3e4] ;  /* 0x0003e40001177983 */ /* 0x000f620000100800 */
[----:B------:R-:W-:Y:S01]  /*58a40*/  FFMA.FTZ R10, R4, R10, -0.36067417263984680176 ;  /* 0xbeb8aa49040a7423 */ /* 0x000fe2000001000a */
[----:B------:R-:W-:Y:S01]  /*58a50*/  FFMA.FTZ R7, R6, R7, -0.24046532809734344482 ;  /* 0xbe763c8b06077423 */ /* 0x000fe20000010007 */
[----:B------:R-:W-:Y:S02]  /*58a60*/  FFMA.FTZ R8, R2, R8, 0.48089820146560668945 ;  /* 0x3ef6384a02087423 */ /* 0x000fe40000010008 */
[----:B------:R-:W-:Y:S01]  /*58a70*/  FFMA.FTZ R10, R4, R10, 0.48089820146560668945 ;  /* 0x3ef6384a040a7423 */ /* 0x000fe2000001000a */
[----:B------:R-:W-:Y:S01]  /*58a80*/  FFMA.FTZ R7, R6, R7, 0.28857114911079406738 ;  /* 0x3e93bf9906077423 */ /* 0x000fe20000010007 */
[----:B------:R-:W-:Y:S02]  /*58a90*/  FFMA.FTZ R8, R2, R8, -0.72134751081466674805 ;  /* 0xbf38aa3b02087423 */ /* 0x000fe40000010008 */
[----:B------:R-:W-:Y:S01]  /*58aa0*/  FFMA.FTZ R10, R4, R10, -0.72134751081466674805 ;  /* 0xbf38aa3b040a7423 */ /* 0x000fe2000001000a */
[----:B------:R-:W-:Y:S01]  /*58ab0*/  FFMA.FTZ R7, R6, R7, -0.36067417263984680176 ;  /* 0xbeb8aa4906077423 */ /* 0x000fe20000010007 */
[----:B------:R-:W-:-:S02]  /*58ac0*/  FMUL R8, R2, R8 ;  /* 0x0000000802087220 */ /* 0x000fc40000400000 */
[----:B------:R-:W-:Y:S01]  /*58ad0*/  FMUL R10, R4, R10 ;  /* 0x0000000a040a7220 */ /* 0x000fe20000400000 */
[----:B------:R-:W-:Y:S01]  /*58ae0*/  FFMA.FTZ R7, R6, R7, 0.48089820146560668945 ;  /* 0x3ef6384a06077423 */ /* 0x000fe20000010007 */
[----:B------:R-:W-:Y:S02]  /*58af0*/  FMUL R8, R2, R8 ;  /* 0x0000000802087220 */ /* 0x000fe40000400000 */
[----:B------:R-:W-:Y:S01]  /*58b00*/  FMUL R10, R4, R10 ;  /* 0x0000000a040a7220 */ /* 0x000fe20000400000 */
[----:B------:R-:W-:-:S03]  /*58b10*/  FFMA.FTZ R7, R6, R7, -0.72134751081466674805 ;  /* 0xbf38aa3b06077423 */ /* 0x000fc60000010007 */
[----:B------:R-:W-:Y:S01]  /*58b20*/  FFMA.FTZ R4, R4, 1.4426950216293334961, R10 ;  /* 0x3fb8aa3b04047823 */ /* 0x000fe2000001000a */
[----:B------:R-:W-:-:S04]  /*58b30*/  FMUL R7, R6, R7 ;  /* 0x0000000706077220 */ /* 0x000fc80000400000 */
[----:B------:R-:W-:-:S04]  /*58b40*/  FMUL R7, R6, R7 ;  /* 0x0000000706077220 */ /* 0x000fc80000400000 */
[----:B------:R-:W-:Y:S01]  /*58b50*/  FFMA.FTZ R17, R6, 1.4426950216293334961, R7 ;  /* 0x3fb8aa3b06117823 */ /* 0x000fe20000010007 */
[----:B--2---:R-:W-:Y:S02]  /*58b60*/  IMAD.IADD R0, R26, 0x1, -R27 ;  /* 0x000000011a007824 */ /* 0x004fe400078e0a1b */
[----:B------:R-:W-:-:S05]  /*58b70*/  FFMA.FTZ R27, R2, 1.4426950216293334961, R8 ;  /* 0x3fb8aa3b021b7823 */ /* 0x000fca0000010008 */
[----:B------:R-:W-:Y:S04]  /*58b80*/  STL [R1+0xd00], R27 ;  /* 0x000d001b01007387 */ /* 0x000fe80000100800 */
[----:B------:R3:W-:Y:S04]  /*58b90*/  STL [R1+0x20], R4 ;  /* 0x0000200401007387 */ /* 0x0007e80000100800 */
[----:B------:R-:W2:Y:S04]  /*58ba0*/  LDL.LU R13, [R1+0x638] ;  /* 0x00063800010d7983 */ /* 0x000ea80000300800 */
[----:B------:R-:W2:Y:S04]  /*58bb0*/  LDL R20, [R1+0x3b4] ;  /* 0x0003b40001147983 */ /* 0x000ea80000100800 */
[----:B------:R-:W2:Y:S01]  /*58bc0*/  LDL.LU R14, [R1+0x63c] ;  /* 0x00063c00010e7983 */ /* 0x000ea20000300800 */
[----:B---3--:R-:W-:-:S03]  /*58bd0*/  IADD3 R4, PT, PT, R18, -R15, RZ ;  /* 0x8000000f12047210 */ /* 0x008fc60007ffe0ff */
[----:B------:R-:W3:Y:S04]  /*58be0*/  LDL R15, [R1+0x3cc] ;  /* 0x0003cc00010f7983 */ /* 0x000ee80000100800 */
[----:B------:R-:W3:Y:S01]  /*58bf0*/  LDL.LU R18, [R1+0x5fc] ;  /* 0x0005fc0001127983 */ /* 0x000ee20000300800 */
[----:B----4-:R-:W-:-:S03]  /*58c00*/  IMAD.IADD R8, R16, 0x1, -R19 ;  /* 0x0000000110087824 */ /* 0x010fc600078e0a13 */
[----:B------:R-:W4:Y:S01]  /*58c10*/  LDL R19, [R1+0x3a0] ;  /* 0x0003a00001137983 */ /* 0x000f220000100800 */
[----:B-----5:R-:W-:-:S03]  /*58c20*/  IMAD.IADD R7, R21, 0x1, -R22 ;  /* 0x0000000115077824 */ /* 0x020fc600078e0a16 */
[----:B------:R-:W5:Y:S04]  /*58c30*/  LDL.LU R22, [R1+0x5f8] ;  /* 0x0005f80001167983 */ /* 0x000f680000300800 */
[----:B------:R-:W5:Y:S01]  /*58c40*/  LDL R21, [R1+0x3b8] ;  /* 0x0003b80001157983 */ /* 0x000f620000100800 */
[----:B------:R-:W-:Y:S01]  /*58c50*/  FADD R5, R5, -1 ;  /* 0xbf80000005057421 */ /* 0x000fe20000000000 */
[----:B------:R-:W-:Y:S01]  /*58c60*/  FADD R0, R0, -1 ;  /* 0xbf80000000007421 */ /* 0x000fe20000000000 */
[----:B------:R-:W-:Y:S01]  /*58c70*/  FADD R4, R4, -1 ;  /* 0xbf80000004047421 */ /* 0x000fe20000000000 */
[----:B------:R-:W-:Y:S01]  /*58c80*/  FADD R7, R7, -1 ;  /* 0xbf80000007077421 */ /* 0x000fe20000000000 */
[CC--:B------:R-:W-:Y:S01]  /*58c90*/  FFMA.FTZ R9, R5.reuse, R3.reuse, -0.16845393180847167969 ;  /* 0xbe2c7f3005097423 */ /* 0x0c0fe20000010003 */
[----:B------:R-:W5:Y:S01]  /*58ca0*/  LDL.LU R28, [R1+0x644] ;  /* 0x00064400011c7983 */ /* 0x000f620000300800 */
[-C--:B------:R-:W-:Y:S01]  /*58cb0*/  FFMA.FTZ R2, R0, R3.reuse, -0.16845393180847167969 ;  /* 0xbe2c7f3000027423 */ /* 0x080fe20000010003 */
[----:B------:R-:W-:Y:S01]  /*58cc0*/  FFMA.FTZ R6, R4, R3, -0.16845393180847167969 ;  /* 0xbe2c7f3004067423 */ /* 0x000fe20000010003 */
[C---:B------:R-:W-:Y:S01]  /*58cd0*/  FFMA.FTZ R9, R5.reuse, R9, 0.1716887056827545166 ;  /* 0x3e2fcf2a05097423 */ /* 0x040fe20000010009 */
[----:B------:R-:W5:Y:S03]  /*58ce0*/  LDL R29, [R1+0x390] ;  /* 0x00039000011d7983 */ /* 0x000f660000100800 */
[----:B------:R-:W-:-:S04]  /*58cf0*/  FFMA.FTZ R9, R5, R9, -0.17900948226451873779 ;  /* 0xbe374e4305097423 */ /* 0x000fc80000010009 */
[----:B------:R-:W-:-:S04]  /*58d00*/  FFMA.FTZ R9, R5, R9, 0.20512372255325317383 ;  /* 0x3e520bf405097423 */ /* 0x000fc80000010009 */
[----:B------:R-:W-:-:S04]  /*58d10*/  FFMA.FTZ R9, R5, R9, -0.24046532809734344482 ;  /* 0xbe763c8b05097423 */ /* 0x000fc80000010009 */
[----:B------:R-:W-:Y:S01]  /*58d20*/  FFMA.FTZ R9, R5, R9, 0.28857114911079406738 ;  /* 0x3e93bf9905097423 */ /* 0x000fe20000010009 */
[----:B------:R-:W-:-:S03]  /*58d30*/  FFMA.FTZ R2, R0, R2, 0.1716887056827545166 ;  /* 0x3e2fcf2a00027423 */ /* 0x000fc60000010002 */
[----:B------:R-:W-:Y:S01]  /*58d40*/  FFMA.FTZ R9, R5, R9, -0.36067417263984680176 ;  /* 0xbeb8aa4905097423 */ /* 0x000fe20000010009 */
[----:B------:R-:W-:-:S03]  /*58d50*/  FFMA.FTZ R2, R0, R2, -0.17900948226451873779 ;  /* 0xbe374e4300027423 */ /* 0x000fc60000010002 */
[----:B------:R-:W-:Y:S01]  /*58d60*/  FFMA.FTZ R9, R5, R9, 0.48089820146560668945 ;  /* 0x3ef6384a05097423 */ /* 0x000fe20000010009 */
[----:B------:R-:W-:-:S03]  /*58d70*/  FFMA.FTZ R2, R0, R2, 0.20512372255325317383 ;  /* 0x3e520bf400027423 */ /* 0x000fc60000010002 */
[----:B------:R-:W-:Y:S01]  /*58d80*/  FFMA.FTZ R9, R5, R9, -0.72134751081466674805 ;  /* 0xbf38aa3b05097423 */ /* 0x000fe20000010009 */
[----:B------:R-:W-:-:S03]  /*58d90*/  FFMA.FTZ R2, R0, R2, -0.24046532809734344482 ;  /* 0xbe763c8b00027423 */ /* 0x000fc60000010002 */
[----:B------:R-:W-:Y:S01]  /*58da0*/  FMUL R9, R5, R9 ;  /* 0x0000000905097220 */ /* 0x000fe20000400000 */
[----:B------:R-:W-:-:S03]  /*58db0*/  FFMA.FTZ R2, R0, R2, 0.28857114911079406738 ;  /* 0x3e93bf9900027423 */ /* 0x000fc60000010002 */
[C---:B------:R-:W-:Y:S01]  /*58dc0*/  FMUL R9, R5.reuse, R9 ;  /* 0x0000000905097220 */ /* 0x040fe20000400000 */
[----:B------:R-:W-:Y:S01]  /*58dd0*/  FFMA.FTZ R2, R0, R2, -0.36067417263984680176 ;  /* 0xbeb8aa4900027423 */ /* 0x000fe20000010002 */
[----:B------:R-:W-:Y:S02]  /*58de0*/  FFMA.FTZ R6, R4, R6, 0.1716887056827545166 ;  /* 0x3e2fcf2a04067423 */ /* 0x000fe40000010006 */
[----:B------:R-:W-:Y:S01]  /*58df0*/  FFMA.FTZ R26, R5, 1.4426950216293334961, R9 ;  /* 0x3fb8aa3b051a7823 */ /* 0x000fe20000010009 */
[C---:B------:R-:W-:Y:S01]  /*58e00*/  FFMA.FTZ R9, R7.reuse, R3, -0.16845393180847167969 ;  /* 0xbe2c7f3007097423 */ /* 0x040fe20000010003 */
[----:B------:R-:W-:Y:S01]  /*58e10*/  FFMA.FTZ R2, R0, R2, 0.48089820146560668945 ;  /* 0x3ef6384a00027423 */ /* 0x000fe20000010002 */
[----:B------:R-:W-:Y:S02]  /*58e20*/  FFMA.FTZ R6, R4, R6, -0.17900948226451873779 ;  /* 0xbe374e4304067423 */ /* 0x000fe40000010006 */
[----:B------:R-:W-:Y:S01]  /*58e30*/  FFMA.FTZ R9, R7, R9, 0.1716887056827545166 ;  /* 0x3e2fcf2a07097423 */ /* 0x000fe20000010009 */
[----:B------:R-:W-:Y:S01]  /*58e40*/  FFMA.FTZ R2, R0, R2, -0.72134751081466674805 ;  /* 0xbf38aa3b00027423 */ /* 0x000fe20000010002 */
[----:B------:R-:W-:-:S02]  /*58e50*/  FFMA.FTZ R6, R4, R6, 0.20512372255325317383 ;  /* 0x3e520bf404067423 */ /* 0x000fc40000010006 */
[----:B------:R-:W-:Y:S01]  /*58e60*/  FFMA.FTZ R9, R7, R9, -0.17900948226451873779 ;  /* 0xbe374e4307097423 */ /* 0x000fe20000010009 */
[----:B------:R-:W-:Y:S01]  /*58e70*/  FMUL R2, R0, R2 ;  /* 0x0000000200027220 */ /* 0x000fe20000400000 */
[----:B------:R-:W-:Y:S02]  /*58e80*/  IMAD.IADD R5, R23, 0x1, -R24 ;  /* 0x0000000117057824 */ /* 0x000fe400078e0a18 */
[----:B------:R-:W-:Y:S01]  /*58e90*/  FFMA.FTZ R6, R4, R6, -0.24046532809734344482 ;  /* 0xbe763c8b04067423 */ /* 0x000fe20000010006 */
[----:B------:R-:W-:Y:S01]  /*58ea0*/  FFMA.FTZ R9, R7, R9, 0.20512372255325317383 ;  /* 0x3e520bf407097423 */ /* 0x000fe20000010009 */
[----:B------:R-:W-:Y:S01]  /*58eb0*/  FMUL R2, R0, R2 ;  /* 0x0000000200027220 */ /* 0x000fe20000400000 */
[----:B------:R-:W-:Y:S01]  /*58ec0*/  FADD R5, R5, -1 ;  /* 0xbf80000005057421 */ /* 0x000fe20000000000 */
[----:B------:R-:W-:Y:S01]  /*58ed0*/  FFMA.FTZ R6, R4, R6, 0.28857114911079406738 ;  /* 0x3e93bf9904067423 */ /* 0x000fe20000010006 */
[----:B------:R-:W-:Y:S01]  /*58ee0*/  FFMA.FTZ R9, R7, R9, -0.24046532809734344482 ;  /* 0xbe763c8b07097423 */ /* 0x000fe20000010009 */
[----:B------:R-:W-:Y:S01]  /*58ef0*/  FFMA.FTZ R25, R0, 1.4426950216293334961, R2 ;  /* 0x3fb8aa3b00197823 */ /* 0x000fe20000010002 */
[----:B------:R-:W-:Y:S01]  /*58f00*/  FFMA.FTZ R0, R5, R3, -0.16845393180847167969 ;  /* 0xbe2c7f3005007423 */ /* 0x000fe20000010003 */
[----:B------:R-:W-:Y:S01]  /*58f10*/  FFMA.FTZ R6, R4, R6, -0.36067417263984680176 ;  /* 0xbeb8aa4904067423 */ /* 0x000fe20000010006 */
[----:B------:R-:W-:-:S02]  /*58f20*/  FFMA.FTZ R9, R7, R9, 0.28857114911079406738 ;  /* 0x3e93bf9907097423 */ /* 0x000fc40000010009 */
[----:B------:R-:W-:Y:S01]  /*58f30*/  FFMA.FTZ R0, R5, R0, 0.1716887056827545166 ;  /* 0x3e2fcf2a05007423 */ /* 0x000fe20000010000 */
[C---:B------:R-:W-:Y:S01]  /*58f40*/  FFMA.FTZ R6, R4.reuse, R6, 0.48089820146560668945 ;  /* 0x3ef6384a04067423 */ /* 0x040fe20000010006 */
[----:B------:R-:W-:Y:S02]  /*58f50*/  FFMA.FTZ R9, R7, R9, -0.36067417263984680176 ;  /* 0xbeb8aa4907097423 */ /* 0x000fe40000010009 */
[----:B------:R-:W-:Y:S01]  /*58f60*/  FFMA.FTZ R0, R5, R0, -0.17900948226451873779 ;  /* 0xbe374e4305007423 */ /* 0x000fe20000010000 */
[C---:B------:R-:W-:Y:S01]  /*58f70*/  FFMA.FTZ R6, R4.reuse, R6, -0.72134751081466674805 ;  /* 0xbf38aa3b04067423 */ /* 0x040fe20000010006 */
[----:B------:R-:W-:Y:S02]  /*58f80*/  FFMA.FTZ R9, R7, R9, 0.48089820146560668945 ;  /* 0x3ef6384a07097423 */ /* 0x000fe40000010009 */
[----:B------:R-:W-:Y:S01]  /*58f90*/  FFMA.FTZ R0, R5, R0, 0.20512372255325317383 ;  /* 0x3e520bf405007423 */ /* 0x000fe20000010000 */
[----:B------:R-:W-:Y:S01]  /*58fa0*/  FMUL R6, R4, R6 ;  /* 0x0000000604067220 */ /* 0x000fe20000400000 */
[----:B------:R-:W-:-:S02]  /*58fb0*/  FFMA.FTZ R9, R7, R9, -0.72134751081466674805 ;  /* 0xbf38aa3b07097423 */ /* 0x000fc40000010009 */
[----:B------:R-:W-:Y:S01]  /*58fc0*/  FFMA.FTZ R0, R5, R0, -0.24046532809734344482 ;  /* 0xbe763c8b05007423 */ /* 0x000fe20000010000 */
[C---:B------:R-:W-:Y:S01]  /*58fd0*/  FMUL R6, R4.reuse, R6 ;  /* 0x0000000604067220 */ /* 0x040fe20000400000 */
[----:B------:R-:W-:Y:S02]  /*58fe0*/  FMUL R9, R7, R9 ;  /* 0x0000000907097220 */ /* 0x000fe40000400000 */
[----:B------:R-:W-:Y:S01]  /*58ff0*/  FFMA.FTZ R0, R5, R0, 0.28857114911079406738 ;  /* 0x3e93bf9905007423 */ /* 0x000fe20000010000 */
[----:B------:R-:W-:Y:S01]  /*59000*/  FFMA.FTZ R24, R4, 1.4426950216293334961, R6 ;  /* 0x3fb8aa3b04187823 */ /* 0x000fe20000010006 */
[----:B------:R-:W-:-:S04]  /*59010*/  FMUL R9, R7, R9 ;  /* 0x0000000907097220 */ /* 0x000fc80000400000 */
[----:B------:R-:W-:Y:S01]  /*59020*/  FFMA.FTZ R23, R7, 1.4426950216293334961, R9 ;  /* 0x3fb8aa3b07177823 */ /* 0x000fe20000010009 */
[----:B------:R-:W-:Y:S01]  /*59030*/  FFMA.FTZ R7, R5, R0, -0.36067417263984680176 ;  /* 0xbeb8aa4905077423 */ /* 0x000fe20000010000 */
[----:B--2---:R-:W-:Y:S02]  /*59040*/  IADD3 R2, PT, PT, R20, -R13, RZ ;  /* 0x8000000d14027210 */ /* 0x004fe40007ffe0ff */
[----:B------:R-:W2:Y:S01]  /*59050*/  LDL.LU R20, [R1+0x640] ;  /* 0x0006400001147983 */ /* 0x000ea20000300800 */
[----:B---3--:R-:W-:-:S03]  /*59060*/  IMAD.IADD R6, R15, 0x1, -R14 ;  /* 0x000000010f067824 */ /* 0x008fc600078e0a0e */
[----:B------:R-:W2:Y:S04]  /*59070*/  LDL R14, [R1+0x3a4] ;  /* 0x0003a400010e7983 */ /* 0x000ea80000100800 */
[----:B------:R-:W3:Y:S01]  /*59080*/  LDL.LU R15, [R1+0x600] ;  /* 0x00060000010f7983 */ /* 0x000ee20000300800 */
[----:B----4-:R-:W-:-:S03]  /*59090*/  IMAD.IADD R4, R19, 0x1, -R18 ;  /* 0x0000000113047824 */ /* 0x010fc600078e0a12 */
[----:B------:R-:W3:Y:S01]  /*590a0*/  LDL R18, [R1+0x370] ;  /* 0x0003700001127983 */ /* 0x000ee20000100800 */
[----:B-----5:R-:W-:-:S03]  /*590b0*/  IMAD.IADD R0, R21, 0x1, -R22 ;  /* 0x0000000115007824 */ /* 0x020fc600078e0a16 */
[----:B------:R-:W4:Y:S04]  /*590c0*/  LDL.LU R19, [R1+0x604] ;  /* 0x0006040001137983 */ /* 0x000f280000300800 */
[----:B------:R-:W4:Y:S01]  /*590d0*/  LDL R21, [R1+0x38c] ;  /* 0x00038c0001157983 */ /* 0x000f220000100800 */
        /* <DEDUP_REMOVED lines=8> */
[----:B------:R-:W-:-:S04]  /*59160*/  FFMA.FTZ R10, R8, R10, 0.48089820146560668945 ;  /* 0x3ef6384a080a7423 */ /* 0x000fc8000001000a */
[----:B------:R-:W-:-:S04]  /*59170*/  FFMA.FTZ R10, R8, R10, -0.72134751081466674805 ;  /* 0xbf38aa3b080a7423 */ /* 0x000fc8000001000a */
[----:B------:R-:W-:Y:S01]  /*59180*/  FMUL R10, R8, R10 ;  /* 0x0000000a080a7220 */ /* 0x000fe20000400000 */
[----:B------:R-:W-:Y:S01]  /*59190*/  FADD R2, R2, -1 ;  /* 0xbf80000002027421 */ /* 0x000fe20000000000 */
[----:B------:R-:W-:Y:S02]  /*591a0*/  FADD R6, R6, -1 ;  /* 0xbf80000006067421 */ /* 0x000fe40000000000 */
[----:B------:R-:W-:Y:S02]  /*591b0*/  FMUL R10, R8, R10 ;  /* 0x0000000a080a7220 */ /* 0x000fe40000400000 */
[-C--:B------:R-:W-:Y:S02]  /*591c0*/  FFMA.FTZ R9, R6, R3.reuse, -0.16845393180847167969 ;  /* 0xbe2c7f3006097423 */ /* 0x080fe40000010003 */
[----:B------:R-:W-:Y:S01]  /*591d0*/  FFMA.FTZ R16, R8, 1.4426950216293334961, R10 ;  /* 0x3fb8aa3b08107823 */ /* 0x000fe2000001000a */
[----:B------:R-:W-:Y:S01]  /*591e0*/  FFMA.FTZ R8, R2, R3, -0.16845393180847167969 ;  /* 0xbe2c7f3002087423 */ /* 0x000fe20000010003 */
[----:B------:R-:W-:-:S03]  /*591f0*/  FFMA.FTZ R9, R6, R9, 0.1716887056827545166 ;  /* 0x3e2fcf2a06097423 */ /* 0x000fc60000010009 */
[----:B------:R-:W-:Y:S01]  /*59200*/  FFMA.FTZ R8, R2, R8, 0.1716887056827545166 ;  /* 0x3e2fcf2a02087423 */ /* 0x000fe20000010008 */
[----:B------:R-:W-:-:S03]  /*59210*/  FFMA.FTZ R9, R6, R9, -0.17900948226451873779 ;  /* 0xbe374e4306097423 */ /* 0x000fc60000010009 */
[----:B------:R-:W-:Y:S01]  /*59220*/  FFMA.FTZ R8, R2, R8, -0.17900948226451873779 ;  /* 0xbe374e4302087423 */ /* 0x000fe20000010008 */
[----:B------:R-:W-:-:S03]  /*59230*/  FFMA.FTZ R9, R6, R9, 0.20512372255325317383 ;  /* 0x3e520bf406097423 */ /* 0x000fc60000010009 */
[----:B------:R-:W-:Y:S01]  /*59240*/  FFMA.FTZ R8, R2, R8, 0.20512372255325317383 ;  /* 0x3e520bf402087423 */ /* 0x000fe20000010008 */
[----:B------:R-:W-:-:S03]  /*59250*/  FFMA.FTZ R9, R6, R9, -0.24046532809734344482 ;  /* 0xbe763c8b06097423 */ /* 0x000fc60000010009 */
[----:B------:R-:W-:Y:S01]  /*59260*/  FFMA.FTZ R8, R2, R8, -0.24046532809734344482 ;  /* 0xbe763c8b02087423 */ /* 0x000fe20000010008 */
[----:B------:R-:W-:-:S03]  /*59270*/  FFMA.FTZ R9, R6, R9, 0.28857114911079406738 ;  /* 0x3e93bf9906097423 */ /* 0x000fc60000010009 */
[----:B------:R-:W-:Y:S01]  /*59280*/  FFMA.FTZ R8, R2, R8, 0.28857114911079406738 ;  /* 0x3e93bf9902087423 */ /* 0x000fe20000010008 */
[----:B------:R-:W-:-:S03]  /*59290*/  FFMA.FTZ R9, R6, R9, -0.36067417263984680176 ;  /* 0xbeb8aa4906097423 */ /* 0x000fc60000010009 */
[----:B------:R-:W-:Y:S01]  /*592a0*/  FFMA.FTZ R8, R2, R8, -0.36067417263984680176 ;  /* 0xbeb8aa4902087423 */ /* 0x000fe20000010008 */
[C---:B------:R-:W-:Y:S01]  /*592b0*/  FFMA.FTZ R7, R5.reuse, R7, 0.48089820146560668945 ;  /* 0x3ef6384a05077423 */ /* 0x040fe20000010007 */
[----:B------:R-:W-:Y:S02]  /*592c0*/  FFMA.FTZ R9, R6, R9, 0.48089820146560668945 ;  /* 0x3ef6384a06097423 */ /* 0x000fe40000010009 */
[----:B------:R-:W-:Y:S01]  /*592d0*/  FFMA.FTZ R8, R2, R8, 0.48089820146560668945 ;  /* 0x3ef6384a02087423 */ /* 0x000fe20000010008 */
[C---:B------:R-:W-:Y:S01]  /*592e0*/  FFMA.FTZ R7, R5.reuse, R7, -0.72134751081466674805 ;  /* 0xbf38aa3b05077423 */ /* 0x040fe20000010007 */
[----:B------:R-:W-:Y:S02]  /*592f0*/  FFMA.FTZ R9, R6, R9, -0.72134751081466674805 ;  /* 0xbf38aa3b06097423 */ /* 0x000fe40000010009 */
[----:B------:R-:W-:Y:S01]  /*59300*/  FFMA.FTZ R8, R2, R8, -0.72134751081466674805 ;  /* 0xbf38aa3b02087423 */ /* 0x000fe20000010008 */
[----:B------:R-:W-:Y:S01]  /*59310*/  FMUL R7, R5, R7 ;  /* 0x0000000705077220 */ /* 0x000fe20000400000 */
[----:B------:R-:W-:-:S02]  /*59320*/  FMUL R9, R6, R9 ;  /* 0x0000000906097220 */ /* 0x000fc40000400000 */
[----:B------:R-:W-:Y:S01]  /*59330*/  FMUL R8, R2, R8 ;  /* 0x0000000802087220 */ /* 0x000fe20000400000 */
[C---:B------:R-:W-:Y:S01]  /*59340*/  FMUL R7, R5.reuse, R7 ;  /* 0x0000000705077220 */ /* 0x040fe20000400000 */
[----:B------:R-:W-:Y:S02]  /*59350*/  FMUL R9, R6, R9 ;  /* 0x0000000906097220 */ /* 0x000fe40000400000 */
[----:B------:R-:W-:Y:S01]  /*59360*/  FMUL R8, R2, R8 ;  /* 0x0000000802087220 */ /* 0x000fe20000400000 */
[----:B------:R-:W-:Y:S01]  /*59370*/  FFMA.FTZ R11, R5, 1.4426950216293334961, R7 ;  /* 0x3fb8aa3b050b7823 */ /* 0x000fe20000010007 */
[----:B------:R-:W-:Y:S02]  /*59380*/  FFMA.FTZ R12, R6, 1.4426950216293334961, R9 ;  /* 0x3fb8aa3b060c7823 */ /* 0x000fe40000010009 */
[----:B------:R-:W-:Y:S02]  /*59390*/  FFMA.FTZ R13, R2, 1.4426950216293334961, R8 ;  /* 0x3fb8aa3b020d7823 */ /* 0x000fe40000010008 */
[----:B------:R-:W-:Y:S04]  /*593a0*/  STL [R1+0xcf4], R11 ;  /* 0x000cf40b01007387 */ /* 0x000fe80000100800 */
[----:B------:R-:W-:Y:S04]  /*593b0*/  STL [R1+0xcf0], R13 ;  /* 0x000cf00d01007387 */ /* 0x000fe80000100800 */
[----:B------:R0:W-:Y:S01]  /*593c0*/  STL [R1+0xcec], R12 ;  /* 0x000cec0c01007387 */ /* 0x0001e20000100800 */
[----:B------:R-:W-:-:S04]  /*593d0*/  FADD R4, R4, -1 ;  /* 0xbf80000004047421 */ /* 0x000fc80000000000 */
[C---:B------:R-:W-:Y:S01]  /*593e0*/  FFMA.FTZ R10, R4.reuse, R3, -0.16845393180847167969 ;  /* 0xbe2c7f30040a7423 */ /* 0x040fe20000010003 */
[----:B0-----:R-:W5:Y:S04]  /*593f0*/  LDL.LU R12, [R1+0x64c] ;  /* 0x00064c00010c7983 */ /* 0x001f680000300800 */
[----:B------:R-:W5:Y:S01]  /*59400*/  LDL R13, [R1+0x358] ;  /* 0x00035800010d7983 */ /* 0x000f620000100800 */
[----:B------:R-:W-:-:S03]  /*59410*/  FFMA.FTZ R10, R4, R10, 0.1716887056827545166 ;  /* 0x3e2fcf2a040a7423 */ /* 0x000fc6000001000a */
[----:B------:R-:W5:Y:S04]  /*59420*/  LDL.LU R11, [R1+0x648] ;  /* 0x00064800010b7983 */ /* 0x000f680000300800 */
[----:B------:R-:W5:Y:S01]  /*59430*/  LDL R27, [R1+0x378] ;  /* 0x00037800011b7983 */ /* 0x000f620000100800 */
[----:B------:R-:W-:-:S04]  /*59440*/  FFMA.FTZ R10, R4, R10, -0.17900948226451873779 ;  /* 0xbe374e43040a7423 */ /* 0x000fc8000001000a */
[----:B------:R-:W-:-:S04]  /*59450*/  FFMA.FTZ R10, R4, R10, 0.20512372255325317383 ;  /* 0x3e520bf4040a7423 */ /* 0x000fc8000001000a */
[----:B------:R-:W-:-:S04]  /*59460*/  FFMA.FTZ R10, R4, R10, -0.24046532809734344482 ;  /* 0xbe763c8b040a7423 */ /* 0x000fc8000001000a */
[----:B------:R-:W-:-:S04]  /*59470*/  FFMA.FTZ R10, R4, R10, 0.28857114911079406738 ;  /* 0x3e93bf99040a7423 */ /* 0x000fc8000001000a */
[----:B------:R-:W-:-:S04]  /*59480*/  FFMA.FTZ R10, R4, R10, -0.36067417263984680176 ;  /* 0xbeb8aa49040a7423 */ /* 0x000fc8000001000a */
[----:B------:R-:W-:-:S04]  /*59490*/  FFMA.FTZ R10, R4, R10, 0.48089820146560668945 ;  /* 0x3ef6384a040a7423 */ /* 0x000fc8000001000a */
[----:B------:R-:W-:-:S04]  /*594a0*/  FFMA.FTZ R10, R4, R10, -0.72134751081466674805 ;  /* 0xbf38aa3b040a7423 */ /* 0x000fc8000001000a */
[----:B------:R-:W-:-:S04]  /*594b0*/  FMUL R10, R4, R10 ;  /* 0x0000000a040a7220 */ /* 0x000fc80000400000 */
[----:B------:R-:W-:-:S04]  /*594c0*/  FMUL R10, R4, R10 ;  /* 0x0000000a040a7220 */ /* 0x000fc80000400000 */
[----:B------:R-:W-:Y:S01]  /*594d0*/  FFMA.FTZ R22, R4, 1.4426950216293334961, R10 ;  /* 0x3fb8aa3b04167823 */ /* 0x000fe2000001000a */
[----:B------:R-:W-:Y:S02]  /*594e0*/  IADD3 R4, PT, PT, R29, -R28, RZ ;  /* 0x8000001c1d047210 */ /* 0x000fe40007ffe0ff */
[----:B------:R-:W5:Y:S04]  /*594f0*/  LDL.LU R28, [R1+0x60c] ;  /* 0x00060c00011c7983 */ /* 0x000f680000300800 */
[----:B------:R-:W5:Y:S01]  /*59500*/  LDL R29, [R1+0x348] ;  /* 0x00034800011d7983 */ /* 0x000f620000100800 */
[----:B--2---:R-:W-:-:S03]  /*59510*/  IMAD.IADD R6, R14, 0x1, -R20 ;  /* 0x000000010e067824 */ /* 0x004fc600078e0a14 */
[----:B------:R-:W2:Y:S01]  /*59520*/  LDL.LU R20, [R1+0x608] ;  /* 0x0006080001147983 */ /* 0x000ea20000300800 */
[----:B----4-:R-:W-:-:S03]  /*59530*/  IMAD.IADD R2, R21, 0x1, -R19 ;  /* 0x0000000115027824 */ /* 0x010fc600078e0a13 */
        /* <DEDUP_REMOVED lines=10> */
[----:B---3--:R-:W-:-:S04]  /*595e0*/  IMAD.IADD R5, R18, 0x1, -R15 ;  /* 0x0000000112057824 */ /* 0x008fc800078e0a0f */
        /* <DEDUP_REMOVED lines=11> */
[----:B------:R-:W-:-:S03]  /*596a0*/  FFMA.FTZ R8, R0, R8, -0.72134751081466674805 ;  /* 0xbf38aa3b00087423 */ /* 0x000fc60000010008 */
[C---:B------:R-:W-:Y:S01]  /*596b0*/  FMUL R9, R5.reuse, R9 ;  /* 0x0000000905097220 */ /* 0x040fe20000400000 */
[----:B------:R-:W-:Y:S01]  /*596c0*/  FADD R4, R4, -1 ;  /* 0xbf80000004047421 */ /* 0x000fe20000000000 */
[----:B------:R-:W-:Y:S02]  /*596d0*/  FMUL R8, R0, R8 ;  /* 0x0000000800087220 */ /* 0x000fe40000400000 */
[----:B------:R-:W-:Y:S01]  /*596e0*/  FFMA.FTZ R18, R5, 1.4426950216293334961, R9 ;  /* 0x3fb8aa3b05127823 */ /* 0x000fe20000010009 */
[----:B------:R-:W-:Y:S01]  /*596f0*/  FADD R6, R6, -1 ;  /* 0xbf80000006067421 */ /* 0x000fe20000000000 */
[-C--:B------:R-:W-:Y:S01]  /*59700*/  FFMA.FTZ R10, R4, R3.reuse, -0.16845393180847167969 ;  /* 0xbe2c7f30040a7423 */ /* 0x080fe20000010003 */
[----:B------:R-:W-:Y:S02]  /*59710*/  FMUL R8, R0, R8 ;  /* 0x0000000800087220 */ /* 0x000fe40000400000 */
[----:B------:R-:W-:Y:S01]  /*59720*/  FFMA.FTZ R7, R6, R3, -0.16845393180847167969 ;  /* 0xbe2c7f3006077423 */ /* 0x000fe20000010003 */
[----:B------:R-:W-:Y:S01]  /*59730*/  FFMA.FTZ R10, R4, R10, 0.1716887056827545166 ;  /* 0x3e2fcf2a040a7423 */ /* 0x000fe2000001000a */
[----:B------:R-:W-:Y:S01]  /*59740*/  FFMA.FTZ R15, R0, 1.4426950216293334961, R8 ;  /* 0x3fb8aa3b000f7823 */ /* 0x000fe20000010008 */
[----:B------:R-:W-:Y:S01]  /*59750*/  FADD R2, R2, -1 ;  /* 0xbf80000002027421 */ /* 0x000fe20000000000 */
[----:B------:R-:W-:Y:S01]  /*59760*/  FFMA.FTZ R7, R6, R7, 0.1716887056827545166 ;  /* 0x3e2fcf2a06077423 */ /* 0x000fe20000010007 */
[----:B------:R-:W-:Y:S01]  /*59770*/  FFMA.FTZ R10, R4, R10, -0.17900948226451873779 ;  /* 0xbe374e43040a7423 */ /* 0x000fe2000001000a */
[----:B-----5:R-:W-:-:S05]  /*59780*/  IADD3 R5, PT, PT, R13, -R12, RZ ;  /* 0x8000000c0d057210 */ /* 0x020fca0007ffe0ff */
[----:B------:R-:W-:-:S04]  /*59790*/  FADD R5, R5, -1 ;  /* 0xbf80000005057421 */ /* 0x000fc80000000000 */
[C---:B------:R-:W-:Y:S01]  /*597a0*/  FFMA.FTZ R8, R5.reuse, R3, -0.16845393180847167969 ;  /* 0xbe2c7f3005087423 */ /* 0x040fe20000010003 */
[----:B------:R-:W-:Y:S01]  /*597b0*/  FFMA.FTZ R7, R6, R7, -0.17900948226451873779 ;  /* 0xbe374e4306077423 */ /* 0x000fe20000010007 */
[----:B------:R-:W-:Y:S02]  /*597c0*/  FFMA.FTZ R10, R4, R10, 0.20512372255325317383 ;  /* 0x3e520bf4040a7423 */ /* 0x000fe4000001000a */
[C---:B------:R-:W-:Y:S01]  /*597d0*/  FFMA.FTZ R8, R5.reuse, R8, 0.1716887056827545166 ;  /* 0x3e2fcf2a05087423 */ /* 0x040fe20000010008 */
[----:B------:R-:W-:Y:S01]  /*597e0*/  FFMA.FTZ R0, R2, R3, -0.16845393180847167969 ;  /* 0xbe2c7f3002007423 */ /* 0x000fe20000010003 */
[----:B------:R-:W-:Y:S01]  /*597f0*/  FFMA.FTZ R7, R6, R7, 0.20512372255325317383 ;  /* 0x3e520bf406077423 */ /* 0x000fe20000010007 */
[----:B------:R-:W-:Y:S01]  /*59800*/  FFMA.FTZ R10, R4, R10, -0.24046532809734344482 ;  /* 0xbe763c8b040a7423 */ /* 0x000fe2000001000a */
[C---:B------:R-:W-:Y:S01]  /*59810*/  FFMA.FTZ R8, R5.reuse, R8, -0.17900948226451873779 ;  /* 0xbe374e4305087423 */ /* 0x040fe20000010008 */
[----:B------:R-:W-:Y:S01]  /*59820*/  FFMA.FTZ R0, R2, R0, 0.1716887056827545166 ;  /* 0x3e2fcf2a02007423 */ /* 0x000fe20000010000 */
[----:B------:R-:W-:Y:S01]  /*59830*/  FFMA.FTZ R7, R6, R7, -0.24046532809734344482 ;  /* 0xbe763c8b06077423 */ /* 0x000fe20000010007 */
[----:B------:R-:W-:Y:S01]  /*59840*/  FFMA.FTZ R10, R4, R10, 0.28857114911079406738 ;  /* 0x3e93bf99040a7423 */ /* 0x000fe2000001000a */
[C---:B------:R-:W-:Y:S01]  /*59850*/  FFMA.FTZ R8, R5.reuse, R8, 0.20512372255325317383 ;  /* 0x3e520bf405087423 */ /* 0x040fe20000010008 */
[----:B------:R-:W-:Y:S01]  /*59860*/  FFMA.FTZ R0, R2, R0, -0.17900948226451873779 ;  /* 0xbe374e4302007423 */ /* 0x000fe20000010000 */
[----:B------:R-:W-:Y:S01]  /*59870*/  FFMA.FTZ R7, R6, R7, 0.28857114911079406738 ;  /* 0x3e93bf9906077423 */ /* 0x000fe20000010007 */
[----:B------:R-:W-:Y:S01]  /*59880*/  FFMA.FTZ R10, R4, R10, -0.36067417263984680176 ;  /* 0xbeb8aa49040a7423 */ /* 0x000fe2000001000a */
[C---:B------:R-:W-:Y:S01]  /*59890*/  FFMA.FTZ R8, R5.reuse, R8, -0.24046532809734344482 ;  /* 0xbe763c8b05087423 */ /* 0x040fe20000010008 */
[----:B------:R-:W-:Y:S01]  /*598a0*/  FFMA.FTZ R0, R2, R0, 0.20512372255325317383 ;  /* 0x3e520bf402007423 */ /* 0x000fe20000010000 */
[----:B------:R-:W-:Y:S01]  /*598b0*/  FFMA.FTZ R7, R6, R7, -0.36067417263984680176 ;  /* 0xbeb8aa4906077423 */ /* 0x000fe20000010007 */
[----:B------:R-:W-:Y:S01]  /*598c0*/  FFMA.FTZ R10, R4, R10, 0.48089820146560668945 ;  /* 0x3ef6384a040a7423 */ /* 0x000fe2000001000a */
[C---:B------:R-:W-:Y:S01]  /*598d0*/  FFMA.FTZ R8, R5.reuse, R8, 0.28857114911079406738 ;  /* 0x3e93bf9905087423 */ /* 0x040fe20000010008 */
[----:B------:R-:W-:Y:S01]  /*598e0*/  FFMA.FTZ R0, R2, R0, -0.24046532809734344482 ;  /* 0xbe763c8b02007423 */ /* 0x000fe20000010000 */
[----:B------:R-:W-:Y:S01]  /*598f0*/  FFMA.FTZ R7, R6, R7, 0.48089820146560668945 ;  /* 0x3ef6384a06077423 */ /* 0x000fe20000010007 */
[----:B------:R-:W-:Y:S01]  /*59900*/  FFMA.FTZ R10, R4, R10, -0.72134751081466674805 ;  /* 0xbf38aa3b040a7423 */ /* 0x000fe2000001000a */
[C---:B------:R-:W-:Y:S01]  /*59910*/  FFMA.FTZ R8, R5.reuse, R8, -0.36067417263984680176 ;  /* 0xbeb8aa4905087423 */ /* 0x040fe20000010008 */
[----:B------:R-:W-:Y:S01]  /*59920*/  FFMA.FTZ R0, R2, R0, 0.28857114911079406738 ;  /* 0x3e93bf9902007423 */ /* 0x000fe20000010000 */
[----:B------:R-:W-:Y:S01]  /*59930*/  FFMA.FTZ R7, R6, R7, -0.72134751081466674805 ;  /* 0xbf38aa3b06077423 */ /* 0x000fe20000010007 */
[----:B------:R-:W-:Y:S01]  /*59940*/  FMUL R10, R4, R10 ;  /* 0x0000000a040a7220 */ /* 0x000fe20000400000 */
[C---:B------:R-:W-:Y:S01]  /*59950*/  FFMA.FTZ R8, R5.reuse, R8, 0.48089820146560668945 ;  /* 0x3ef6384a05087423 */ /* 0x040fe20000010008 */
[----:B------:R-:W-:Y:S01]  /*59960*/  FFMA.FTZ R0, R2, R0, -0.36067417263984680176 ;  /* 0xbeb8aa4902007423 */ /* 0x000fe20000010000 */
[----:B------:R-:W-:Y:S01]  /*59970*/  FMUL R7, R6, R7 ;  /* 0x0000000706077220 */ /* 0x000fe20000400000 */
[----:B------:R-:W-:Y:S01]  /*59980*/  FMUL R10, R4, R10 ;  /* 0x0000000a040a7220 */ /* 0x000fe20000400000 */
[----:B------:R-:W-:Y:S01]  /*59990*/  FFMA.FTZ R8, R5, R8, -0.72134751081466674805 ;  /* 0xbf38aa3b05087423 */ /* 0x000fe20000010008 */
[----:B------:R-:W-:Y:S01]  /*599a0*/  FFMA.FTZ R0, R2, R0, 0.48089820146560668945 ;  /* 0x3ef6384a02007423 */ /* 0x000fe20000010000 */
[----:B------:R-:W-:-:S02]  /*599b0*/  FMUL R7, R6, R7 ;  /* 0x0000000706077220 */ /* 0x000fc40000400000 */
[C---:B------:R-:W-:Y:S01]  /*599c0*/  FMUL R8, R5.reuse, R8 ;  /* 0x0000000805087220 */ /* 0x040fe20000400000 */
[----:B------:R-:W-:Y:S01]  /*599d0*/  FFMA.FTZ R14, R4, 1.4426950216293334961, R10 ;  /* 0x3fb8aa3b040e7823 */ /* 0x000fe2000001000a */
[----:B------:R-:W-:Y:S01]  /*599e0*/  FFMA.FTZ R0, R2, R0, -0.72134751081466674805 ;  /* 0xbf38aa3b02007423 */ /* 0x000fe20000010000 */
[----:B------:R-:W3:Y:S04]  /*599f0*/  LDL R10, [R1+0x330] ;  /* 0x00033000010a7983 */ /* 0x000ee80000100800 */
[----:B------:R-:W4:Y:S01]  /*59a00*/  LDL.LU R12, [R1+0x658] ;  /* 0x00065800010c7983 */ /* 0x000f220000300800 */
[----:B------:R-:W-:Y:S01]  /*59a10*/  FMUL R8, R5, R8 ;  /* 0x0000000805087220 */ /* 0x000fe20000400000 */
[----:B------:R-:W-:Y:S01]  /*59a20*/  FFMA.FTZ R19, R6, 1.4426950216293334961, R7 ;  /* 0x3fb8aa3b06137823 */ /* 0x000fe20000010007 */
[----:B------:R-:W-:Y:S01]  /*59a30*/  IMAD.IADD R4, R27, 0x1, -R11 ;  /* 0x000000011b047824 */ /* 0x000fe200078e0a0b */
[----:B------:R-:W4:Y:S01]  /*59a40*/  LDL R13, [R1+0x34c] ;  /* 0x00034c00010d7983 */ /* 0x000f220000100800 */
[----:B------:R-:W-:-:S03]  /*59a50*/  FMUL R7, R2, R0 ;  /* 0x0000000002077220 */ /* 0x000fc60000400000 */
[----:B------:R-:W5:Y:S01]  /*59a60*/  LDL.LU R11, [R1+0x614] ;  /* 0x00061400010b7983 */ /* 0x000f620000300800 */
[----:B------:R-:W-:-:S03]  /*59a70*/  IMAD.IADD R0, R29, 0x1, -R28 ;  /* 0x000000011d007824 */ /* 0x000fc600078e0a1c */
[----:B------:R-:W5:Y:S04]  /*59a80*/  LDL R27, [R1+0x320] ;  /* 0x00032000011b7983 */ /* 0x000f680000100800 */
[----:B------:R-:W3:Y:S04]  /*59a90*/  LDL.LU R28, [R1+0x610] ;  /* 0x00061000011c7983 */ /* 0x000ee80000300800 */
[----:B------:R-:W3:Y:S01]  /*59aa0*/  LDL R29, [R1+0x8c4] ;  /* 0x0008c400011d7983 */ /* 0x000ee20000100800 */
[----:B--2---:R-:W-:Y:S02]  /*59ab0*/  IMAD.IADD R6, R21, 0x1, -R20 ;  /* 0x0000000115067824 */ /* 0x004fe400078e0a14 */
[----:B------:R-:W-:-:S02]  /*59ac0*/  FFMA.FTZ R20, R5, 1.4426950216293334961, R8 ;  /* 0x3fb8aa3b05147823 */ /* 0x000fc40000010008 */
[----:B------:R-:W2:Y:S01]  /*59ad0*/  LDL.LU R8, [R1+0x650] ;  /* 0x0006500001087983 */ /* 0x000ea20000300800 */
[----:B------:R-:W-:Y:S01]  /*59ae0*/  FMUL R7, R2, R7 ;  /* 0x0000000702077220 */ /* 0x000fe20000400000 */
[----:B------:R-:W-:-:S03]  /*59af0*/  FADD R4, R4, -1 ;  /* 0xbf80000004047421 */ /* 0x000fc60000000000 */
[----:B------:R-:W-:Y:S01]  /*59b00*/  FFMA.FTZ R21, R2, 1.4426950216293334961, R7 ;  /* 0x3fb8aa3b02157823 */ /* 0x000fe20000010007 */
[----:B------:R-:W-:Y:S01]  /*59b10*/  FFMA.FTZ R9, R4, R3, -0.16845393180847167969 ;  /* 0xbe2c7f3004097423 */ /* 0x000fe20000010003 */
[----:B------:R-:W-:Y:S01]  /*59b20*/  FADD R2, R6, -1 ;  /* 0xbf80000006027421 */ /* 0x000fe20000000000 */
[----:B------:R-:W-:Y:S02]  /*59b30*/  FADD R0, R0, -1 ;  /* 0xbf80000000007421 */ /* 0x000fe40000000000 */
[----:B------:R-:W-:Y:S01]  /*59b40*/  FFMA.FTZ R6, R4, R9, 0.1716887056827545166 ;  /* 0x3e2fcf2a04067423 */ /* 0x000fe20000010009 */
[-C--:B------:R-:W-:Y:S01]  /*59b50*/  FFMA.FTZ R9, R2, R3.reuse, -0.16845393180847167969 ;  /* 0xbe2c7f3002097423 */ /* 0x080fe20000010003 */
[----:B------:R-:W-:-:S03]  /*59b60*/  FFMA.FTZ R7, R0, R3, -0.16845393180847167969 ;  /* 0xbe2c7f3000077423 */ /* 0x000fc60000010003 */
[----:B------:R-:W-:Y:S01]  /*59b70*/  FFMA.FTZ R9, R2, R9, 0.1716887056827545166 ;  /* 0x3e2fcf2a02097423 */ /* 0x000fe20000010009 */
[----:B------:R-:W-:Y:S01]  /*59b80*/  FFMA.FTZ R6, R4, R6, -0.17900948226451873779 ;  /* 0xbe374e4304067423 */ /* 0x000fe20000010006 */
[----:B------:R-:W-:Y:S02]  /*59b90*/  FFMA.FTZ R7, R0, R7, 0.1716887056827545166 ;  /* 0x3e2fcf2a00077423 */ /* 0x000fe40000010007 */
[----:B------:R-:W-:Y:S01]  /*59ba0*/  FFMA.FTZ R9, R2, R9, -0.17900948226451873779 ;  /* 0xbe374e4302097423 */ /* 0x000fe20000010009 */
[----:B------:R-:W-:Y:S01]  /*59bb0*/  FFMA.FTZ R6, R4, R6, 0.20512372255325317383 ;  /* 0x3e520bf404067423 */ /* 0x000fe20000010006 */
[----:B------:R-:W-:Y:S02]  /*59bc0*/  FFMA.FTZ R7, R0, R7, -0.17900948226451873779 ;  /* 0xbe374e4300077423 */ /* 0x000fe40000010007 */
[----:B------:R-:W-:Y:S01]  /*59bd0*/  FFMA.FTZ R9, R2, R9, 0.20512372255325317383 ;  /* 0x3e520bf402097423 */ /* 0x000fe20000010009 */
[----:B------:R-:W-:Y:S01]  /*59be0*/  FFMA.FTZ R6, R4, R6, -0.24046532809734344482 ;  /* 0xbe763c8b04067423 */ /* 0x000fe20000010006 */
[----:B------:R-:W-:-:S02]  /*59bf0*/  FFMA.FTZ R7, R0, R7, 0.20512372255325317383 ;  /* 0x3e520bf400077423 */ /* 0x000fc40000010007 */
[----:B------:R-:W-:Y:S01]  /*59c00*/  FFMA.FTZ R9, R2, R9, -0.24046532809734344482 ;  /* 0xbe763c8b02097423 */ /* 0x000fe20000010009 */
[----:B------:R-:W-:Y:S01]  /*59c10*/  FFMA.FTZ R6, R4, R6, 0.28857114911079406738 ;  /* 0x3e93bf9904067423 */ /* 0x000fe20000010006 */
[----:B------:R-:W-:Y:S02]  /*59c20*/  FFMA.FTZ R7, R0, R7, -0.24046532809734344482 ;  /* 0xbe763c8b00077423 */ /* 0x000fe40000010007 */
[----:B------:R-:W-:Y:S01]  /*59c30*/  FFMA.FTZ R9, R2, R9, 0.28857114911079406738 ;  /* 0x3e93bf9902097423 */ /* 0x000fe20000010009 */
[----:B------:R-:W-:Y:S01]  /*59c40*/  FFMA.FTZ R6, R4, R6, -0.36067417263984680176 ;  /* 0xbeb8aa4904067423 */ /* 0x000fe20000010006 */
[----:B------:R-:W-:Y:S02]  /*59c50*/  FFMA.FTZ R7, R0, R7, 0.28857114911079406738 ;  /* 0x3e93bf9900077423 */ /* 0x000fe40000010007 */
[----:B------:R-:W-:Y:S01]  /*59c60*/  FFMA.FTZ R9, R2, R9, -0.36067417263984680176 ;  /* 0xbeb8aa4902097423 */ /* 0x000fe20000010009 */
[----:B------:R-:W-:Y:S01]  /*59c70*/  FFMA.FTZ R6, R4, R6, 0.48089820146560668945 ;  /* 0x3ef6384a04067423 */ /* 0x000fe20000010006 */
[----:B------:R-:W-:-:S02]  /*59c80*/  FFMA.FTZ R7, R0, R7, -0.36067417263984680176 ;  /* 0xbeb8aa4900077423 */ /* 0x000fc40000010007 */
[----:B------:R-:W-:Y:S01]  /*59c90*/  FFMA.FTZ R9, R2, R9, 0.48089820146560668945 ;  /* 0x3ef6384a02097423 */ /* 0x000fe20000010009 */
[----:B------:R-:W-:Y:S01]  /*59ca0*/  FFMA.FTZ R6, R4, R6, -0.72134751081466674805 ;  /* 0xbf38aa3b04067423 */ /* 0x000fe20000010006 */
[----:B------:R-:W-:Y:S02]  /*59cb0*/  FFMA.FTZ R7, R0, R7, 0.48089820146560668945 ;  /* 0x3ef6384a00077423 */ /* 0x000fe40000010007 */
[----:B------:R-:W-:Y:S01]  /*59cc0*/  FFMA.FTZ R9, R2, R9, -0.72134751081466674805 ;  /* 0xbf38aa3b02097423 */ /* 0x000fe20000010009 */
[----:B------:R-:W-:Y:S01]  /*59cd0*/  FMUL R6, R4, R6 ;  /* 0x0000000604067220 */ /* 0x000fe20000400000 */
[----:B------:R-:W-:Y:S02]  /*59ce0*/  FFMA.FTZ R7, R0, R7, -0.72134751081466674805 ;  /* 0xbf38aa3b00077423 */ /* 0x000fe40000010007 */
[----:B------:R-:W-:Y:S01]  /*59cf0*/  FMUL R9, R2, R9 ;  /* 0x0000000902097220 */ /* 0x000fe20000400000 */
[----:B------:R-:W-:Y:S01]  /*59d00*/  FMUL R6, R4, R6 ;  /* 0x0000000604067220 */ /* 0x000fe20000400000 */
[----:B------:R-:W-:-:S02]  /*59d10*/  FMUL R7, R0, R7 ;  /* 0x0000000700077220 */ /* 0x000fc40000400000 */
[----:B------:R-:W-:Y:S01]  /*59d20*/  FMUL R9, R2, R9 ;  /* 0x0000000902097220 */ /* 0x000fe20000400000 */
[----:B------:R-:W-:Y:S01]  /*59d30*/  FFMA.FTZ R4, R4, 1.4426950216293334961, R6 ;  /* 0x3fb8aa3b04047823 */ /* 0x000fe20000010006 */
[----:B------:R-:W-:Y:S02]  /*59d40*/  FMUL R7, R0, R7 ;  /* 0x0000000700077220 */ /* 0x000fe40000400000 */
[----:B------:R-:W-:Y:S02]  /*59d50*/  FFMA.FTZ R2, R2, 1.4426950216293334961, R9 ;  /* 0x3fb8aa3b02027823 */ /* 0x000fe40000010009 */
[----:B------:R-:W-:Y:S01]  /*59d60*/  FFMA.FTZ R0, R0, 1.4426950216293334961, R7 ;  /* 0x3fb8aa3b00007823 */ /* 0x000fe20000010007 */
[----:B------:R5:W-:Y:S04]  /*59d70*/  STL [R1+0x1c], R4 ;  /* 0x00001c0401007387 */ /* 0x000be80000100800 */
[----:B------:R3:W-:Y:S04]  /*59d80*/  STL [R1+0x18], R0 ;  /* 0x0000180001007387 */ /* 0x0007e80000100800 */
[----:B------:R0:W-:Y:S01]  /*59d90*/  STL [R1+0x14], R2 ;  /* 0x0000140201007387 */ /* 0x0001e20000100800 */
[----:B----4-:R-:W-:-:S04]  /*59da0*/  IMAD.IADD R6, R13, 0x1, -R12 ;  /* 0x000000010d067824 */ /* 0x010fc800078e0a0c */
[----:B------:R-:W-:Y:S01]  /*59db0*/  FADD R6, R6, -1 ;  /* 0xbf80000006067421 */ /* 0x000fe20000000000 */
[----:B-----5:R-:W-:Y:S02]  /*59dc0*/  IMAD.IADD R4, R27, 0x1, -R11 ;  /* 0x000000011b047824 */ /* 0x020fe400078e0a0b */
[----:B---3--:R-:W-:Y:S01]  /*59dd0*/  IMAD.IADD R0, R29, 0x1, -R28 ;  /* 0x000000011d007824 */ /* 0x008fe200078e0a1c */
[----:B------:R-:W3:Y:S01]  /*59de0*/  LDL.LU R27, [R1] ;  /* 0x00000000011b7983 */ /* 0x000ee20000300800 */
[----:B------:R-:W-:Y:S01]  /*59df0*/  FFMA.FTZ R7, R6, R3, -0.16845393180847167969 ;  /* 0xbe2c7f3006077423 */ /* 0x000fe20000010003 */
[----:B------:R-:W-:Y:S01]  /*59e00*/  FADD R4, R4, -1 ;  /* 0xbf80000004047421 */ /* 0x000fe20000000000 */
[----:B------:R-:W-:Y:S01]  /*59e10*/  FADD R0, R0, -1 ;  /* 0xbf80000000007421 */ /* 0x000fe20000000000 */
[----:B------:R-:W3:Y:S01]  /*59e20*/  LDL.LU R28, [R1+0x6dc] ;  /* 0x0006dc00011c7983 */ /* 0x000ee20000300800 */
[----:B------:R-:W-:Y:S01]  /*59e30*/  FFMA.FTZ R7, R6, R7, 0.1716887056827545166 ;  /* 0x3e2fcf2a06077423 */ /* 0x000fe20000010007 */
[-C--:B------:R-:W-:Y:S01]  /*59e40*/  FFMA.FTZ R5, R4, R3.reuse, -0.16845393180847167969 ;  /* 0xbe2c7f3004057423 */ /* 0x080fe20000010003 */
[----:B0-----:R-:W-:Y:S01]  /*59e50*/  FFMA.FTZ R2, R0, R3, -0.16845393180847167969 ;  /* 0xbe2c7f3000027423 */ /* 0x001fe20000010003 */
[----:B------:R-:W4:Y:S01]  /*59e60*/  LDL.LU R29, [R1+0x30] ;  /* 0x00003000011d7983 */ /* 0x000f220000300800 */
[----:B------:R-:W-:Y:S01]  /*59e70*/  FFMA.FTZ R7, R6, R7, -0.17900948226451873779 ;  /* 0xbe374e4306077423 */ /* 0x000fe20000010007 */
[----:B------:R-:W-:-:S03]  /*59e80*/  FFMA.FTZ R5, R4, R5, 0.1716887056827545166 ;  /* 0x3e2fcf2a04057423 */ /* 0x000fc60000010005 */
[----:B------:R-:W-:Y:S01]  /*59e90*/  FFMA.FTZ R7, R6, R7, 0.20512372255325317383 ;  /* 0x3e520bf406077423 */ /* 0x000fe20000010007 */
[----:B------:R-:W-:Y:S01]  /*59ea0*/  FFMA.FTZ R5, R4, R5, -0.17900948226451873779 ;  /* 0xbe374e4304057423 */ /* 0x000fe20000010005 */
[----:B------:R-:W-:Y:S02]  /*59eb0*/  FFMA.FTZ R2, R0, R2, 0.1716887056827545166 ;  /* 0x3e2fcf2a00027423 */ /* 0x000fe40000010002 */
[----:B------:R-:W-:Y:S01]  /*59ec0*/  FFMA.FTZ R7, R6, R7, -0.24046532809734344482 ;  /* 0xbe763c8b06077423 */ /* 0x000fe20000010007 */
[----:B------:R-:W-:Y:S01]  /*59ed0*/  FFMA.FTZ R5, R4, R5, 0.20512372255325317383 ;  /* 0x3e520bf404057423 */ /* 0x000fe20000010005 */
[----:B------:R-:W-:Y:S02]  /*59ee0*/  FFMA.FTZ R2, R0, R2, -0.17900948226451873779 ;  /* 0xbe374e4300027423 */ /* 0x000fe40000010002 */
[----:B------:R-:W-:Y:S01]  /*59ef0*/  FFMA.FTZ R7, R6, R7, 0.28857114911079406738 ;  /* 0x3e93bf9906077423 */ /* 0x000fe20000010007 */
[----:B------:R-:W-:Y:S01]  /*59f00*/  FFMA.FTZ R5, R4, R5, -0.24046532809734344482 ;  /* 0xbe763c8b04057423 */ /* 0x000fe20000010005 */
[----:B------:R-:W-:-:S02]  /*59f10*/  FFMA.FTZ R2, R0, R2, 0.20512372255325317383 ;  /* 0x3e520bf400027423 */ /* 0x000fc40000010002 */
[----:B------:R-:W-:Y:S01]  /*59f20*/  FFMA.FTZ R7, R6, R7, -0.36067417263984680176 ;  /* 0xbeb8aa4906077423 */ /* 0x000fe20000010007 */
[----:B------:R-:W-:Y:S01]  /*59f30*/  FFMA.FTZ R5, R4, R5, 0.28857114911079406738 ;  /* 0x3e93bf9904057423 */ /* 0x000fe20000010005 */
[----:B------:R-:W-:Y:S02]  /*59f40*/  FFMA.FTZ R2, R0, R2, -0.24046532809734344482 ;  /* 0xbe763c8b00027423 */ /* 0x000fe40000010002 */
[----:B------:R-:W-:Y:S01]  /*59f50*/  FFMA.FTZ R7, R6, R7, 0.48089820146560668945 ;  /* 0x3ef6384a06077423 */ /* 0x000fe20000010007 */
[----:B------:R-:W-:Y:S01]  /*59f60*/  FFMA.FTZ R5, R4, R5, -0.36067417263984680176 ;  /* 0xbeb8aa4904057423 */ /* 0x000fe20000010005 */
[----:B------:R-:W-:Y:S02]  /*59f70*/  FFMA.FTZ R2, R0, R2, 0.28857114911079406738 ;  /* 0x3e93bf9900027423 */ /* 0x000fe40000010002 */
[----:B------:R-:W-:Y:S01]  /*59f80*/  FFMA.FTZ R7, R6, R7, -0.72134751081466674805 ;  /* 0xbf38aa3b06077423 */ /* 0x000fe20000010007 */
[----:B------:R-:W-:Y:S01]  /*59f90*/  FFMA.FTZ R5, R4, R5, 0.48089820146560668945 ;  /* 0x3ef6384a04057423 */ /* 0x000fe20000010005 */
[----:B------:R-:W-:-:S02]  /*59fa0*/  FFMA.FTZ R2, R0, R2, -0.36067417263984680176 ;  /* 0xbeb8aa4900027423 */ /* 0x000fc40000010002 */
[----:B------:R-:W-:Y:S01]  /*59fb0*/  FMUL R7, R6, R7 ;  /* 0x0000000706077220 */ /* 0x000fe20000400000 */
[----:B------:R-:W-:Y:S01]  /*59fc0*/  FFMA.FTZ R5, R4, R5, -0.72134751081466674805 ;  /* 0xbf38aa3b04057423 */ /* 0x000fe20000010005 */
[----:B------:R-:W-:Y:S02]  /*59fd0*/  FFMA.FTZ R2, R0, R2, 0.48089820146560668945 ;  /* 0x3ef6384a00027423 */ /* 0x000fe40000010002 */
[----:B------:R-:W-:Y:S01]  /*59fe0*/  FMUL R7, R6, R7 ;  /* 0x0000000706077220 */ /* 0x000fe20000400000 */
[----:B------:R-:W-:Y:S01]  /*59ff0*/  FMUL R5, R4, R5 ;  /* 0x0000000504057220 */ /* 0x000fe20000400000 */
[----:B------:R-:W-:-:S03]  /*5a000*/  FFMA.FTZ R2, R0, R2, -0.72134751081466674805 ;  /* 0xbf38aa3b00027423 */ /* 0x000fc60000010002 */
[----:B------:R-:W-:Y:S01]  /*5a010*/  FMUL R5, R4, R5 ;  /* 0x0000000504057220 */ /* 0x000fe20000400000 */
[----:B------:R-:W-:-:S04]  /*5a020*/  FMUL R2, R0, R2 ;  /* 0x0000000200027220 */ /* 0x000fc80000400000 */
[----:B------:R-:W-:-:S04]  /*5a030*/  FMUL R2, R0, R2 ;  /* 0x0000000200027220 */ /* 0x000fc80000400000 */
[----:B------:R-:W-:Y:S01]  /*5a040*/  FFMA.FTZ R0, R0, 1.4426950216293334961, R2 ;  /* 0x3fb8aa3b00007823 */ /* 0x000fe20000010002 */
[----:B--2---:R-:W-:Y:S02]  /*5a050*/  IADD3 R8, PT, PT, R10, -R8, RZ ;  /* 0x800000080a087210 */ /* 0x004fe40007ffe0ff */
[----:B------:R-:W2:Y:S04]  /*5a060*/  LDL.LU R10, [R1+0x6d0] ;  /* 0x0006d000010a7983 */ /* 0x000ea80000300800 */
[----:B------:R-:W5:Y:S04]  /*5a070*/  LDL.LU R12, [R1+0x6c0] ;  /* 0x0006c000010c7983 */ /* 0x000f680000300800 */
[----:B------:R-:W2:Y:S01]  /*5a080*/  LDL.LU R13, [R1+0x20] ;  /* 0x00002000010d7983 */ /* 0x000ea20000300800 */
[----:B------:R-:W-:-:S03]  /*5a090*/  FADD R8, R8, -1 ;  /* 0xbf80000008087421 */ /* 0x000fc60000000000 */
[----:B------:R-:W2:Y:S01]  /*5a0a0*/  LDL.LU R11, [R1+0x6bc] ;  /* 0x0006bc00010b7983 */ /* 0x000ea20000300800 */
        /* <DEDUP_REMOVED lines=11> */
[----:B------:R-:W-:Y:S02]  /*5a160*/  FFMA.FTZ R3, R8, 1.4426950216293334961, R9 ;  /* 0x3fb8aa3b08037823 */ /* 0x000fe40000010009 */
[----:B------:R-:W2:Y:S04]  /*5a170*/  LDL.LU R9, [R1+0x6c4] ;  /* 0x0006c40001097983 */ /* 0x000ea80000300800 */
[----:B------:R-:W2:Y:S04]  /*5a180*/  LDL.LU R8, [R1+0x6b8] ;  /* 0x0006b80001087983 */ /* 0x000ea80000300800 */
[----:B------:R0:W-:Y:S02]  /*5a190*/  STL [R1+0xc], R3 ;  /* 0x00000c0301007387 */ /* 0x0001e40000100800 */
[----:B0-----:R-:W-:-:S02]  /*5a1a0*/  FFMA.FTZ R3, R6, 1.4426950216293334961, R7 ;  /* 0x3fb8aa3b06037823 */ /* 0x001fc40000010007 */
[----:B------:R-:W2:Y:S04]  /*5a1b0*/  LDL.LU R6, [R1+0x28] ;  /* 0x0000280001067983 */ /* 0x000ea80000300800 */
[----:B------:R-:W4:Y:S04]  /*5a1c0*/  LDL.LU R7, [R1+0x6c8] ;  /* 0x0006c80001077983 */ /* 0x000f280000300800 */
[----:B------:R0:W-:Y:S02]  /*5a1d0*/  STL [R1+0x8], R3 ;  /* 0x0000080301007387 */ /* 0x0001e40000100800 */
[----:B0-----:R-:W-:-:S02]  /*5a1e0*/  FFMA.FTZ R3, R4, 1.4426950216293334961, R5 ;  /* 0x3fb8aa3b04037823 */ /* 0x001fc40000010005 */
[----:B------:R-:W4:Y:S04]  /*5a1f0*/  LDL.LU R5, [R1+0x6d8] ;  /* 0x0006d80001057983 */ /* 0x000f280000300800 */
[----:B------:R-:W5:Y:S04]  /*5a200*/  LDL.LU R4, [R1+0x6d4] ;  /* 0x0006d40001047983 */ /* 0x000f680000300800 */
[----:B------:R0:W-:Y:S04]  /*5a210*/  STL [R1+0x4], R3 ;  /* 0x0000040301007387 */ /* 0x0001e80000100800 */
[----:B0-----:R-:W5:Y:S04]  /*5a220*/  LDL.LU R3, [R1+0x6b0] ;  /* 0x0006b00001037983 */ /* 0x001f680000300800 */
[----:B------:R-:W5:Y:S04]  /*5a230*/  LDL.LU R2, [R1+0x2c] ;  /* 0x00002c0001027983 */ /* 0x000f680000300800 */
[----:B------:R0:W-:Y:S04]  /*5a240*/  STL [R1+0x10], R0 ;  /* 0x0000100001007387 */ /* 0x0001e80000100800 */
[----:B0-----:R-:W5:Y:S01]  /*5a250*/  LDL.LU R0, [R1+0x6b4] ;  /* 0x0006b40001007983 */ /* 0x001f620000300800 */
[----:B---3--:R-:W-:-:S03]  /*5a260*/  FADD R28, R28, R27 ;  /* 0x0000001b1c1c7221 */ /* 0x008fc60000000000 */
[----:B------:R-:W3:Y:S04]  /*5a270*/  LDL.LU R27, [R1+0xd00] ;  /* 0x000d0000011b7983 */ /* 0x000ee80000300800 */
[----:B------:R0:W-:Y:S04]  /*5a280*/  STL [R1], R28 ;  /* 0x0000001c01007387 */ /* 0x0001e80000100800 */
[----:B0-----:R-:W3:Y:S01]  /*5a290*/  LDL.LU R28, [R1+0xcfc] ;  /* 0x000cfc00011c7983 */ /* 0x001ee20000300800 */
[----:B--2---:R-:W-:Y:S01]  /*5a2a0*/  FADD R6, R10, R6 ;  /* 0x000000060a067221 */ /* 0x004fe20000000000 */
[----:B----4-:R-:W-:-:S02]  /*5a2b0*/  FADD R5, R5, R29 ;  /* 0x0000001d05057221 */ /* 0x010fc40000000000 */
[----:B------:R-:W2:Y:S04]  /*5a2c0*/  LDL.LU R29, [R1+0xcf8] ;  /* 0x000cf800011d7983 */ /* 0x000ea80000300800 */
[----:B------:R-:W-:Y:S01]  /*5a2d0*/  STL [R1+0xce4], R5 ;  /* 0x000ce40501007387 */ /* 0x000fe20000100800 */
[----:B-----5:R-:W-:-:S03]  /*5a2e0*/  FADD R4, R4, R2 ;  /* 0x0000000204047221 */ /* 0x020fc60000000000 */
[----:B------:R-:W4:Y:S04]  /*5a2f0*/  LDL.LU R2, [R1+0x6ac] ;  /* 0x0006ac0001027983 */ /* 0x000f280000300800 */
[----:B------:R0:W-:Y:S04]  /*5a300*/  STL [R1+0xce8], R4 ;  /* 0x000ce80401007387 */ /* 0x0001e80000100800 */
[----:B0-----:R-:W5:Y:S04]  /*5a310*/  LDL.LU R4, [R1+0x24] ;  /* 0x0000240001047983 */ /* 0x001f680000300800 */
[----:B------:R-:W2:Y:S04]  /*5a320*/  LDL.LU R10, [R1+0x6a8] ;  /* 0x0006a800010a7983 */ /* 0x000ea80000300800 */
[----:B------:R-:W2:Y:S04]  /*5a330*/  LDL.LU R5, [R1+0x464] ;  /* 0x0004640001057983 */ /* 0x000ea80000300800 */
[----:B------:R0:W-:Y:S04]  /*5a340*/  STL [R1+0xcd8], R6 ;  /* 0x000cd80601007387 */ /* 0x0001e80000100800 */
[----:B0-----:R-:W2:Y:S01]  /*5a350*/  LDL.LU R6, [R1+0x6cc] ;  /* 0x0006cc0001067983 */ /* 0x001ea20000300800 */
[----:B---3--:R-:W-:Y:S01]  /*5a360*/  FADD R27, R12, R27 ;  /* 0x0000001b0c1b7221 */ /* 0x008fe20000000000 */
[----:B------:R-:W-:Y:S01]  /*5a370*/  FADD R28, R9, R28 ;  /* 0x0000001c091c7221 */ /* 0x000fe20000000000 */
[----:B------:R-:W-:Y:S01]  /*5a380*/  FADD R9, R11, R13 ;  /* 0x0000000d0b097221 */ /* 0x000fe20000000000 */
[----:B-----5:R-:W-:Y:S01]  /*5a390*/  FADD R7, R7, R4 ;  /* 0x0000000407077221 */ /* 0x020fe20000000000 */
[----:B--2---:R-:W-:-:S05]  /*5a3a0*/  FADD R29, R6, R29 ;  /* 0x0000001d061d7221 */ /* 0x004fca0000000000 */
[----:B------:R-:W-:Y:S04]  /*5a3b0*/  STL [R1+0xcd4], R29 ;  /* 0x000cd41d01007387 */ /* 0x000fe80000100800 */
[----:B------:R0:W-:Y:S04]  /*5a3c0*/  STL [R1+0xcd0], R7 ;  /* 0x000cd00701007387 */ /* 0x0001e80000100800 */
[----:B------:R-:W-:Y:S04]  /*5a3d0*/  STL [R1+0xcdc], R28 ;  /* 0x000cdc1c01007387 */ /* 0x000fe80000100800 */
[----:B------:R1:W-:Y:S04]  /*5a3e0*/  STL [R1+0xce0], R27 ;  /* 0x000ce01b01007387 */ /* 0x0003e80000100800 */
[----:B------:R-:W2:Y:S01]  /*5a3f0*/  LDL.LU R11, [R1+0x6a4] ;  /* 0x0006a400010b7983 */ /* 0x000ea20000300800 */
[----:B------:R-:W-:-:S03]  /*5a400*/  FADD R8, R8, R17 ;  /* 0x0000001108087221 */ /* 0x000fc60000000000 */
[----:B------:R-:W3:Y:S04]  /*5a410*/  LDL.LU R13, [R1+0x6a0] ;  /* 0x0006a000010d7983 */ /* 0x000ee80000300800 */
[----:B------:R-:W5:Y:S01]  /*5a420*/  LDL.LU R12, [R1+0x69c] ;  /* 0x00069c00010c7983 */ /* 0x000f620000300800 */
[----:B------:R-:W-:-:S03]  /*5a430*/  FADD R26, R0, R26 ;  /* 0x0000001a001a7221 */ /* 0x000fc60000000000 */
[----:B0-----:R-:W3:Y:S04]  /*5a440*/  LDL.LU R7, [R1+0x698] ;  /* 0x0006980001077983 */ /* 0x001ee80000300800 */
[----:B------:R-:W-:Y:S04]  /*5a450*/  STL [R1+0xcc8], R9 ;  /* 0x000cc80901007387 */ /* 0x000fe80000100800 */
[----:B------:R-:W-:Y:S04]  /*5a460*/  STL [R1+0xcc0], R8 ;  /* 0x000cc00801007387 */ /* 0x000fe80000100800 */
[----:B------:R-:W3:Y:S04]  /*5a470*/  LDL.LU R17, [R1+0x690] ;  /* 0x0006900001117983 */ /* 0x000ee80000300800 */
[----:B------:R-:W-:Y:S01]  /*5a480*/  STL [R1+0xcbc], R26 ;  /* 0x000cbc1a01007387 */ /* 0x000fe20000100800 */
[----:B------:R-:W-:-:S03]  /*5a490*/  FADD R25, R3, R25 ;  /* 0x0000001903197221 */ /* 0x000fc60000000000 */
[----:B-1----:R-:W3:Y:S04]  /*5a4a0*/  LDL.LU R27, [R1+0x68c] ;  /* 0x00068c00011b7983 */ /* 0x002ee80000300800 */
[----:B------:R-:W3:Y:S04]  /*5a4b0*/  LDL.LU R28, [R1+0x688] ;  /* 0x00068800011c7983 */ /* 0x000ee80000300800 */
[----:B------:R-:W3:Y:S01]  /*5a4c0*/  LDL.LU R3, [R1+0x684] ;  /* 0x0006840001037983 */ /* 0x000ee20000300800 */
[----:B----4-:R-:W-:-:S03]  /*5a4d0*/  FADD R24, R2, R24 ;  /* 0x0000001802187221 */ /* 0x010fc60000000000 */
[----:B------:R-:W4:Y:S04]  /*5a4e0*/  LDL.LU R6, [R1+0x680] ;  /* 0x0006800001067983 */ /* 0x000f280000300800 */
[----:B------:R0:W-:Y:S01]  /*5a4f0*/  STL [R1+0xcb8], R25 ;  /* 0x000cb81901007387 */ /* 0x0001e20000100800 */
[----:B------:R-:W-:-:S03]  /*5a500*/  FADD R10, R10, R16 ;  /* 0x000000100a0a7221 */ /* 0x000fc60000000000 */
[----:B0-----:R-:W3:Y:S04]  /*5a510*/  LDL.LU R25, [R1+0x44c] ;  /* 0x00044c0001197983 */ /* 0x001ee80000300800 */
[----:B------:R0:W3:Y:S04]  /*5a520*/  LDL.LU R29, [R1] ;  /* 0x00000000011d7983 */ /* 0x0000e80000300800 */
[----:B------:R1:W-:Y:S04]  /*5a530*/  STL [R1+0xcc4], R24 ;  /* 0x000cc41801007387 */ /* 0x0003e80000100800 */
[----:B------:R-:W3:Y:S04]  /*5a540*/  LDL R16, [R1+0x470] ;  /* 0x0004700001107983 */ /* 0x000ee80000100800 */
[----:B------:R-:W3:Y:S04]  /*5a550*/  LDL.LU R9, [R1+0x67c] ;  /* 0x00067c0001097983 */ /* 0x000ee80000300800 */
[----:B------:R-:W3:Y:S04]  /*5a560*/  LDL.LU R4, [R1+0x1c] ;  /* 0x00001c0001047983 */ /* 0x000ee80000300800 */
[----:B------:R-:W3:Y:S04]  /*5a570*/  LDL.LU R2, [R1+0x678] ;  /* 0x0006780001027983 */ /* 0x000ee80000300800 */
[----:B-1----:R-:W3:Y:S04]  /*5a580*/  LDL.LU R24, [R1+0x18] ;  /* 0x0000180001187983 */ /* 0x002ee80000300800 */
[----:B------:R-:W3:Y:S04]  /*5a590*/  LDL.LU R0, [R1+0x670] ;  /* 0x0006700001007983 */ /* 0x000ee80000300800 */
[----:B------:R-:W3:Y:S04]  /*5a5a0*/  LDL.LU R26, [R1+0x14] ;  /* 0x00001400011a7983 */ /* 0x000ee80000300800 */
[----:B------:R-:W3:Y:S04]  /*5a5b0*/  LDL.LU R8, [R1+0x66c] ;  /* 0x00066c0001087983 */ /* 0x000ee80000300800 */
[----:B------:R1:W-:Y:S04]  /*5a5c0*/  STL [R1+0xccc], R10 ;  /* 0x000ccc0a01007387 */ /* 0x0003e80000100800 */
[----:B-1----:R-:W3:Y:S01]  /*5a5d0*/  LDL.LU R10, [R1+0x694] ;  /* 0x00069400010a7983 */ /* 0x002ee20000300800 */
[----:B--2---:R-:W-:-:S03]  /*5a5e0*/  FADD R23, R11, R23 ;  /* 0x000000170b177221 */ /* 0x004fc60000000000 */
[----:B------:R-:W3:Y:S02]  /*5a5f0*/  LDL.LU R11, [R1+0xcf4] ;  /* 0x000cf400010b7983 */ /* 0x000ee40000300800 */
[----:B---3--:R-:W-:Y:S02]  /*5a600*/  FADD R11, R13, R11 ;  /* 0x0000000b0d0b7221 */ /* 0x008fe40000000000 */
[----:B------:R-:W5:Y:S01]  /*5a610*/  LDL.LU R13, [R1+0xcf0] ;  /* 0x000cf000010d7983 */ /* 0x000f620000300800 */
[----:B------:R-:W-:Y:S01]  /*5a620*/  ISETP.GE.U32.AND P0, PT, R5, 0x7f800000, PT ;  /* 0x7f8000000500780c */ /* 0x000fe20003f06070 */
[----:B-----5:R-:W-:Y:S02]  /*5a630*/  FADD R13, R12, R13 ;  /* 0x0000000d0c0d7221 */ /* 0x020fe40000000000 */
[----:B------:R-:W2:Y:S04]  /*5a640*/  LDL.LU R12, [R1+0xcec] ;  /* 0x000cec00010c7983 */ /* 0x000ea80000300800 */
[----:B------:R1:W-:Y:S01]  /*5a650*/  STL [R1+0xcb4], R13 ;  /* 0x000cb40d01007387 */ /* 0x0003e20000100800 */
[----:B------:R-:W-:Y:S01]  /*5a660*/  FADD R18, R3, R18 ;  /* 0x0000001203127221 */ /* 0x000fe20000000000 */
[----:B------:R-:W-:Y:S01]  /*5a670*/  FADD R14, R27, R14 ;  /* 0x0000000e1b0e7221 */ /* 0x000fe20000000000 */
[----:B------:R-:W-:Y:S01]  /*5a680*/  FADD R19, R28, R19 ;  /* 0x000000131c137221 */ /* 0x000fe20000000000 */
[----:B----4-:R-:W-:Y:S01]  /*5a690*/  FADD R21, R6, R21 ;  /* 0x0000001506157221 */ /* 0x010fe20000000000 */
[----:B------:R-:W-:Y:S01]  /*5a6a0*/  FADD R2, R2, R4 ;  /* 0x0000000402027221 */ /* 0x000fe20000000000 */
[----:B------:R-:W-:Y:S01]  /*5a6b0*/  FADD R22, R10, R22 ;  /* 0x000000160a167221 */ /* 0x000fe20000000000 */
[----:B------:R-:W-:Y:S01]  /*5a6c0*/  FADD R20, R9, R20 ;  /* 0x0000001409147221 */ /* 0x000fe20000000000 */
[----:B------:R-:W-:Y:S01]  /*5a6d0*/  FADD R0, R0, R24 ;  /* 0x0000001800007221 */ /* 0x000fe20000000000 */
[----:B------:R-:W-:Y:S01]  /*5a6e0*/  FADD R26, R8, R26 ;  /* 0x0000001a081a7221 */ /* 0x000fe20000000000 */
[----:B------:R-:W-:Y:S01]  /*5a6f0*/  FSETP.NEU.AND P2, PT, R5, RZ, PT ;  /* 0x000000ff0500720b */ /* 0x000fe20003f4d000 */
[----:B------:R-:W3:Y:S01]  /*5a700*/  S2R R8, SR_TID.X ;  /* 0x0000000000087919 */ /* 0x000ee20000002100 */
[----:B--2---:R-:W-:-:S02]  /*5a710*/  FADD R12, R7, R12 ;  /* 0x0000000c070c7221 */ /* 0x004fc40000000000 */
[----:B------:R-:W2:Y:S04]  /*5a720*/  LDL.LU R7, [R1+0x46c] ;  /* 0x00046c0001077983 */ /* 0x000ea80000300800 */
[----:B-1----:R-:W4:Y:S04]  /*5a730*/  LDL.LU R13, [R1+0x434] ;  /* 0x00043400010d7983 */ /* 0x002f280000300800 */
[----:B------:R-:W5:Y:S04]  /*5a740*/  LDL.LU R3, [R1+0x660] ;  /* 0x0006600001037983 */ /* 0x000f680000300800 */
[----:B------:R-:W2:Y:S04]  /*5a750*/  LDL.LU R27, [R1+0xc] ;  /* 0x00000c00011b7983 */ /* 0x000ea80000300800 */
[----:B------:R-:W2:Y:S04]  /*5a760*/  LDL.LU R28, [R1+0x668] ;  /* 0x00066800011c7983 */ /* 0x000ea80000300800 */
[----:B------:R-:W2:Y:S04]  /*5a770*/  LDL.LU R6, [R1+0x8] ;  /* 0x0000080001067983 */ /* 0x000ea80000300800 */
[----:B------:R-:W2:Y:S04]  /*5a780*/  LDL.LU R10, [R1+0x454] ;  /* 0x00045400010a7983 */ /* 0x000ea80000300800 */
[----:B------:R-:W2:Y:S04]  /*5a790*/  LDL.LU R9, [R1+0x420] ;  /* 0x0004200001097983 */ /* 0x000ea80000300800 */
[----:B------:R0:W2:Y:S04]  /*5a7a0*/  LDL.LU R4, [R1+0xce8] ;  /* 0x000ce80001047983 */ /* 0x0000a80000300800 */
[----:B------:R1:W-:Y:S04]  /*5a7b0*/  STL [R1+0x114], R2 ;  /* 0x0001140201007387 */ /* 0x0003e80000100800 */
[----:B------:R-:W2:Y:S04]  /*5a7c0*/  LDL.LU R24, [R1+0x438] ;  /* 0x0004380001187983 */ /* 0x000ea80000300800 */
[----:B------:R-:W-:Y:S04]  /*5a7d0*/  STL [R1+0x10c], R0 ;  /* 0x00010c0001007387 */ /* 0x000fe80000100800 */
[----:B------:R0:W-:Y:S01]  /*5a7e0*/  STL [R1+0xa00], R26 ;  /* 0x000a001a01007387 */ /* 0x0001e20000100800 */
[----:B-1----:R-:W-:-:S05]  /*5a7f0*/  @P0 MOV R2, 0x7f800000 ;  /* 0x7f80000000020802 */ /* 0x002fca0000000f00 */
[----:B------:R-:W-:Y:S02]  /*5a800*/  @P0 FFMA.FTZ R29, R5, R2, +INF ;  /* 0x7f800000051d0423 */ /* 0x000fe40000010002 */
[----:B------:R1:W2:Y:S04]  /*5a810*/  LDL.LU R5, [R1+0xce4] ;  /* 0x000ce40001057983 */ /* 0x0002a80000300800 */
[----:B------:R-:W2:Y:S01]  /*5a820*/  LDL.LU R2, [R1+0x470] ;  /* 0x0004700001027983 */ /* 0x000ea20000300800 */
[----:B0-----:R-:W3:Y:S01]  /*5a830*/  S2R R26, SR_CTAID.X ;  /* 0x00000000001a7919 */ /* 0x001ee20000002500 */
[----:B------:R-:W-:Y:S01]  /*5a840*/  ISETP.GE.U32.AND P1, PT, R16, 0x7f800000, PT ;  /* 0x7f8000001000780c */ /* 0x000fe20003f26070 */
[----:B------:R-:W-:Y:S02]  /*5a850*/  FADD R15, R17, R15 ;  /* 0x0000000f110f7221 */ /* 0x000fe40000000000 */
[----:B------:R-:W0:Y:S01]  /*5a860*/  LDC.64 R16, c[0x0][0x398] ;  /* 0x0000e600ff107b82 */ /* 0x000e220000000a00 */
[----:B------:R-:W-:Y:S01]  /*5a870*/  ISETP.GE.U32.AND P4, PT, R25, 0x7f800000, PT ;  /* 0x7f8000001900780c */ /* 0x000fe20003f86070 */
[----:B------:R-:W-:-:S08]  /*5a880*/  UIMAD UR4, UR9, UR4, URZ ;  /* 0x00000004090472a4 */ /* 0x000fd0000f8e02ff */
[----:B------:R-:W-:Y:S01]  /*5a890*/  @P1 IMAD.MOV.U32 R0, RZ, RZ, 0x7f800000 ;  /* 0x7f800000ff001424 */ /* 0x000fe200078e00ff */
[----:B---3--:R-:W-:Y:S02]  /*5a8a0*/  PRMT R26, R8, 0x6540, R26 ;  /* 0x00006540081a7816 */ /* 0x008fe4000000001a */
[----:B------:R-:W3:Y:S01]  /*5a8b0*/  LDL.LU R8, [R1+0x40c] ;  /* 0x00040c0001087983 */ /* 0x000ee20000300800 */
[C---:B--2---:R-:W-:Y:S01]  /*5a8c0*/  FSETP.NEU.AND P0, PT, R2.reuse, RZ, PT ;  /* 0x000000ff0200720b */ /* 0x044fe20003f0d000 */
[----:B------:R-:W-:Y:S01]  /*5a8d0*/  @P1 FFMA.FTZ R5, R2, R0, +INF ;  /* 0x7f80000002051423 */ /* 0x000fe20000010000 */
[----:B------:R-:W-:Y:S02]  /*5a8e0*/  @P4 IMAD.MOV.U32 R0, RZ, RZ, 0x7f800000 ;  /* 0x7f800000ff004424 */ /* 0x000fe400078e00ff */
[----:B------:R-:W-:Y:S01]  /*5a8f0*/  IMAD R2, R26, UR5, RZ ;  /* 0x000000051a027c24 */ /* 0x000fe2000f8e02ff */
[C---:B------:R-:W-:Y:S01]  /*5a900*/  FSETP.NEU.AND P1, PT, R25.reuse, RZ, PT ;  /* 0x000000ff1900720b */ /* 0x040fe20003f2d000 */
[----:B------:R-:W2:Y:S01]  /*5a910*/  LDL.LU R26, [R1+0x424] ;  /* 0x00042400011a7983 */ /* 0x000ea20000300800 */
[----:B------:R-:W-:-:S03]  /*5a920*/  @P4 FFMA.FTZ R4, R25, R0, +INF ;  /* 0x7f80000019044423 */ /* 0x000fc60000010000 */
[----:B------:R-:W2:Y:S01]  /*5a930*/  LDL.LU R25, [R1+0x3f8] ;  /* 0x0003f80001197983 */ /* 0x000ea20000300800 */
[----:B0-----:R-:W-:-:S03]  /*5a940*/  IADD3 R0, P4, P6, R2, UR4, R16 ;  /* 0x0000000402007c10 */ /* 0x001fc6000fe9e010 */
[----:B------:R-:W5:Y:S04]  /*5a950*/  LDL.LU R16, [R1+0x4] ;  /* 0x0000040001107983 */ /* 0x000f680000300800 */
[----:B------:R0:W-:Y:S04]  /*5a960*/  STL [R1+0xcb0], R0 ;  /* 0x000cb00001007387 */ /* 0x0001e80000100800 */
[----:B0-----:R-:W2:Y:S01]  /*5a970*/  LDL.LU R0, [R1+0x664] ;  /* 0x0006640001007983 */ /* 0x001ea20000300800 */
[----:B------:R-:W-:-:S03]  /*5a980*/  FADD R28, R28, R27 ;  /* 0x0000001b1c1c7221 */ /* 0x000fc60000000000 */
[----:B------:R1:W3:Y:S04]  /*5a990*/  LDL.LU R27, [R1+0xce0] ;  /* 0x000ce000011b7983 */ /* 0x0002e80000300800 */
[----:B------:R0:W-:Y:S04]  /*5a9a0*/  STL [R1+0x9ec], R28 ;  /* 0x0009ec1c01007387 */ /* 0x0001e80000100800 */
[----:B0-----:R1:W3:Y:S01]  /*5a9b0*/  LDL.LU R28, [R1+0xcdc] ;  /* 0x000cdc00011c7983 */ /* 0x0012e20000300800 */
[----:B--2---:R-:W-:-:S03]  /*5a9c0*/  FADD R0, R0, R6 ;  /* 0x0000000600007221 */ /* 0x004fc60000000000 */
[----:B------:R1:W2:Y:S01]  /*5a9d0*/  LDL.LU R6, [R1+0xcd8] ;  /* 0x000cd80001067983 */ /* 0x0002a20000300800 */
[----:B------:R-:W-:Y:S01]  /*5a9e0*/  ISETP.GE.U32.AND P5, PT, R7, 0x7f800000, PT ;  /* 0x7f8000000700780c */ /* 0x000fe20003fa6070 */
[----:B------:R-:W-:Y:S01]  /*5a9f0*/  USHF.R.S32.HI UR5, URZ, 0x1f, UR4 ;  /* 0x0000001fff057899 */ /* 0x000fe20008011404 */
[----:B------:R-:W-:Y:S01]  /*5aa00*/  SHF.R.S32.HI R2, RZ, 0x1f, R2 ;  /* 0x0000001fff027819 */ /* 0x000fe20000011402 */
[----:B-----5:R-:W-:Y:S01]  /*5aa10*/  FADD R3, R3, R16 ;  /* 0x0000001003037221 */ /* 0x020fe20000000000 */
[----:B------:R-:W-:Y:S02]  /*5aa20*/  FSEL R5, R5, -INF , P0 ;  /* 0xff80000005057808 */ /* 0x000fe40000000000 */
[----:B----4-:R-:W-:Y:S02]  /*5aa30*/  ISETP.GE.U32.AND P3, PT, R13, 0x7f800000, PT ;  /* 0x7f8000000d00780c */ /* 0x010fe40003f66070 */
[----:B------:R-:W-:Y:S02]  /*5aa40*/  FSEL R4, R4, -INF , P1 ;  /* 0xff80000004047808 */ /* 0x000fe40000800000 */
[----:B------:R-:W-:-:S02]  /*5aa50*/  IADD3.X R2, PT, PT, R2, UR5, R17, P4, P6 ;  /* 0x0000000502027c10 */ /* 0x000fc4000a7ec411 */
[----:B------:R-:W-:Y:S01]  /*5aa60*/  FSEL R17, R29, -INF , P2 ;  /* 0xff8000001d117808 */ /* 0x000fe20001000000 */
[----:B------:R-:W0:Y:S01]  /*5aa70*/  LDCU UR4, c[0x0][0x3e8] ;  /* 0x00007d00ff0477ac */ /* 0x000e220008000800 */
[----:B------:R1:W4:Y:S01]  /*5aa80*/  LDL.LU R29, [R1+0xcd4] ;  /* 0x000cd400011d7983 */ /* 0x0003220000300800 */
[----:B------:R-:W-:-:S03]  /*5aa90*/  @P5 IMAD.MOV.U32 R16, RZ, RZ, 0x7f800000 ;  /* 0x7f800000ff105424 */ /* 0x000fc600078e00ff */
[----:B------:R5:W-:Y:S01]  /*5aaa0*/  STL [R1+0xa68], R17 ;  /* 0x000a681101007387 */ /* 0x000be20000100800 */
[----:B------:R-:W-:-:S03]  /*5aab0*/  FSETP.NEU.AND P0, PT, R7, RZ, PT ;  /* 0x000000ff0700720b */ /* 0x000fc60003f0d000 */
[----:B------:R-:W-:Y:S01]  /*5aac0*/  STL [R1+0xa6c], R5 ;  /* 0x000a6c0501007387 */ /* 0x000fe20000100800 */
[----:B--2---:R-:W-:-:S03]  /*5aad0*/  @P5 FFMA.FTZ R6, R7, R16, +INF ;  /* 0x7f80000007065423 */ /* 0x004fc60000010010 */
[----:B------:R1:W2:Y:S01]  /*5aae0*/  LDL.LU R7, [R1+0xcd0] ;  /* 0x000cd00001077983 */ /* 0x0002a20000300800 */
[----:B------:R-:W-:Y:S02]  /*5aaf0*/  ISETP.GE.U32.AND P4, PT, R10, 0x7f800000, PT ;  /* 0x7f8000000a00780c */ /* 0x000fe40003f86070 */
[----:B------:R-:W-:Y:S02]  /*5ab00*/  ISETP.GE.U32.AND P6, PT, R9, 0x7f800000, PT ;  /* 0x7f8000000900780c */ /* 0x000fe40003fc6070 */
[----:B-----5:R-:W-:Y:S01]  /*5ab10*/  @P3 MOV R17, 0x7f800000 ;  /* 0x7f80000000113802 */ /* 0x020fe20000000f00 */
[----:B------:R-:W5:Y:S04]  /*5ab20*/  LDL.LU R16, [R1+0x3fc] ;  /* 0x0003fc0001107983 */ /* 0x000f680000300800 */
[----:B------:R0:W-:Y:S01]  /*5ab30*/  STL [R1+0xa5c], R4 ;  /* 0x000a5c0401007387 */ /* 0x0001e20000100800 */
[C---:B------:R-:W-:Y:S01]  /*5ab40*/  FSETP.NEU.AND P5, PT, R13.reuse, RZ, PT ;  /* 0x000000ff0d00720b */ /* 0x040fe20003fad000 */
[----:B----4-:R-:W-:-:S02]  /*5ab50*/  @P3 FFMA.FTZ R29, R13, R17, +INF ;  /* 0x7f8000000d1d3423 */ /* 0x010fc40000010011 */
[----:B------:R-:W4:Y:S01]  /*5ab60*/  LDL.LU R13, [R1+0x3c8] ;  /* 0x0003c800010d7983 */ /* 0x000f220000300800 */
[----:B0-----:R-:W-:Y:S02]  /*5ab70*/  FSEL R4, R6, -INF , P0 ;  /* 0xff80000006047808 */ /* 0x001fe40000000000 */
[----:B------:R-:W-:Y:S01]  /*5ab80*/  FSEL R6, R29, -INF , P5 ;  /* 0xff8000001d067808 */ /* 0x000fe20002800000 */
[----:B------:R-:W-:Y:S02]  /*5ab90*/  @P4 IMAD.MOV.U32 R5, RZ, RZ, 0x7f800000 ;  /* 0x7f800000ff054424 */ /* 0x000fe400078e00ff */
[----:B------:R0:W-:Y:S04]  /*5aba0*/  STL [R1+0xa60], R4 ;  /* 0x000a600401007387 */ /* 0x0001e80000100800 */
[----:B------:R-:W4:Y:S01]  /*5abb0*/  LDL.LU R29, [R1+0x410] ;  /* 0x00041000011d7983 */ /* 0x000f220000300800 */
[----:B------:R-:W-:-:S03]  /*5abc0*/  FSETP.NEU.AND P3, PT, R10, RZ, PT ;  /* 0x000000ff0a00720b */ /* 0x000fc60003f6d000 */
[----:B------:R1:W-:Y:S01]  /*5abd0*/  STL [R1+0xa64], R6 ;  /* 0x000a640601007387 */ /* 0x0003e20000100800 */
[----:B0-----:R-:W-:-:S04]  /*5abe0*/  @P6 IMAD.MOV.U32 R4, RZ, RZ, 0x7f800000 ;  /* 0x7f800000ff046424 */ /* 0x001fc800078e00ff */
[C---:B---3--:R-:W-:Y:S01]  /*5abf0*/  @P6 FFMA.FTZ R28, R9.reuse, R4, +INF ;  /* 0x7f800000091c6423 */ /* 0x048fe20000010004 */
[----:B--2---:R-:W-:Y:S01]  /*5ac00*/  @P4 FFMA.FTZ R7, R10, R5, +INF ;  /* 0x7f8000000a074423 */ /* 0x004fe20000010005 */
[----:B------:R-:W-:Y:S01]  /*5ac10*/  FSETP.NEU.AND P4, PT, R9, RZ, PT ;  /* 0x000000ff0900720b */ /* 0x000fe20003f8d000 */
[----:B------:R0:W2:Y:S04]  /*5ac20*/  LDL.LU R10, [R1+0xccc] ;  /* 0x000ccc00010a7983 */ /* 0x0000a80000300800 */
[----:B------:R0:W3:Y:S01]  /*5ac30*/  LDL.LU R9, [R1+0xcc8] ;  /* 0x000cc80001097983 */ /* 0x0000e20000300800 */
[----:B------:R-:W-:Y:S02]  /*5ac40*/  ISETP.GE.U32.AND P2, PT, R24, 0x7f800000, PT ;  /* 0x7f8000001800780c */ /* 0x000fe40003f46070 */
[----:B------:R-:W-:-:S02]  /*5ac50*/  ISETP.GE.U32.AND P1, PT, R8, 0x7f800000, PT ;  /* 0x7f8000000800780c */ /* 0x000fc40003f26070 */
[----:B------:R-:W-:Y:S02]  /*5ac60*/  FSETP.NEU.AND P6, PT, R24, RZ, PT ;  /* 0x000000ff1800720b */ /* 0x000fe40003fcd000 */
[----:B------:R-:W-:-:S07]  /*5ac70*/  FSEL R5, R7, -INF , P3 ;  /* 0xff80000007057808 */ /* 0x000fce0001800000 */
[----:B-1----:R-:W-:Y:S02]  /*5ac80*/  @P2 IMAD.MOV.U32 R6, RZ, RZ, 0x7f800000 ;  /* 0x7f800000ff062424 */ /* 0x002fe400078e00ff */
[----:B------:R-:W-:Y:S02]  /*5ac90*/  @P1 MOV R4, 0x7f800000 ;  /* 0x7f80000000041802 */ /* 0x000fe40000000f00 */
[----:B------:R-:W-:Y:S02]  /*5aca0*/  @P2 FFMA.FTZ R27, R24, R6, +INF ;  /* 0x7f800000181b2423 */ /* 0x000fe40000010006 */
[----:B------:R0:W2:Y:S04]  /*5acb0*/  LDL.LU R24, [R1+0xcc4] ;  /* 0x000cc40001187983 */ /* 0x0000a80000300800 */
[----:B------:R-:W2:Y:S04]  /*5acc0*/  LDL.LU R6, [R1+0x3e0] ;  /* 0x0003e00001067983 */ /* 0x000ea80000300800 */
[----:B------:R-:W2:Y:S04]  /*5acd0*/  LDL.LU R7, [R1+0x3e4] ;  /* 0x0003e40001077983 */ /* 0x000ea80000300800 */
[----:B------:R-:W2:Y:S04]  /*5ace0*/  LDL.LU R17, [R1+0x3cc] ;  /* 0x0003cc0001117983 */ /* 0x000ea80000300800 */
[----:B------:R1:W-:Y:S01]  /*5acf0*/  STL [R1+0xa48], R5 ;  /* 0x000a480501007387 */ /* 0x0003e20000100800 */
[C---:B------:R-:W-:Y:S01]  /*5ad00*/  FSETP.NEU.AND P2, PT, R8.reuse, RZ, PT ;  /* 0x000000ff0800720b */ /* 0x040fe20003f4d000 */
[----:B---3--:R-:W-:-:S02]  /*5ad10*/  @P1 FFMA.FTZ R9, R8, R4, +INF ;  /* 0x7f80000008091423 */ /* 0x008fc40000010004 */
[----:B------:R0:W3:Y:S01]  /*5ad20*/  LDL.LU R8, [R1+0xcc0] ;  /* 0x000cc00001087983 */ /* 0x0000e20000300800 */
[C---:B------:R-:W-:Y:S02]  /*5ad30*/  ISETP.GE.U32.AND P0, PT, R26.reuse, 0x7f800000, PT ;  /* 0x7f8000001a00780c */ /* 0x040fe40003f06070 */
[----:B------:R-:W-:-:S11]  /*5ad40*/  FSETP.NEU.AND P1, PT, R26, RZ, PT ;  /* 0x000000ff1a00720b */ /* 0x000fd60003f2d000 */
[----:B-1----:R-:W-:Y:S01]  /*5ad50*/  @P0 IMAD.MOV.U32 R5, RZ, RZ, 0x7f800000 ;  /* 0x7f800000ff050424 */ /* 0x002fe200078e00ff */
[----:B------:R-:W-:-:S03]  /*5ad60*/  ISETP.GE.U32.AND P5, PT, R25, 0x7f800000, PT ;  /* 0x7f8000001900780c */ /* 0x000fc60003fa6070 */
[----:B---3--:R-:W-:Y:S02]  /*5ad70*/  @P0 FFMA.FTZ R8, R26, R5, +INF ;  /* 0x7f8000001a080423 */ /* 0x008fe40000010005 */
[----:B------:R0:W3:Y:S01]  /*5ad80*/  LDL.LU R26, [R1+0xcbc] ;  /* 0x000cbc00011a7983 */ /* 0x0000e20000300800 */
[----:B------:R-:W-:-:S07]  /*5ad90*/  FSEL R5, R28, -INF , P4 ;  /* 0xff8000001c057808 */ /* 0x000fce0002000000 */
[----:B------:R-:W-:Y:S01]  /*5ada0*/  @P5 IMAD.MOV.U32 R4, RZ, RZ, 0x7f800000 ;  /* 0x7f800000ff045424 */ /* 0x000fe200078e00ff */
[----:B------:R-:W-:Y:S01]  /*5adb0*/  FSETP.NEU.AND P4, PT, R25, RZ, PT ;  /* 0x000000ff1900720b */ /* 0x000fe20003f8d000 */
[----:B------:R1:W-:Y:S01]  /*5adc0*/  STL [R1+0xa44], R5 ;  /* 0x000a440501007387 */ /* 0x0003e20000100800 */
[----:B----4-:R-:W-:Y:S01]  /*5add0*/  ISETP.GE.U32.AND P3, PT, R29, 0x7f800000, PT ;  /* 0x7f8000001d00780c */ /* 0x010fe20003f66070 */
[----:B---3--:R-:W-:Y:S02]  /*5ade0*/  @P5 FFMA.FTZ R26, R25, R4, +INF ;  /* 0x7f800000191a5423 */ /* 0x008fe40000010004 */
[----:B------:R0:W3:Y:S01]  /*5adf0*/  LDL.LU R25, [R1+0xcb8] ;  /* 0x000cb80001197983 */ /* 0x0000e20000300800 */
[----:B-1----:R-:W-:-:S05]  /*5ae00*/  FSEL R5, R27, -INF , P6 ;  /* 0xff8000001b057808 */ /* 0x002fca0003000000 */
[----:B------:R1:W-:Y:S01]  /*5ae10*/  STL [R1+0xa30], R5 ;  /* 0x000a300501007387 */ /* 0x0003e20000100800 */
[----:B--2---:R-:W-:-:S03]  /*5ae20*/  ISETP.GE.U32.AND P0, PT, R6, 0x7f800000, PT ;  /* 0x7f8000000600780c */ /* 0x004fc60003f06070 */
[----:B------:R-:W-:Y:S01]  /*5ae30*/  @P3 IMAD.MOV.U32 R4, RZ, RZ, 0x7f800000 ;  /* 0x7f800000ff043424 */ /* 0x000fe200078e00ff */
[----:B-1----:R-:W-:Y:S02]  /*5ae40*/  FSEL R5, R9, -INF , P2 ;  /* 0xff80000009057808 */ /* 0x002fe40001000000 */
[----:B------:R-:W2:Y:S04]  /*5ae50*/  LDL.LU R9, [R1+0x3b8] ;  /* 0x0003b80001097983 */ /* 0x000ea80000300800 */
[----:B------:R1:W-:Y:S01]  /*5ae60*/  STL [R1+0xa34], R5 ;  /* 0x000a340501007387 */ /* 0x0003e20000100800 */
[----:B-----5:R-:W-:Y:S02]  /*5ae70*/  ISETP.GE.U32.AND P6, PT, R16, 0x7f800000, PT ;  /* 0x7f8000001000780c */ /* 0x020fe40003fc6070 */
[----:B------:R-:W-:-:S02]  /*5ae80*/  ISETP.GE.U32.AND P2, PT, R13, 0x7f800000, PT ;  /* 0x7f8000000d00780c */ /* 0x000fc40003f46070 */
[----:B-1----:R-:W-:Y:S02]  /*5ae90*/  FSEL R5, R8, -INF , P1 ;  /* 0xff80000008057808 */ /* 0x002fe40000800000 */
[----:B------:R-:W4:Y:S04]  /*5aea0*/  LDL.LU R8, [R1+0x3a0] ;  /* 0x0003a00001087983 */ /* 0x000f280000300800 */
[----:B------:R1:W-:Y:S01]  /*5aeb0*/  STL [R1+0xa38], R5 ;  /* 0x000a380501007387 */ /* 0x0003e20000100800 */
[C---:B------:R-:W-:Y:S01]  /*5aec0*/  FSETP.NEU.AND P5, PT, R29.reuse, RZ, PT ;  /* 0x000000ff1d00720b */ /* 0x040fe20003fad000 */
[----:B---3--:R-:W-:Y:S01]  /*5aed0*/  @P3 FFMA.FTZ R25, R29, R4, +INF ;  /* 0x7f8000001d193423 */ /* 0x008fe20000010004 */
[----:B------:R-:W-:Y:S02]  /*5aee0*/  FSEL R4, R26, -INF , P4 ;  /* 0xff8000001a047808 */ /* 0x000fe40002000000 */
[----:B------:R-:W3:Y:S04]  /*5aef0*/  LDL.LU R26, [R1+0x3b4] ;  /* 0x0003b400011a7983 */ /* 0x000ee80000300800 */
[----:B------:R-:W5:Y:S04]  /*5af00*/  LDL.LU R27, [R1+0x390] ;  /* 0x00039000011b7983 */ /* 0x000f680000300800 */
[----:B------:R0:W-:Y:S01]  /*5af10*/  STL [R1+0xa20], R4 ;  /* 0x000a200401007387 */ /* 0x0001e20000100800 */
[----:B-1----:R-:W-:-:S03]  /*5af20*/  FSEL R5, R25, -INF , P5 ;  /* 0xff80000019057808 */ /* 0x002fc60002800000 */
[----:B------:R-:W5:Y:S04]  /*5af30*/  LDL.LU R28, [R1+0x3a4] ;  /* 0x0003a400011c7983 */ /* 0x000f680000300800 */
[----:B------:R-:W5:Y:S04]  /*5af40*/  LDL.LU R29, [R1+0x370] ;  /* 0x00037000011d7983 */ /* 0x000f680000300800 */
[----:B------:R1:W-:Y:S01]  /*5af50*/  STL [R1+0xa24], R5 ;  /* 0x000a240501007387 */ /* 0x0003e20000100800 */
[----:B0-----:R-:W-:-:S05]  /*5af60*/  @P0 MOV R4, 0x7f800000 ;  /* 0x7f80000000040802 */ /* 0x001fca0000000f00 */
[----:B------:R-:W-:Y:S01]  /*5af70*/  @P0 FFMA.FTZ R24, R6, R4, +INF ;  /* 0x7f80000006180423 */ /* 0x000fe20000010004 */
[----:B-1----:R-:W-:Y:S02]  /*5af80*/  @P6 IMAD.MOV.U32 R5, RZ, RZ, 0x7f800000 ;  /* 0x7f800000ff056424 */ /* 0x002fe400078e00ff */
[----:B------:R-:W-:Y:S01]  /*5af90*/  @P2 IMAD.MOV.U32 R4, RZ, RZ, 0x7f800000 ;  /* 0x7f800000ff042424 */ /* 0x000fe200078e00ff */
[C---:B------:R-:W-:Y:S01]  /*5afa0*/  FSETP.NEU.AND P0, PT, R16.reuse, RZ, PT ;  /* 0x000000ff1000720b */ /* 0x040fe20003f0d000 */
[----:B------:R-:W-:Y:S01]  /*5afb0*/  @P6 FFMA.FTZ R10, R16, R5, +INF ;  /* 0x7f800000100a6423 */ /* 0x000fe20000010005 */
[C---:B------:R-:W-:Y:S01]  /*5afc0*/  FSETP.NEU.AND P6, PT, R13.reuse, RZ, PT ;  /* 0x000000ff0d00720b */ /* 0x040fe20003fcd000 */
[----:B------:R-:W5:Y:S01]  /*5afd0*/  LDL.LU R16, [R1+0x38c] ;  /* 0x00038c0001107983 */ /* 0x000f620000300800 */
[----:B------:R-:W-:-:S03]  /*5afe0*/  @P2 FFMA.FTZ R23, R13, R4, +INF ;  /* 0x7f8000000d172423 */ /* 0x000fc60000010004 */
[----:B------:R0:W5:Y:S01]  /*5aff0*/  LDL.LU R13, [R1+0xcb4] ;  /* 0x000cb400010d7983 */ /* 0x0001620000300800 */
[C---:B------:R-:W-:Y:S02]  /*5b000*/  ISETP.GE.U32.AND P1, PT, R7.reuse, 0x7f800000, PT ;  /* 0x7f8000000700780c */ /* 0x040fe40003f26070 */
[----:B------:R-:W-:Y:S02]  /*5b010*/  FSETP.NEU.AND P3, PT, R6, RZ, PT ;  /* 0x000000ff0600720b */ /* 0x000fe40003f6d000 */
[----:B------:R-:W-:Y:S02]  /*5b020*/  FSETP.NEU.AND P2, PT, R7, RZ, PT ;  /* 0x000000ff0700720b */ /* 0x000fe40003f4d000 */
[----:B------:R-:W-:Y:S02]  /*5b030*/  FSEL R4, R24, -INF , P3 ;  /* 0xff80000018047808 */ /* 0x000fe40001800000 */
[----:B------:R-:W-:-:S05]  /*5b040*/  ISETP.GE.U32.AND P5, PT, R17, 0x7f800000, PT ;  /* 0x7f8000001100780c */ /* 0x000fca0003fa6070 */
[----:B------:R-:W-:-:S04]  /*5b050*/  @P1 IMAD.MOV.U32 R6, RZ, RZ, 0x7f800000 ;  /* 0x7f800000ff061424 */ /* 0x000fc800078e00ff */
[----:B------:R-:W-:Y:S02]  /*5b060*/  @P1 FFMA.FTZ R11, R7, R6, +INF ;  /* 0x7f800000070b1423 */ /* 0x000fe40000010006 */
[----:B------:R-:W5:Y:S04]  /*5b070*/  LDL.LU R7, [R1+0x358] ;  /* 0x0003580001077983 */ /* 0x000f680000300800 */
[----:B------:R1:W-:Y:S01]  /*5b080*/  STL [R1+0xa0c], R4 ;  /* 0x000a0c0401007387 */ /* 0x0003e20000100800 */
[----:B------:R-:W-:Y:S02]  /*5b090*/  FSEL R6, R10, -INF , P0 ;  /* 0xff8000000a067808 */ /* 0x000fe40000000000 */
[----:B----4-:R-:W-:Y:S02]  /*5b0a0*/  ISETP.GE.U32.AND P3, PT, R8, 0x7f800000, PT ;  /* 0x7f8000000800780c */ /* 0x010fe40003f66070 */
[----:B--2---:R-:W-:Y:S01]  /*5b0b0*/  ISETP.GE.U32.AND P1, PT, R9, 0x7f800000, PT ;  /* 0x7f8000000900780c */ /* 0x004fe20003f26070 */
[----:B------:R-:W-:Y:S01]  /*5b0c0*/  @P5 IMAD.MOV.U32 R5, RZ, RZ, 0x7f800000 ;  /* 0x7f800000ff055424 */ /* 0x000fe200078e00ff */
[----:B------:R-:W-:Y:S03]  /*5b0d0*/  STL [R1+0xa14], R6 ;  /* 0x000a140601007387 */ /* 0x000fe60000100800 */
[----:B------:R-:W-:Y:S01]  /*5b0e0*/  @P5 FFMA.FTZ R12, R17, R5, +INF ;  /* 0x7f800000110c5423 */ /* 0x000fe20000010005 */
[----:B---3--:R-:W-:-:S02]  /*5b0f0*/  ISETP.GE.U32.AND P4, PT, R26, 0x7f800000, PT ;  /* 0x7f8000001a00780c */ /* 0x008fc40003f86070 */
[----:B------:R-:W-:-:S11]  /*5b100*/  FSETP.NEU.AND P0, PT, R26, RZ, PT ;  /* 0x000000ff1a00720b */ /* 0x000fd60003f0d000 */
[----:B-1----:R-:W-:-:S05]  /*5b110*/  @P4 MOV R4, 0x7f800000 ;  /* 0x7f80000000044802 */ /* 0x002fca0000000f00 */
[----:B-----5:R-:W-:Y:S01]  /*5b120*/  @P4 FFMA.FTZ R13, R26, R4, +INF ;  /* 0x7f8000001a0d4423 */ /* 0x020fe20000010004 */
[----:B------:R-:W-:Y:S01]  /*5b130*/  FSEL R4, R23, -INF , P6 ;  /* 0xff80000017047808 */ /* 0x000fe20003000000 */
[----:B------:R-:W2:Y:S04]  /*5b140*/  LDL.LU R26, [R1+0x378] ;  /* 0x00037800011a7983 */ /* 0x000ea80000300800 */
[----:B------:R1:W-:Y:S01]  /*5b150*/  STL [R1+0xa10], R4 ;  /* 0x000a100401007387 */ /* 0x0003e20000100800 */
[----:B------:R-:W-:-:S03]  /*5b160*/  FSETP.NEU.AND P4, PT, R17, RZ, PT ;  /* 0x000000ff1100720b */ /* 0x000fc60003f8d000 */
[----:B------:R-:W3:Y:S01]  /*5b170*/  LDL.LU R17, [R1+0x348] ;  /* 0x0003480001117983 */ /* 0x000ee20000300800 */
[----:B------:R-:W-:Y:S02]  /*5b180*/  FSEL R5, R13, -INF , P0 ;  /* 0xff8000000d057808 */ /* 0x000fe40000000000 */
[----:B-1----:R-:W-:Y:S02]  /*5b190*/  FSEL R4, R11, -INF , P2 ;  /* 0xff8000000b047808 */ /* 0x002fe40001000000 */
[----:B------:R-:W-:-:S03]  /*5b1a0*/  ISETP.GE.U32.AND P5, PT, R28, 0x7f800000, PT ;  /* 0x7f8000001c00780c */ /* 0x000fc60003fa6070 */
[----:B------:R1:W-:Y:S01]  /*5b1b0*/  STL [R1+0xa54], R4 ;  /* 0x000a540401007387 */ /* 0x0003e20000100800 */
[----:B------:R-:W-:-:S03]  /*5b1c0*/  ISETP.GE.U32.AND P6, PT, R27, 0x7f800000, PT ;  /* 0x7f8000001b00780c */ /* 0x000fc60003fc6070 */
[----:B------:R4:W-:Y:S01]  /*5b1d0*/  STL [R1+0xa58], R5 ;  /* 0x000a580501007387 */ /* 0x0009e20000100800 */
[----:B------:R-:W-:-:S03]  /*5b1e0*/  FSETP.NEU.AND P2, PT, R8, RZ, PT ;  /* 0x000000ff0800720b */ /* 0x000fc60003f4d000 */
[----:B------:R-:W5:Y:S01]  /*5b1f0*/  LDL.LU R13, [R1+0x320] ;  /* 0x00032000010d7983 */ /* 0x000f620000300800 */
[----:B-1----:R-:W-:Y:S02]  /*5b200*/  @P3 IMAD.MOV.U32 R4, RZ, RZ, 0x7f800000 ;  /* 0x7f800000ff043424 */ /* 0x002fe400078e00ff */
[----:B----4-:R-:W-:Y:S02]  /*5b210*/  @P1 IMAD.MOV.U32 R5, RZ, RZ, 0x7f800000 ;  /* 0x7f800000ff051424 */ /* 0x010fe400078e00ff */
[----:B------:R-:W-:Y:S01]  /*5b220*/  @P3 FFMA.FTZ R22, R8, R4, +INF ;  /* 0x7f80000008163423 */ /* 0x000fe20000010004 */
[----:B------:R-:W-:Y:S01]  /*5b230*/  FSEL R4, R12, -INF , P4 ;  /* 0xff8000000c047808 */ /* 0x000fe20002000000 */
[----:B------:R-:W-:-:S03]  /*5b240*/  @P1 FFMA.FTZ R15, R9, R5, +INF ;  /* 0x7f800000090f1423 */ /* 0x000fc60000010005 */
[----:B------:R-:W-:Y:S02]  /*5b250*/  FSEL R5, R22, -INF , P2 ;  /* 0xff80000016057808 */ /* 0x000fe40001000000 */
[----:B------:R-:W-:Y:S01]  /*5b260*/  ISETP.GE.U32.AND P0, PT, R29, 0x7f800000, PT ;  /* 0x7f8000001d00780c */ /* 0x000fe20003f06070 */
[----:B------:R1:W-:Y:S04]  /*5b270*/  STL [R1+0xa50], R4 ;  /* 0x000a500401007387 */ /* 0x0003e80000100800 */
[----:B------:R-:W4:Y:S01]  /*5b280*/  LDL.LU R22, [R1+0x34c] ;  /* 0x00034c0001167983 */ /* 0x000f220000300800 */
[----:B------:R-:W-:-:S03]  /*5b290*/  ISETP.GE.U32.AND P3, PT, R16, 0x7f800000, PT ;  /* 0x7f8000001000780c */ /* 0x000fc60003f66070 */
[----:B------:R0:W-:Y:S01]  /*5b2a0*/  STL [R1+0xa4c], R5 ;  /* 0x000a4c0501007387 */ /* 0x0001e20000100800 */
[----:B------:R-:W-:Y:S02]  /*5b2b0*/  FSETP.NEU.AND P4, PT, R9, RZ, PT ;  /* 0x000000ff0900720b */ /* 0x000fe40003f8d000 */
[----:B-1----:R-:W-:Y:S01]  /*5b2c0*/  @P6 MOV R4, 0x7f800000 ;  /* 0x7f80000000046802 */ /* 0x002fe20000000f00 */
[----:B0-----:R-:W-:Y:S01]  /*5b2d0*/  @P5 IMAD.MOV.U32 R5, RZ, RZ, 0x7f800000 ;  /* 0x7f800000ff055424 */ /* 0x001fe200078e00ff */
[----:B------:R-:W-:-:S03]  /*5b2e0*/  FSETP.NEU.AND P2, PT, R27, RZ, PT ;  /* 0x000000ff1b00720b */ /* 0x000fc60003f4d000 */
[----:B------:R-:W-:Y:S01]  /*5b2f0*/  @P6 FFMA.FTZ R14, R27, R4, +INF ;  /* 0x7f8000001b0e6423 */ /* 0x000fe20000010004 */
[----:B------:R-:W-:Y:S01]  /*5b300*/  @P5 FFMA.FTZ R19, R28, R5, +INF ;  /* 0x7f8000001c135423 */ /* 0x000fe20000010005 */
[----:B------:R-:W-:Y:S01]  /*5b310*/  FSEL R5, R15, -INF , P4 ;  /* 0xff8000000f057808 */ /* 0x000fe20002000000 */
[----:B------:R-:W-:Y:S01]  /*5b320*/  @P0 IMAD.MOV.U32 R6, RZ, RZ, 0x7f800000 ;  /* 0x7f800000ff060424 */ /* 0x000fe200078e00ff */
[----:B------:R-:W4:Y:S04]  /*5b330*/  LDL.LU R15, [R1+0x330] ;  /* 0x00033000010f7983 */ /* 0x000f280000300800 */
[----:B------:R0:W-:Y:S01]  /*5b340*/  STL [R1+0xa3c], R5 ;  /* 0x000a3c0501007387 */ /* 0x0001e20000100800 */
[----:B------:R-:W-:Y:S01]  /*5b350*/  @P3 IMAD.MOV.U32 R4, RZ, RZ, 0x7f800000 ;  /* 0x7f800000ff043424 */ /* 0x000fe200078e00ff */
[C---:B------:R-:W-:Y:S01]  /*5b360*/  FSETP.NEU.AND P5, PT, R29.reuse, RZ, PT ;  /* 0x000000ff1d00720b */ /* 0x040fe20003fad000 */
[----:B------:R-:W-:-:S02]  /*5b370*/  @P0 FFMA.FTZ R18, R29, R6, +INF ;  /* 0x7f8000001d120423 */ /* 0x000fc40000010006 */
[----:B------:R1:W4:Y:S01]  /*5b380*/  LDL R29, [R1+0x114] ;  /* 0x00011400011d7983 */ /* 0x0003220000100800 */
[----:B0-----:R-:W-:Y:S02]  /*5b390*/  FSEL R5, R14, -INF , P2 ;  /* 0xff8000000e057808 */ /* 0x001fe40001000000 */
[C---:B------:R-:W-:Y:S01]  /*5b3a0*/  FSETP.NEU.AND P2, PT, R16.reuse, RZ, PT ;  /* 0x000000ff1000720b */ /* 0x040fe20003f4d000 */
[----:B------:R-:W-:Y:S02]  /*5b3b0*/  @P3 FFMA.FTZ R21, R16, R4, +INF ;  /* 0x7f80000010153423 */ /* 0x000fe40000010004 */
[----:B------:R0:W-:Y:S04]  /*5b3c0*/  STL [R1+0xa40], R5 ;  /* 0x000a400501007387 */ /* 0x0001e80000100800 */
[----:B------:R1:W5:Y:S01]  /*5b3d0*/  LDL R16, [R1+0x10c] ;  /* 0x00010c0001107983 */ /* 0x0003620000100800 */
[----:B------:R-:W-:-:S03]  /*5b3e0*/  FSETP.NEU.AND P6, PT, R28, RZ, PT ;  /* 0x000000ff1c00720b */ /* 0x000fc60003fcd000 */
[----:B------:R-:W5:Y:S01]  /*5b3f0*/  LDL R25, [R1+0x8c4] ;  /* 0x0008c40001197983 */ /* 0x000f620000100800 */
[----:B0-----:R-:W-:-:S03]  /*5b400*/  FSEL R5, R19, -INF , P6 ;  /* 0xff80000013057808 */ /* 0x001fc60003000000 */
[----:B------:R-:W5:Y:S04]  /*5b410*/  LDL.LU R19, [R1+0x35c] ;  /* 0x00035c0001137983 */ /* 0x000f680000300800 */
[----:B------:R0:W-:Y:S01]  /*5b420*/  STL [R1+0xa28], R5 ;  /* 0x000a280501007387 */ /* 0x0001e20000100800 */
[----:B------:R-:W-:-:S03]  /*5b430*/  ISETP.GE.U32.AND P1, PT, R7, 0x7f800000, PT ;  /* 0x7f8000000700780c */ /* 0x000fc60003f26070 */
[----:B------:R1:W5:Y:S01]  /*5b440*/  LDL R14, [R1+0xa00] ;  /* 0x000a0000010e7983 */ /* 0x0003620000100800 */
[----:B0-----:R-:W-:-:S05]  /*5b450*/  FSEL R5, R18, -INF , P5 ;  /* 0xff80000012057808 */ /* 0x001fca0002800000 */
[----:B------:R-:W-:Y:S04]  /*5b460*/  STL [R1+0xa2c], R5 ;  /* 0x000a2c0501007387 */ /* 0x000fe80000100800 */
[----:B------:R1:W5:Y:S01]  /*5b470*/  LDL R6, [R1+0x9ec] ;  /* 0x0009ec0001067983 */ /* 0x0003620000100800 */
[----:B------:R-:W-:Y:S02]  /*5b480*/  @P1 MOV R4, 0x7f800000 ;  /* 0x7f80000000041802 */ /* 0x000fe40000000f00 */
[C---:B------:R-:W-:Y:S01]  /*5b490*/  FSETP.NEU.AND P6, PT, R7.reuse, RZ, PT ;  /* 0x000000ff0700720b */ /* 0x040fe20003fcd000 */
[----:B------:R-:W5:Y:S02]  /*5b4a0*/  LDL.LU R12, [R1+0x43c] ;  /* 0x00043c00010c7983 */ /* 0x000f640000300800 */
[----:B------:R-:W-:Y:S01]  /*5b4b0*/  @P1 FFMA.FTZ R20, R7, R4, +INF ;  /* 0x7f80000007141423 */ /* 0x000fe20000010004 */
[----:B------:R-:W-:-:S04]  /*5b4c0*/  FSEL R4, R21, -INF , P2 ;  /* 0xff80000015047808 */ /* 0x000fc80001000000 */
[----:B------:R-:W-:Y:S01]  /*5b4d0*/  FSEL R8, R20, -INF , P6 ;  /* 0xff80000014087808 */ /* 0x000fe20003000000 */
[----:B------:R-:W-:Y:S04]  /*5b4e0*/  STL [R1+0xa18], R4 ;  /* 0x000a180401007387 */ /* 0x000fe80000100800 */
[----:B------:R-:W5:Y:S04]  /*5b4f0*/  LDL.LU R7, [R1+0x430] ;  /* 0x0004300001077983 */ /* 0x000f680000300800 */
[----:B------:R-:W5:Y:S04]  /*5b500*/  LDL.LU R11, [R1+0x1f4] ;  /* 0x0001f400010b7983 */ /* 0x000f680000300800 */
[----:B------:R0:W-:Y:S04]  /*5b510*/  STL [R1+0xa1c], R8 ;  /* 0x000a1c0801007387 */ /* 0x0001e80000100800 */
[----:B------:R-:W5:Y:S04]  /*5b520*/  LDL.LU R23, [R1+0x54] ;  /* 0x0000540001177983 */ /* 0x000f680000300800 */
[----:B------:R-:W5:Y:S04]  /*5b530*/  LDL.LU R9, [R1+0x3d0] ;  /* 0x0003d00001097983 */ /* 0x000f680000300800 */
[----:B------:R-:W5:Y:S04]  /*5b540*/  LDL.LU R27, [R1+0x1f8] ;  /* 0x0001f800011b7983 */ /* 0x000f680000300800 */
[----:B------:R-:W5:Y:S04]  /*5b550*/  LDL.LU R10, [R1+0x58] ;  /* 0x00005800010a7983 */ /* 0x000f680000300800 */
[----:B0-----:R-:W5:Y:S04]  /*5b560*/  LDL.LU R8, [R1+0x3d4] ;  /* 0x0003d40001087983 */ /* 0x001f680000300800 */
[----:B------:R-:W5:Y:S04]  /*5b570*/  LDL.LU R28, [R1+0x1e8] ;  /* 0x0001e800011c7983 */ /* 0x000f680000300800 */
[----:B------:R-:W5:Y:S01]  /*5b580*/  LDL.LU R24, [R1+0x4c] ;  /* 0x00004c0001187983 */ /* 0x000f620000300800 */
[----:B--2---:R-:W-:-:S02]  /*5b590*/  ISETP.GE.U32.AND P0, PT, R26, 0x7f800000, PT ;  /* 0x7f8000001a00780c */ /* 0x004fc40003f06070 */
[----:B---3--:R-:W-:-:S11]  /*5b5a0*/  ISETP.GE.U32.AND P4, PT, R17, 0x7f800000, PT ;  /* 0x7f8000001100780c */ /* 0x008fd60003f86070 */
[----:B------:R-:W-:Y:S02]  /*5b5b0*/  @P0 IMAD.MOV.U32 R5, RZ, RZ, 0x7f800000 ;  /* 0x7f800000ff050424 */ /* 0x000fe400078e00ff */
[----:B------:R-:W-:Y:S01]  /*5b5c0*/  @P4 IMAD.MOV.U32 R4, RZ, RZ, 0x7f800000 ;  /* 0x7f800000ff044424 */ /* 0x000fe200078e00ff */
[C---:B------:R-:W-:Y:S01]  /*5b5d0*/  FSETP.NEU.AND P6, PT, R26.reuse, RZ, PT ;  /* 0x000000ff1a00720b */ /* 0x040fe20003fcd000 */
[----:B----4-:R-:W-:-:S05]  /*5b5e0*/  @P0 FFMA.FTZ R29, R26, R5, +INF ;  /* 0x7f8000001a1d0423 */ /* 0x010fca0000010005 */
[----:B------:R-:W-:Y:S01]  /*5b5f0*/  @P0 STL [R1+0x114], R29 ;  /* 0x0001141d01000387 */ /* 0x000fe20000100800 */
[C---:B-----5:R-:W-:Y:S01]  /*5b600*/  @P4 FFMA.FTZ R16, R17.reuse, R4, +INF ;  /* 0x7f80000011104423 */ /* 0x060fe20000010004 */
[----:B------:R-:W-:-:S04]  /*5b610*/  FSETP.NEU.AND P0, PT, R17, RZ, PT ;  /* 0x000000ff1100720b */ /* 0x000fc80003f0d000 */
[----:B------:R0:W-:Y:S04]  /*5b620*/  @P4 STL [R1+0x10c], R16 ;  /* 0x00010c1001004387 */ /* 0x0001e80000100800 */
[----:B0-----:R-:W2:Y:S04]  /*5b630*/  LDL.LU R16, [R1+0x1e4] ;  /* 0x0001e40001107983 */ /* 0x001ea80000300800 */
[----:B------:R-:W3:Y:S04]  /*5b640*/  LDL.LU R26, [R1+0x44] ;  /* 0x00004400011a7983 */ /* 0x000ee80000300800 */
[----:B------:R-:W4:Y:S04]  /*5b650*/  LDL.LU R29, [R1+0x10] ;  /* 0x00001000011d7983 */ /* 0x000f280000300800 */
[----:B------:R-:W4:Y:S01]  /*5b660*/  LDL.LU R17, [R1+0x674] ;  /* 0x0006740001117983 */ /* 0x000f220000300800 */
[----:B------:R-:W-:-:S02]  /*5b670*/  ISETP.GE.U32.AND P3, PT, R19, 0x7f800000, PT ;  /* 0x7f8000001300780c */ /* 0x000fc40003f66070 */
[----:B------:R-:W-:Y:S02]  /*5b680*/  ISETP.GE.U32.AND P5, PT, R15, 0x7f800000, PT ;  /* 0x7f8000000f00780c */ /* 0x000fe40003fa6070 */
[----:B------:R-:W-:Y:S02]  /*5b690*/  ISETP.GE.U32.AND P1, PT, R22, 0x7f800000, PT ;  /* 0x7f8000001600780c */ /* 0x000fe40003f26070 */
[----:B------:R-:W-:-:S07]  /*5b6a0*/  ISETP.GE.U32.AND P2, PT, R13, 0x7f800000, PT ;  /* 0x7f8000000d00780c */ /* 0x000fce0003f46070 */
[----:B------:R-:W-:Y:S02]  /*5b6b0*/  @P3 IMAD.MOV.U32 R5, RZ, RZ, 0x7f800000 ;  /* 0x7f800000ff053424 */ /* 0x000fe400078e00ff */
[----:B------:R-:W-:Y:S02]  /*5b6c0*/  @P5 MOV R4, 0x7f800000 ;  /* 0x7f80000000045802 */ /* 0x000fe40000000f00 */
[----:B------:R-:W-:Y:S01]  /*5b6d0*/  @P3 FFMA.FTZ R14, R19, R5, +INF ;  /* 0x7f800000130e3423 */ /* 0x000fe20000010005 */
[----:B------:R-:W-:Y:S02]  /*5b6e0*/  @P1 IMAD.MOV.U32 R5, RZ, RZ, 0x7f800000 ;  /* 0x7f800000ff051424 */ /* 0x000fe400078e00ff */
[----:B------:R-:W-:Y:S01]  /*5b6f0*/  @P5 FFMA.FTZ R6, R15, R4, +INF ;  /* 0x7f8000000f065423 */ /* 0x000fe20000010004 */
[----:B------:R-:W-:Y:S02]  /*5b700*/  @P2 IMAD.MOV.U32 R4, RZ, RZ, 0x7f800000 ;  /* 0x7f800000ff042424 */ /* 0x000fe400078e00ff */
[----:B------:R-:W-:Y:S01]  /*5b710*/  @P1 FFMA.FTZ R0, R22, R5, +INF ;  /* 0x7f80000016001423 */ /* 0x000fe20000010005 */
[----:B------:R-:W-:Y:S01]  /*5b720*/  @P3 STL [R1+0xa00], R14 ;  /* 0x000a000e01003387 */ /* 0x000fe20000100800 */
[----:B------:R-:W-:-:S03]  /*5b730*/  @P2 FFMA.FTZ R3, R13, R4, +INF ;  /* 0x7f8000000d032423 */ /* 0x000fc60000010004 */
[----:B------:R-:W-:Y:S04]  /*5b740*/  @P5 STL [R1+0x9ec], R6 ;  /* 0x0009ec0601005387 */ /* 0x000fe80000100800 */
[----:B------:R0:W-:Y:S04]  /*5b750*/  STL [R1+0x9e0], R0 ;  /* 0x0009e00001007387 */ /* 0x0001e80000100800 */
[----:B0-----:R-:W5:Y:S04]  /*5b760*/  LDL.LU R0, [R1+0xcb0] ;  /* 0x000cb00001007983 */ /* 0x001f680000300800 */
[----:B------:R0:W-:Y:S04]  /*5b770*/  STL [R1+0x9dc], R3 ;  /* 0x0009dc0301007387 */ /* 0x0001e80000100800 */
[----:B0-----:R-:W5:Y:S01]  /*5b780*/  LDL.LU R3, [R1+0xcac] ;  /* 0x000cac0001037983 */ /* 0x001f620000300800 */
[----:B------:R-:W-:-:S04]  /*5b790*/  LOP3.LUT R7, R7, 0xffff, RZ, 0xc0, !PT ;  /* 0x0000ffff07077812 */ /* 0x000fc800078ec0ff */
[----:B------:R-:W-:Y:S02]  /*5b7a0*/  PRMT R6, R27, 0x4210, R7 ;  /* 0x000042101b067816 */ /* 0x000fe40000000007 */
[----:B------:R-:W5:Y:S01]  /*5b7b0*/  LDL.LU R27, [R1+0x36c] ;  /* 0x00036c00011b7983 */ /* 0x000f620000300800 */
[----:B------:R-:W-:Y:S02]  /*5b7c0*/  LOP3.LUT R5, R12, 0xffff, RZ, 0xc0, !PT ;  /* 0x0000ffff0c057812 */ /* 0x000fe400078ec0ff */
[----:B------:R-:W-:Y:S02]  /*5b7d0*/  LOP3.LUT R9, R9, 0xffff, RZ, 0xc0, !PT ;  /* 0x0000ffff09097812 */ /* 0x000fe400078ec0ff */
[----:B------:R-:W-:Y:S02]  /*5b7e0*/  PRMT R4, R11, 0x4210, R5 ;  /* 0x000042100b047816 */ /* 0x000fe40000000005 */
[----:B------:R-:W-:Y:S02]  /*5b7f0*/  LOP3.LUT R11, R8, 0xffff, RZ, 0xc0, !PT ;  /* 0x0000ffff080b7812 */ /* 0x000fe400078ec0ff */
[----:B------:R-:W-:-:S02]  /*5b800*/  PRMT R8, R28, 0x4210, R9 ;  /* 0x000042101c087816 */ /* 0x000fc40000000009 */
[----:B------:R-:W-:Y:S01]  /*5b810*/  PRMT R7, R10, 0x5210, R7 ;  /* 0x000052100a077816 */ /* 0x000fe20000000007 */
[----:B------:R-:W5:Y:S04]  /*5b820*/  LDL.LU R28, [R1+0x368] ;  /* 0x00036800011c7983 */ /* 0x000f680000300800 */
[----:B------:R-:W5:Y:S01]  /*5b830*/  LDL.LU R21, [R1+0x3c] ;  /* 0x00003c0001157983 */ /* 0x000f620000300800 */
[----:B------:R-:W-:Y:S02]  /*5b840*/  FSETP.NEU.AND P4, PT, R19, RZ, PT ;  /* 0x000000ff1300720b */ /* 0x000fe40003f8d000 */
[----:B------:R-:W-:Y:S02]  /*5b850*/  FSETP.NEU.AND P5, PT, R22, RZ, PT ;  /* 0x000000ff1600720b */ /* 0x000fe40003fad000 */
[----:B------:R-:W-:-:S02]  /*5b860*/  PRMT R5, R23, 0x5210, R5 ;  /* 0x0000521017057816 */ /* 0x000fc40000000005 */
[----:B--2---:R-:W-:Y:S02]  /*5b870*/  PRMT R10, R16, 0x4210, R11 ;  /* 0x00004210100a7816 */ /* 0x004fe4000000000b */
[----:B------:R-:W2:Y:S04]  /*5b880*/  LDL.LU R16, [R1+0x34] ;  /* 0x0000340001107983 */ /* 0x000ea80000300800 */
[----:B------:R-:W2:Y:S04]  /*5b890*/  LDL.LU R20, [R1+0x340] ;  /* 0x0003400001147983 */ /* 0x000ea80000300800 */
[----:B------:R-:W2:Y:S01]  /*5b8a0*/  LDL.LU R18, [R1+0x33c] ;  /* 0x00033c0001127983 */ /* 0x000ea20000300800 */
[----:B----4-:R-:W-:-:S03]  /*5b8b0*/  FADD R14, R17, R29 ;  /* 0x0000001d110e7221 */ /* 0x010fc60000000000 */
[----:B------:R-:W4:Y:S04]  /*5b8c0*/  LDL.LU R19, [R1+0x194] ;  /* 0x0001940001137983 */ /* 0x000f280000300800 */
[----:B------:R-:W2:Y:S04]  /*5b8d0*/  LDL.LU R17, [R1+0x38] ;  /* 0x0000380001117983 */ /* 0x000ea80000300800 */
[----:B------:R-:W2:Y:S04]  /*5b8e0*/  LDL.LU R22, [R1+0x198] ;  /* 0x0001980001167983 */ /* 0x000ea80000300800 */
[----:B------:R-:W2:Y:S04]  /*5b8f0*/  LDL.LU R23, [R1+0x40] ;  /* 0x0000400001177983 */ /* 0x000ea80000300800 */
[----:B------:R-:W2:Y:S01]  /*5b900*/  LDL.LU R29, [R1+0x2e8] ;  /* 0x0002e800011d7983 */ /* 0x000ea20000300800 */
[----:B---3--:R-:W-:-:S02]  /*5b910*/  PRMT R11, R26, 0x5210, R11 ;  /* 0x000052101a0b7816 */ /* 0x008fc4000000000b */
[----:B------:R-:W0:Y:S01]  /*5b920*/  S2R R26, SR_TID.X ;  /* 0x00000000001a7919 */ /* 0x000e220000002100 */
[----:B------:R-:W-:Y:S02]  /*5b930*/  ISETP.GE.U32.AND P2, PT, R25, 0x7f800000, PT ;  /* 0x7f8000001900780c */ /* 0x000fe40003f46070 */
[----:B------:R-:W-:-:S11]  /*5b940*/  PRMT R9, R24, 0x5210, R9 ;  /* 0x0000521018097816 */ /* 0x000fd60000000009 */
[----:B------:R-:W-:-:S04]  /*5b950*/  @P2 IMAD.MOV.U32 R12, RZ, RZ, 0x7f800000 ;  /* 0x7f800000ff0c2424 */ /* 0x000fc800078e00ff */
[----:B------:R-:W-:Y:S01]  /*5b960*/  @P2 FFMA.FTZ R14, R25, R12, +INF ;  /* 0x7f800000190e2423 */ /* 0x000fe2000001000c */
[----:B------:R-:W-:Y:S02]  /*5b970*/  FSETP.NEU.AND P3, PT, R15, RZ, PT ;  /* 0x000000ff0f00720b */ /* 0x000fe40003f6d000 */
[----:B------:R-:W-:Y:S01]  /*5b980*/  FSETP.NEU.AND P1, PT, R13, RZ, PT ;  /* 0x000000ff0d00720b */ /* 0x000fe20003f2d000 */
[----:B------:R-:W3:Y:S08]  /*5b990*/  LDC R15, c[0x0][0x3e8] ;  /* 0x0000fa00ff0f7b82 */ /* 0x000ef00000000800 */
[----:B------:R-:W1:Y:S08]  /*5b9a0*/  LDC R13, c[0x0][0x3e8] ;  /* 0x0000fa00ff0d7b82 */ /* 0x000e700000000800 */
[----:B------:R-:W1:Y:S01]  /*5b9b0*/  LDC R12, c[0x0][0x3e8] ;  /* 0x0000fa00ff0c7b82 */ /* 0x000e620000000800 */
[----:B-----5:R5:W-:Y:S04]  /*5b9c0*/  STSM.16.M88.4 [R3+0x500], R4 ;  /* 0x0005000403007844 */ /* 0x020be80000000200 */
[----:B------:R0:W-:Y:S04]  /*5b9d0*/  STSM.16.M88.4 [R3+0x600], R8 ;  /* 0x0006000803007844 */ /* 0x0001e80000000200 */
[----:B-----5:R-:W5:Y:S04]  /*5b9e0*/  LDL.LU R4, [R1+0x1ec] ;  /* 0x0001ec0001047983 */ /* 0x020f680000300800 */
[----:B0-----:R-:W5:Y:S01]  /*5b9f0*/  LDL.LU R11, [R1+0x1f0] ;  /* 0x0001f000010b7983 */ /* 0x001f620000300800 */
[----:B------:R-:W-:-:S03]  /*5ba00*/  SHF.R.U32.HI R6, RZ, 0x8, R26 ;  /* 0x00000008ff067819 */ /* 0x000fc6000001161a */
[----:B------:R-:W5:Y:S04]  /*5ba10*/  LDL.LU R25, [R1+0x2e4] ;  /* 0x0002e40001197983 */ /* 0x000f680000300800 */
[----:B------:R-:W5:Y:S04]  /*5ba20*/  LDL.LU R26, [R1+0x1b4] ;  /* 0x0001b400011a7983 */ /* 0x000f680000300800 */
[----:B------:R0:W-:Y:S01]  /*5ba30*/  STL [R1+0x944], R14 ;  /* 0x0009440e01007387 */ /* 0x0001e20000100800 */
[----:B------:R-:W-:-:S03]  /*5ba40*/  LOP3.LUT R5, R27, 0xffff, RZ, 0xc0, !PT ;  /* 0x0000ffff1b057812 */ /* 0x000fc600078ec0ff */
[----:B------:R-:W5:Y:S01]  /*5ba50*/  LDL.LU R27, [R1+0x48] ;  /* 0x00004800011b7983 */ /* 0x000f620000300800 */
[----:B------:R-:W-:-:S03]  /*5ba60*/  SGXT.U32 R6, R6, 0x1 ;  /* 0x000000010606781a */ /* 0x000fc60000000000 */
[----:B------:R-:W5:Y:S02]  /*5ba70*/  LDL.LU R24, [R1+0x1b8] ;  /* 0x0001b80001187983 */ /* 0x000f640000300800 */
[----:B------:R-:W-:Y:S01]  /*5ba80*/  IMAD R8, R6, UR4, RZ ;  /* 0x0000000406087c24 */ /* 0x000fe2000f8e02ff */
[----:B------:R-:W-:Y:S01]  /*5ba90*/  LOP3.LUT R7, R28, 0xffff, RZ, 0xc0, !PT ;  /* 0x0000ffff1c077812 */ /* 0x000fe200078ec0ff */
[----:B0-----:R-:W0:Y:S01]  /*5baa0*/  LDC R14, c[0x0][0x3e8] ;  /* 0x0000fa00ff0e7b82 */ /* 0x001e220000000800 */
[----:B------:R-:W5:Y:S01]  /*5bab0*/  LDL.LU R28, [R1+0x50] ;  /* 0x00005000011c7983 */ /* 0x000f620000300800 */
[----:B------:R-:W0:Y:S01]  /*5bac0*/  LDCU UR4, c[0x0][0x3e8] ;  /* 0x00007d00ff0477ac */ /* 0x000e220008000800 */
[----:B---3--:R-:W-:-:S05]  /*5bad0*/  LEA R10, R15, R8, 0x1 ;  /* 0x000000080f0a7211 */ /* 0x008fca00078e08ff */
[----:B-1----:R-:W-:Y:S01]  /*5bae0*/  IMAD R15, R13, 0x2, R10 ;  /* 0x000000020d0f7824 */ /* 0x002fe200078e020a */
[----:B------:R-:W-:Y:S04]  /*5baf0*/  STL [R1+0xf8], R10 ;  /* 0x0000f80a01007387 */ /* 0x000fe80000100800 */
[----:B------:R1:W-:Y:S01]  /*5bb00*/  STL [R1+0xec], R15 ;  /* 0x0000ec0f01007387 */ /* 0x0003e20000100800 */
[----:B--2---:R-:W-:-:S03]  /*5bb10*/  LOP3.LUT R13, R29, 0xffff, RZ, 0xc0, !PT ;  /* 0x0000ffff1d0d7812 */ /* 0x004fc600078ec0ff */
[----:B------:R-:W2:Y:S01]  /*5bb20*/  LDL.LU R29, [R1+0x22c] ;  /* 0x00022c00011d7983 */ /* 0x000ea20000300800 */
[----:B------:R-:W-:Y:S02]  /*5bb30*/  LOP3.LUT R9, R20, 0xffff, RZ, 0xc0, !PT ;  /* 0x0000ffff14097812 */ /* 0x000fe400078ec0ff */
[----:B------:R-:W3:Y:S02]  /*5bb40*/  LDC R20, c[0x0][0x3e8] ;  /* 0x0000fa00ff147b82 */ /* 0x000ee40000000800 */
[--C-:B----4-:R-:W-:Y:S02]  /*5bb50*/  PRMT R8, R19, 0x4210, R9.reuse ;  /* 0x0000421013087816 */ /* 0x110fe40000000009 */
[----:B------:R-:W-:-:S04]  /*5bb60*/  PRMT R9, R17, 0x5210, R9 ;  /* 0x0000521011097816 */ /* 0x000fc80000000009 */
[----:B------:R-:W4:Y:S08]  /*5bb70*/  LDC R17, c[0x0][0x3e8] ;  /* 0x0000fa00ff117b82 */ /* 0x000f300000000800 */
[----:B------:R-:W0:Y:S01]  /*5bb80*/  LDC R19, c[0x0][0x3e8] ;  /* 0x0000fa00ff137b82 */ /* 0x000e220000000800 */
[----:B-----5:R-:W-:Y:S02]  /*5bb90*/  PRMT R6, R11, 0x4210, R7 ;  /* 0x000042100b067816 */ /* 0x020fe40000000007 */
[----:B------:R-:W-:Y:S01]  /*5bba0*/  LOP3.LUT R11, R18, 0xffff, RZ, 0xc0, !PT ;  /* 0x0000ffff120b7812 */ /* 0x000fe200078ec0ff */
[----:B------:R-:W-:Y:S01]  /*5bbb0*/  IMAD R18, R12, 0x2, R15 ;  /* 0x000000020c127824 */ /* 0x000fe200078e020f */
[----:B------:R-:W-:-:S02]  /*5bbc0*/  PRMT R12, R26, 0x4210, R13 ;  /* 0x000042101a0c7816 */ /* 0x000fc4000000000d */
[----:B------:R-:W5:Y:S01]  /*5bbd0*/  LDL.LU R26, [R1+0x228] ;  /* 0x00022800011a7983 */ /* 0x000f620000300800 */
[--C-:B------:R-:W-:Y:S02]  /*5bbe0*/  PRMT R4, R4, 0x4210, R5.reuse ;  /* 0x0000421004047816 */ /* 0x100fe40000000005 */
[----:B------:R-:W-:Y:S02]  /*5bbf0*/  PRMT R5, R21, 0x5210, R5 ;  /* 0x0000521015057816 */ /* 0x000fe40000000005 */
[----:B------:R-:W3:Y:S01]  /*5bc00*/  LDC R21, c[0x0][0x3e8] ;  /* 0x0000fa00ff157b82 */ /* 0x000ee20000000800 */
[----:B-1----:R-:W-:Y:S01]  /*5bc10*/  LOP3.LUT R15, R25, 0xffff, RZ, 0xc0, !PT ;  /* 0x0000ffff190f7812 */ /* 0x002fe200078ec0ff */
[----:B------:R1:W-:Y:S04]  /*5bc20*/  STL [R1+0xe8], R18 ;  /* 0x0000e81201007387 */ /* 0x0003e80000100800 */
[----:B------:R-:W5:Y:S01]  /*5bc30*/  LDL.LU R25, [R1+0x188] ;  /* 0x0001880001197983 */ /* 0x000f620000300800 */
[----:B------:R-:W-:-:S02]  /*5bc40*/  PRMT R7, R16, 0x5210, R7 ;  /* 0x0000521010077816 */ /* 0x000fc40000000007 */
[----:B------:R-:W-:Y:S01]  /*5bc50*/  PRMT R13, R27, 0x5210, R13 ;  /* 0x000052101b0d7816 */ /* 0x000fe2000000000d */
[----:B------:R-:W4:Y:S01]  /*5bc60*/  LDC R16, c[0x0][0x3e8] ;  /* 0x0000fa00ff107b82 */ /* 0x000f220000000800 */
[----:B------:R-:W5:Y:S01]  /*5bc70*/  LDL.LU R27, [R1+0x5c] ;  /* 0x00005c00011b7983 */ /* 0x000f620000300800 */
[----:B------:R-:W-:Y:S01]  /*5bc80*/  PRMT R10, R22, 0x4210, R11 ;  /* 0x00004210160a7816 */ /* 0x000fe2000000000b */
[----:B0-----:R-:W-:Y:S02]  /*5bc90*/  IMAD R22, R14, 0x2, R18 ;  /* 0x000000020e167824 */ /* 0x001fe400078e0212 */
[----:B------:R-:W-:Y:S01]  /*5bca0*/  STSM.16.M88.4 [R3+0x700], R4 ;  /* 0x0007000403007844 */ /* 0x000fe20000000200 */
[----:B------:R-:W-:Y:S02]  /*5bcb0*/  PRMT R14, R24, 0x4210, R15 ;  /* 0x00004210180e7816 */ /* 0x000fe4000000000f */
[----:B------:R-:W-:Y:S01]  /*5bcc0*/  PRMT R11, R23, 0x5210, R11 ;  /* 0x00005210170b7816 */ /* 0x000fe2000000000b */
[----:B-1----:R-:W0:Y:S01]  /*5bcd0*/  LDC R18, c[0x0][0x3e8] ;  /* 0x0000fa00ff127b82 */ /* 0x002e220000000800 */
[----:B------:R3:W-:Y:S01]  /*5bce0*/  STL [R1+0x108], R22 ;  /* 0x0001081601007387 */ /* 0x0007e20000100800 */
[----:B------:R-:W-:-:S02]  /*5bcf0*/  PRMT R15, R28, 0x5210, R15 ;  /* 0x000052101c0f7816 */ /* 0x000fc4000000000f */
[----:B---3--:R-:W-:Y:S01]  /*5bd00*/  LEA R22, R21, R22, 0x1 ;  /* 0x0000001615167211 */ /* 0x008fe200078e08ff */
[----:B------:R-:W3:Y:S04]  /*5bd10*/  LDL.LU R5, [R1+0x224] ;  /* 0x0002240001057983 */ /* 0x000ee80000300800 */
[----:B------:R1:W-:Y:S04]  /*5bd20*/  STL [R1+0xd8], R22 ;  /* 0x0000d81601007387 */ /* 0x0003e80000100800 */
[----:B------:R-:W3:Y:S04]  /*5bd30*/  LDL.LU R7, [R1+0x220] ;  /* 0x0002200001077983 */ /* 0x000ee80000300800 */
[----:B------:R-:W3:Y:S01]  /*5bd40*/  LDL.LU R4, [R1+0x1a4] ;  /* 0x0001a40001047983 */ /* 0x000ee20000300800 */
[----:B----4-:R-:W-:-:S03]  /*5bd50*/  IMAD R24, R16, 0x2, R22 ;  /* 0x0000000210187824 */ /* 0x010fc600078e0216 */
[----:B------:R-:W4:Y:S04]  /*5bd60*/  LDL.LU R6, [R1+0x64] ;  /* 0x0000640001067983 */ /* 0x000f280000300800 */
[----:B------:R-:W4:Y:S04]  /*5bd70*/  LDL.LU R16, [R1+0x60] ;  /* 0x0000600001107983 */ /* 0x000f280000300800 */
[----:B------:R0:W-:Y:S01]  /*5bd80*/  STSM.16.M88.4 [R3+0x800], R8 ;  /* 0x0008000803007844 */ /* 0x0001e20000000200 */
[----:B------:R-:W2:Y:S03]  /*5bd90*/  LDC R21, c[0x0][0x3e8] ;  /* 0x0000fa00ff157b82 */ /* 0x000ea60000000800 */
[----:B-1----:R-:W4:Y:S04]  /*5bda0*/  LDL.LU R22, [R1+0x1ac] ;  /* 0x0001ac0001167983 */ /* 0x002f280000300800 */
[----:B------:R-:W4:Y:S04]  /*5bdb0*/  LDL.LU R23, [R1+0x68] ;  /* 0x0000680001177983 */ /* 0x000f280000300800 */
[----:B------:R-:W-:Y:S04]  /*5bdc0*/  STL [R1+0xd0], R24 ;  /* 0x0000d01801007387 */ /* 0x000fe80000100800 */
[----:B------:R-:W4:Y:S04]  /*5bdd0*/  LDL.LU R28, [R1+0x218] ;  /* 0x00021800011c7983 */ /* 0x000f280000300800 */
[----:B------:R1:W-:Y:S01]  /*5bde0*/  STSM.16.M88.4 [R3+0x900], R12 ;  /* 0x0009000c03007844 */ /* 0x0003e20000000200 */
[----:B0-----:R-:W-:Y:S01]  /*5bdf0*/  IMAD R11, R20, 0x2, R24 ;  /* 0x00000002140b7824 */ /* 0x001fe200078e0218 */
[----:B------:R-:W0:Y:S08]  /*5be00*/  LDC R9, c[0x0][0x3e8] ;  /* 0x0000fa00ff097b82 */ /* 0x000e300000000800 */
[----:B------:R-:W0:Y:S08]  /*5be10*/  LDC R8, c[0x0][0x3e8] ;  /* 0x0000fa00ff087b82 */ /* 0x000e300000000800 */
[----:B------:R-:W0:Y:S08]  /*5be20*/  LDC R10, c[0x0][0x3e8] ;  /* 0x0000fa00ff0a7b82 */ /* 0x000e300000000800 */
[----:B------:R-:W0:Y:S01]  /*5be30*/  LDC R20, c[0x0][0x3e8] ;  /* 0x0000fa00ff147b82 */ /* 0x000e220000000800 */
[----:B-1----:R-:W4:Y:S04]  /*5be40*/  LDL.LU R14, [R1+0x18c] ;  /* 0x00018c00010e7983 */ /* 0x002f280000300800 */
[----:B------:R-:W4:Y:S01]  /*5be50*/  LDL.LU R24, [R1+0x214] ;  /* 0x0002140001187983 */ /* 0x000f220000300800 */
[----:B--2---:R-:W-:-:S03]  /*5be60*/  LOP3.LUT R13, R29, 0xffff, RZ, 0xc0, !PT ;  /* 0x0000ffff1d0d7812 */ /* 0x004fc600078ec0ff */
[----:B------:R-:W2:Y:S04]  /*5be70*/  LDL.LU R29, [R1+0x17c] ;  /* 0x00017c00011d7983 */ /* 0x000ea80000300800 */
[----:B------:R1:W-:Y:S02]  /*5be80*/  STL [R1+0xcc], R11 ;  /* 0x0000cc0b01007387 */ /* 0x0003e40000100800 */
[----:B-1----:R-:W-:Y:S02]  /*5be90*/  IMAD R11, R17, 0x2, R11 ;  /* 0x00000002110b7824 */ /* 0x002fe400078e020b */
[----:B------:R-:W1:Y:S01]  /*5bea0*/  LDC R17, c[0x0][0x3e8] ;  /* 0x0000fa00ff117b82 */ /* 0x000e620000000800 */
[----:B-----5:R-:W-:Y:S02]  /*5beb0*/  LOP3.LUT R15, R26, 0xffff, RZ, 0xc0, !PT ;  /* 0x0000ffff1a0f7812 */ /* 0x020fe400078ec0ff */
[----:B------:R-:W5:Y:S01]  /*5bec0*/  LDL.LU R26, [R1+0x6c] ;  /* 0x00006c00011a7983 */ /* 0x000f620000300800 */
[----:B------:R-:W-:-:S03]  /*5bed0*/  PRMT R12, R25, 0x4210, R13 ;  /* 0x00004210190c7816 */ /* 0x000fc6000000000d */
[----:B------:R-:W5:Y:S04]  /*5bee0*/  LDL.LU R25, [R1+0x184] ;  /* 0x0001840001197983 */ /* 0x000f680000300800 */
[----:B------:R0:W-:Y:S01]  /*5bef0*/  STL [R1+0xc8], R11 ;  /* 0x0000c80b01007387 */ /* 0x0001e20000100800 */
[----:B------:R-:W-:-:S03]  /*5bf00*/  PRMT R13, R27, 0x5210, R13 ;  /* 0x000052101b0d7816 */ /* 0x000fc6000000000d */
[----:B------:R-:W5:Y:S01]  /*5bf10*/  LDL.LU R27, [R1+0x70] ;  /* 0x00007000011b7983 */ /* 0x000f620000300800 */
[----:B0-----:R-:W-:Y:S02]  /*5bf20*/  LEA R11, R19, R11, 0x1 ;  /* 0x0000000b130b7211 */ /* 0x001fe400078e08ff */
[----:B------:R-:W0:Y:S03]  /*5bf30*/  LDC R19, c[0x0][0x3e8] ;  /* 0x0000fa00ff137b82 */ /* 0x000e260000000800 */
[----:B------:R1:W-:Y:S02]  /*5bf40*/  STL [R1+0xc4], R11 ;  /* 0x0000c40b01007387 */ /* 0x0003e40000100800 */
[----:B-1----:R-:W-:-:S05]  /*5bf50*/  IMAD R11, R18, 0x2, R11 ;  /* 0x00000002120b7824 */ /* 0x002fca00078e020b */
[----:B------:R1:W-:Y:S02]  /*5bf60*/  STL [R1+0xc0], R11 ;  /* 0x0000c00b01007387 */ /* 0x0003e40000100800 */
[----:B-1----:R-:W-:Y:S01]  /*5bf70*/  IMAD R11, R21, 0x2, R11 ;  /* 0x00000002150b7824 */ /* 0x002fe200078e020b */
[----:B---3--:R-:W-:Y:S02]  /*5bf80*/  LOP3.LUT R5, R5, 0xffff, RZ, 0xc0, !PT ;  /* 0x0000ffff05057812 */ /* 0x008fe400078ec0ff */
[----:B------:R-:W-:Y:S01]  /*5bf90*/  LOP3.LUT R7, R7, 0xffff, RZ, 0xc0, !PT ;  /* 0x0000ffff07077812 */ /* 0x000fe200078ec0ff */
[----:B------:R-:W1:Y:S01]  /*5bfa0*/  LDC R21, c[0x0][0x3e8] ;  /* 0x0000fa00ff157b82 */ /* 0x000e620000000800 */
[----:B------:R3:W-:Y:S02]  /*5bfb0*/  STL [R1+0xbc], R11 ;  /* 0x0000bc0b01007387 */ /* 0x0007e40000100800 */
[----:B---3--:R-:W-:Y:S01]  /*5bfc0*/  IMAD R11, R9, 0x2, R11 ;  /* 0x00000002090b7824 */ /* 0x008fe200078e020b */
[----:B----4-:R-:W-:-:S04]  /*5bfd0*/  LOP3.LUT R9, R28, 0xffff, RZ, 0xc0, !PT ;  /* 0x0000ffff1c097812 */ /* 0x010fc800078ec0ff */
[----:B------:R-:W-:Y:S01]  /*5bfe0*/  LEA R18, R8, R11, 0x1 ;  /* 0x0000000b08127211 */ /* 0x000fe200078e08ff */
[----:B------:R-:W-:Y:S04]  /*5bff0*/  STL [R1+0xb8], R11 ;  /* 0x0000b80b01007387 */ /* 0x000fe80000100800 */
[----:B------:R-:W3:Y:S04]  /*5c000*/  LDL.LU R28, [R1+0x210] ;  /* 0x00021000011c7983 */ /* 0x000ee80000300800 */
[----:B------:R4:W-:Y:S01]  /*5c010*/  STL [R1+0xb4], R18 ;  /* 0x0000b41201007387 */ /* 0x0009e20000100800 */
[----:B--2---:R-:W-:-:S03]  /*5c020*/  PRMT R8, R29, 0x4210, R9 ;  /* 0x000042101d087816 */ /* 0x004fc60000000009 */
[----:B------:R-:W2:Y:S01]  /*5c030*/  LDL.LU R29, [R1+0x20c] ;  /* 0x00020c00011d7983 */ /* 0x000ea20000300800 */
[--C-:B------:R-:W-:Y:S02]  /*5c040*/  PRMT R14, R14, 0x4210, R15.reuse ;  /* 0x000042100e0e7816 */ /* 0x100fe4000000000f */
[----:B------:R-:W-:Y:S02]  /*5c050*/  PRMT R15, R16, 0x5210, R15 ;  /* 0x00005210100f7816 */ /* 0x000fe4000000000f */
[----:B------:R-:W0:Y:S01]  /*5c060*/  LDC R16, c[0x0][0x3e8] ;  /* 0x0000fa00ff107b82 */ /* 0x000e220000000800 */
[----:B----4-:R-:W-:Y:S01]  /*5c070*/  IMAD R18, R10, 0x2, R18 ;  /* 0x000000020a127824 */ /* 0x010fe200078e0212 */
[----:B------:R-:W-:-:S03]  /*5c080*/  LOP3.LUT R11, R24, 0xffff, RZ, 0xc0, !PT ;  /* 0x0000ffff180b7812 */ /* 0x000fc600078ec0ff */
[----:B------:R-:W-:Y:S01]  /*5c090*/  IMAD R24, R17, 0x2, R18 ;  /* 0x0000000211187824 */ /* 0x000fe200078e0212 */
[----:B------:R-:W-:Y:S01]  /*5c0a0*/  STSM.16.M88.4 [R3+0xa00], R12 ;  /* 0x000a000c03007844 */ /* 0x000fe20000000200 */
[--C-:B------:R-:W-:Y:S02]  /*5c0b0*/  PRMT R4, R4, 0x4210, R5.reuse ;  /* 0x0000421004047816 */ /* 0x100fe40000000005 */
[----:B------:R-:W-:Y:S02]  /*5c0c0*/  PRMT R5, R6, 0x5210, R5 ;  /* 0x0000521006057816 */ /* 0x000fe40000000005 */
[--C-:B------:R-:W-:Y:S02]  /*5c0d0*/  PRMT R6, R22, 0x4210, R7.reuse ;  /* 0x0000421016067816 */ /* 0x100fe40000000007 */
[----:B------:R-:W-:Y:S01]  /*5c0e0*/  PRMT R7, R23, 0x5210, R7 ;  /* 0x0000521017077816 */ /* 0x000fe20000000007 */
[----:B------:R-:W4:Y:S08]  /*5c0f0*/  LDC R22, c[0x0][0x3e8] ;  /* 0x0000fa00ff167b82 */ /* 0x000f300000000800 */
[----:B------:R-:W0:Y:S01]  /*5c100*/  LDC R23, c[0x0][0x3e8] ;  /* 0x0000fa00ff177b82 */ /* 0x000e220000000800 */
[----:B------:R1:W-:Y:S07]  /*5c110*/  STSM.16.M88.4 [R3+0xb00], R4 ;  /* 0x000b000403007844 */ /* 0x0003ee0000000200 */
[----:B-1----:R-:W1:Y:S01]  /*5c120*/  LDC R4, c[0x0][0x3e8] ;  /* 0x0000fa00ff047b82 */ /* 0x002e620000000800 */
[----:B-----5:R-:W-:-:S02]  /*5c130*/  PRMT R9, R26, 0x5210, R9 ;  /* 0x000052101a097816 */ /* 0x020fc40000000009 */
[----:B------:R-:W5:Y:S04]  /*5c140*/  LDL.LU R26, [R1+0x78] ;  /* 0x00007800011a7983 */ /* 0x000f680000300800 */
[----:B------:R0:W-:Y:S04]  /*5c150*/  STL [R1+0xb0], R18 ;  /* 0x0000b01201007387 */ /* 0x0001e80000100800 */
[----:B------:R-:W4:Y:S04]  /*5c160*/  LDL.LU R17, [R1+0x7c] ;  /* 0x00007c0001117983 */ /* 0x000f280000300800 */
[----:B------:R0:W-:Y:S04]  /*5c170*/  STL [R1+0xac], R24 ;  /* 0x0000ac1801007387 */ /* 0x0001e80000100800 */
[----:B------:R-:W4:Y:S01]  /*5c180*/  LDL.LU R12, [R1+0x1a0] ;  /* 0x0001a000010c7983 */ /* 0x000f220000300800 */
[----:B------:R-:W-:-:S03]  /*5c190*/  PRMT R10, R25, 0x4210, R11 ;  /* 0x00004210190a7816 */ /* 0x000fc6000000000b */
[----:B------:R-:W5:Y:S01]  /*5c1a0*/  LDL.LU R14, [R1+0x1a8] ;  /* 0x0001a800010e7983 */ /* 0x000f620000300800 */
[----:B------:R-:W-:Y:S01]  /*5c1b0*/  PRMT R11, R27, 0x5210, R11 ;  /* 0x000052101b0b7816 */ /* 0x000fe2000000000b */
[----:B0-----:R-:W0:Y:S01]  /*5c1c0*/  LDC R18, c[0x0][0x3e8] ;  /* 0x0000fa00ff127b82 */ /* 0x001e220000000800 */
[----:B------:R-:W-:Y:S02]  /*5c1d0*/  IMAD R24, R16, 0x2, R24 ;  /* 0x0000000210187824 */ /* 0x000fe400078e0218 */
[----:B------:R-:W5:Y:S04]  /*5c1e0*/  LDL.LU R16, [R1+0x80] ;  /* 0x0000800001107983 */ /* 0x000f680000300800 */
[----:B------:R-:W5:Y:S04]  /*5c1f0*/  LDL.LU R5, [R1+0x84] ;  /* 0x0000840001057983 */ /* 0x000f680000300800 */
[----:B------:R-:W-:Y:S04]  /*5c200*/  STL [R1+0x60], R24 ;  /* 0x0000601801007387 */ /* 0x000fe80000100800 */
[----:B------:R-:W5:Y:S04]  /*5c210*/  LDL.LU R7, [R1+0x200] ;  /* 0x0002000001077983 */ /* 0x000f680000300800 */
[----:B------:R1:W-:Y:S01]  /*5c220*/  STSM.16.M88.4 [R3+0xc00], R8 ;  /* 0x000c000803007844 */ /* 0x0003e20000000200 */
[----:B------:R-:W-:-:S02]  /*5c230*/  LEA R6, R20, R24, 0x1 ;  /* 0x0000001814067211 */ /* 0x000fc400078e08ff */
[----:B------:R-:W0:Y:S01]  /*5c240*/  LDC R20, c[0x0][0x3e8] ;  /* 0x0000fa00ff147b82 */ /* 0x000e220000000800 */
[----:B-1----:R-:W5:Y:S04]  /*5c250*/  LDL.LU R9, [R1+0x208] ;  /* 0x0002080001097983 */ /* 0x002f680000300800 */
[----:B------:R-:W5:Y:S04]  /*5c260*/  LDL.LU R11, [R1+0x204] ;  /* 0x00020400010b7983 */ /* 0x000f680000300800 */
[----:B------:R-:W5:Y:S04]  /*5c270*/  LDL.LU R8, [R1+0x178] ;  /* 0x0001780001087983 */ /* 0x000f680000300800 */
[----:B------:R-:W5:Y:S04]  /*5c280*/  LDL.LU R10, [R1+0x180] ;  /* 0x00018000010a7983 */ /* 0x000f680000300800 */
[----:B------:R-:W5:Y:S04]  /*5c290*/  LDL.LU R24, [R1+0x1fc] ;  /* 0x0001fc0001187983 */ /* 0x000f680000300800 */
[----:B------:R-:W5:Y:S04]  /*5c2a0*/  LDL.LU R25, [R1+0x190] ;  /* 0x0001900001197983 */ /* 0x000f680000300800 */
[----:B------:R1:W-:Y:S04]  /*5c2b0*/  STL [R1+0x5c], R6 ;  /* 0x00005c0601007387 */ /* 0x0003e80000100800 */
[----:B------:R-:W5:Y:S01]  /*5c2c0*/  LDL.LU R27, [R1+0x88] ;  /* 0x00008800011b7983 */ /* 0x000f620000300800 */
[----:B---3--:R-:W-:-:S03]  /*5c2d0*/  LOP3.LUT R13, R28, 0xffff, RZ, 0xc0, !PT ;  /* 0x0000ffff1c0d7812 */ /* 0x008fc600078ec0ff */
[----:B------:R-:W3:Y:S01]  /*5c2e0*/  LDL.LU R28, [R1+0x19c] ;  /* 0x00019c00011c7983 */ /* 0x000ee20000300800 */
[----:B--2---:R-:W-:-:S03]  /*5c2f0*/  LOP3.LUT R15, R29, 0xffff, RZ, 0xc0, !PT ;  /* 0x0000ffff1d0f7812 */ /* 0x004fc600078ec0ff */
[----:B------:R-:W2:Y:S01]  /*5c300*/  LDL.LU R29, [R1+0x74] ;  /* 0x00007400011d7983 */ /* 0x000ea20000300800 */
[----:B------:R-:W-:Y:S02]  /*5c310*/  IMAD R21, R21, 0x2, R6 ;  /* 0x0000000215157824 */ /* 0x000fe400078e0206 */
[----:B-1----:R-:W1:Y:S03]  /*5c320*/  LDC R6, c[0x0][0x3e8] ;  /* 0x0000fa00ff067b82 */ /* 0x002e660000000800 */
[----:B------:R0:W-:Y:S01]  /*5c330*/  STL [R1+0x58], R21 ;  /* 0x0000581501007387 */ /* 0x0001e20000100800 */
[--C-:B----4-:R-:W-:Y:S02]  /*5c340*/  PRMT R12, R12, 0x4210, R13.reuse ;  /* 0x000042100c0c7816 */ /* 0x110fe4000000000d */
[----:B-----5:R-:W-:Y:S01]  /*5c350*/  PRMT R13, R26, 0x5210, R13 ;  /* 0x000052101a0d7816 */ /* 0x020fe2000000000d */
[----:B------:R-:W-:Y:S01]  /*5c360*/  IMAD R26, R19, 0x2, R21 ;  /* 0x00000002131a7824 */ /* 0x000fe200078e0215 */
[--C-:B------:R-:W-:Y:S01]  /*5c370*/  PRMT R14, R14, 0x4210, R15.reuse ;  /* 0x000042100e0e7816 */ /* 0x100fe2000000000f */
[----:B------:R-:W4:Y:S02]  /*5c380*/  LDC R19, c[0x0][0x3e8] ;  /* 0x0000fa00ff137b82 */ /* 0x000f240000000800 */
[----:B0-----:R-:W-:Y:S01]  /*5c390*/  IMAD R21, R23, 0x2, R26 ;  /* 0x0000000217157824 */ /* 0x001fe200078e021a */
[----:B------:R-:W-:-:S05]  /*5c3a0*/  PRMT R15, R17, 0x5210, R15 ;  /* 0x00005210110f7816 */ /* 0x000fca000000000f */
[----:B------:R-:W0:Y:S01]  /*5c3b0*/  LDC R17, c[0x0][0x3e8] ;  /* 0x0000fa00ff117b82 */ /* 0x000e220000000800 */
[----:B------:R5:W-:Y:S02]  /*5c3c0*/  STL [R1+0x50], R21 ;  /* 0x0000501501007387 */ /* 0x000be40000100800 */
[----:B-----5:R-:W-:-:S05]  /*5c3d0*/  LEA R21, R22, R21, 0x1 ;  /* 0x0000001516157211 */ /* 0x020fca00078e08ff */
[----:B------:R-:W5:Y:S01]  /*5c3e0*/  LDC R22, c[0x0][0x3e8] ;  /* 0x0000fa00ff167b82 */ /* 0x000f620000000800 */
[----:B------:R-:W-:Y:S01]  /*5c3f0*/  IMAD R23, R18, 0x2, R21 ;  /* 0x0000000212177824 */ /* 0x000fe200078e0215 */
[----:B------:R-:W-:Y:S02]  /*5c400*/  LOP3.LUT R9, R9, 0xffff, RZ, 0xc0, !PT ;  /* 0x0000ffff09097812 */ /* 0x000fe400078ec0ff */
[----:B------:R-:W-:Y:S01]  /*5c410*/  LOP3.LUT R11, R11, 0xffff, RZ, 0xc0, !PT ;  /* 0x0000ffff0b0b7812 */ /* 0x000fe200078ec0ff */
[----:B------:R0:W-:Y:S03]  /*5c420*/  STL [R1+0x4c], R21 ;  /* 0x00004c1501007387 */ /* 0x0001e60000100800 */
[----:B------:R-:W2:Y:S01]  /*5c430*/  LDC R18, c[0x0][0x3e8] ;  /* 0x0000fa00ff127b82 */ /* 0x000ea20000000800 */
[--C-:B------:R-:W-:Y:S02]  /*5c440*/  PRMT R8, R8, 0x4210, R9.reuse ;  /* 0x0000421008087816 */ /* 0x100fe40000000009 */
[----:B------:R-:W-:-:S05]  /*5c450*/  PRMT R9, R16, 0x5210, R9 ;  /* 0x0000521010097816 */ /* 0x000fca0000000009 */
[----:B------:R-:W5:Y:S01]  /*5c460*/  LDC R16, c[0x0][0x3e8] ;  /* 0x0000fa00ff107b82 */ /* 0x000f620000000800 */
[----:B------:R-:W-:Y:S01]  /*5c470*/  IMAD R4, R4, 0x2, R23 ;  /* 0x0000000204047824 */ /* 0x000fe200078e0217 */
[--C-:B------:R-:W-:Y:S02]  /*5c480*/  PRMT R10, R10, 0x4210, R11.reuse ;  /* 0x000042100a0a7816 */ /* 0x100fe4000000000b */
[----:B------:R-:W-:Y:S01]  /*5c490*/  PRMT R11, R5, 0x5210, R11 ;  /* 0x00005210050b7816 */ /* 0x000fe2000000000b */
[----:B0-----:R-:W-:Y:S01]  /*5c4a0*/  IMAD R21, R20, 0x2, R4 ;  /* 0x0000000214157824 */ /* 0x001fe200078e0204 */
[----:B------:R-:W-:Y:S02]  /*5c4b0*/  LOP3.LUT R5, R7, 0xffff, RZ, 0xc0, !PT ;  /* 0x0000ffff07057812 */ /* 0x000fe400078ec0ff */
[----:B------:R-:W-:Y:S01]  /*5c4c0*/  LOP3.LUT R7, R24, 0xffff, RZ, 0xc0, !PT ;  /* 0x0000ffff18077812 */ /* 0x000fe200078ec0ff */
[----:B------:R-:W0:Y:S01]  /*5c4d0*/  LDC R20, c[0x0][0x3e8] ;  /* 0x0000fa00ff147b82 */ /* 0x000e220000000800 */
[----:B-1----:R-:W-:Y:S01]  /*5c4e0*/  LEA R24, R6, R21, 0x1 ;  /* 0x0000001506187211 */ /* 0x002fe200078e08ff */
[----:B------:R1:W-:Y:S04]  /*5c4f0*/  STL [R1+0x44], R4 ;  /* 0x0000440401007387 */ /* 0x0003e80000100800 */
[----:B------:R-:W-:Y:S01]  /*5c500*/  IMAD R17, R17, 0x2, R24 ;  /* 0x0000000211117824 */ /* 0x000fe200078e0218 */
[----:B------:R3:W-:Y:S03]  /*5c510*/  STL [R1+0x40], R21 ;  /* 0x0000401501007387 */ /* 0x0007e60000100800 */
[----:B----4-:R-:W-:Y:S01]  /*5c520*/  IMAD R19, R19, 0x2, R17 ;  /* 0x0000000213137824 */ /* 0x010fe200078e0211 */
[----:B------:R-:W-:Y:S01]  /*5c530*/  STSM.16.M88.4 [R3+0xd00], R12 ;  /* 0x000d000c03007844 */ /* 0x000fe20000000200 */
[----:B-1----:R-:W-:-:S02]  /*5c540*/  PRMT R4, R25, 0x4210, R5 ;  /* 0x0000421019047816 */ /* 0x002fc40000000005 */
[----:B------:R-:W-:Y:S01]  /*5c550*/  PRMT R5, R27, 0x5210, R5 ;  /* 0x000052101b057816 */ /* 0x000fe20000000005 */
[----:B------:R1:W-:Y:S01]  /*5c560*/  STSM.16.M88.4 [R3+0xe00], R8 ;  /* 0x000e000803007844 */ /* 0x0003e20000000200 */
[----:B---3--:R-:W3:Y:S01]  /*5c570*/  LDC R21, c[0x0][0x3e8] ;  /* 0x0000fa00ff157b82 */ /* 0x008ee20000000800 */
[----:B------:R-:W-:Y:S01]  /*5c580*/  PRMT R6, R28, 0x4210, R7 ;  /* 0x000042101c067816 */ /* 0x000fe20000000007 */
[----:B-----5:R-:W-:Y:S01]  /*5c590*/  IMAD R28, R16, 0x2, R19 ;  /* 0x00000002101c7824 */ /* 0x020fe200078e0213 */
[----:B------:R4:W-:Y:S04]  /*5c5a0*/  STL [R1+0x38], R17 ;  /* 0x0000381101007387 */ /* 0x0009e80000100800 */
[----:B------:R5:W-:Y:S01]  /*5c5b0*/  STL [R1+0xc], R19 ;  /* 0x00000c1301007387 */ /* 0x000be20000100800 */
[----:B------:R-:W0:Y:S08]  /*5c5c0*/  LDC R16, c[0x0][0x3e8] ;  /* 0x0000fa00ff107b82 */ /* 0x000e300000000800 */
[----:B------:R-:W0:Y:S08]  /*5c5d0*/  LDC R25, c[0x0][0x3e8] ;  /* 0x0000fa00ff197b82 */ /* 0x000e300000000800 */
[----:B-1----:R-:W1:Y:S08]  /*5c5e0*/  LDC R11, c[0x0][0x3e8] ;  /* 0x0000fa00ff0b7b82 */ /* 0x002e700000000800 */
[----:B------:R-:W0:Y:S08]  /*5c5f0*/  LDC R8, c[0x0][0x3e8] ;  /* 0x0000fa00ff087b82 */ /* 0x000e300000000800 */
[----:B------:R-:W0:Y:S08]  /*5c600*/  LDC R9, c[0x0][0x3e8] ;  /* 0x0000fa00ff097b82 */ /* 0x000e300000000800 */
[----:B------:R-:W0:Y:S08]  /*5c610*/  LDC R10, c[0x0][0x3e8] ;  /* 0x0000fa00ff0a7b82 */ /* 0x000e300000000800 */
[----:B------:R-:W0:Y:S08]  /*5c620*/  LDC R12, c[0x0][0x3e8] ;  /* 0x0000fa00ff0c7b82 */ /* 0x000e300000000800 */
[----:B------:R-:W0:Y:S08]  /*5c630*/  LDC R13, c[0x0][0x3e8] ;  /* 0x0000fa00ff0d7b82 */ /* 0x000e300000000800 */
[----:B------:R-:W0:Y:S08]  /*5c640*/  LDC R14, c[0x0][0x3e8] ;  /* 0x0000fa00ff0e7b82 */ /* 0x000e300000000800 */
[----:B------:R-:W0:Y:S08]  /*5c650*/  LDC R15, c[0x0][0x3e8] ;  /* 0x0000fa00ff0f7b82 */ /* 0x000e300000000800 */
[----:B----4-:R-:W4:Y:S08]  /*5c660*/  LDC R17, c[0x0][0x3e8] ;  /* 0x0000fa00ff117b82 */ /* 0x010f300000000800 */
[----:B-----5:R-:W5:Y:S08]  /*5c670*/  LDC R19, c[0x0][0x3e8] ;  /* 0x0000fa00ff137b82 */ /* 0x020f700000000800 */
[----:B------:R-:W0:Y:S01]  /*5c680*/  LDC R27, c[0x0][0x3e8] ;  /* 0x0000fa00ff1b7b82 */ /* 0x000e220000000800 */
[----:B--2---:R-:W-:-:S07]  /*5c690*/  PRMT R7, R29, 0x5210, R7 ;  /* 0x000052101d077816 */ /* 0x004fce0000000007 */
[----:B------:R-:W2:Y:S01]  /*5c6a0*/  LDC R29, c[0x0][0x3e8] ;  /* 0x0000fa00ff1d7b82 */ /* 0x000ea20000000800 */
[----:B------:R1:W-:Y:S07]  /*5c6b0*/  STSM.16.M88.4 [R3+0xf00], R4 ;  /* 0x000f000403007844 */ /* 0x0003ee0000000200 */
[----:B------:R-:W-:Y:S08]  /*5c6c0*/  BAR.SYNC.DEFER_BLOCKING 0x0 ;  /* 0x0000000000007b1d */ /* 0x000ff00000010000 */
[----:B-1----:R-:W1:Y:S01]  /*5c6d0*/  LDC R6, c[0x0][0x3e8] ;  /* 0x0000fa00ff067b82 */ /* 0x002e620000000800 */
[----:B------:R-:W-:-:S07]  /*5c6e0*/  LEA R3, R18, R28, 0x1 ;  /* 0x0000001c12037211 */ /* 0x000fce00078e08ff */
[----:B------:R-:W1:Y:S08]  /*5c6f0*/  LDC R7, c[0x0][0x3e8] ;  /* 0x0000fa00ff077b82 */ /* 0x000e700000000800 */
[----:B------:R-:W2:Y:S01]  /*5c700*/  LDC R18, c[0x0][0x3e8] ;  /* 0x0000fa00ff127b82 */ /* 0x000ea20000000800 */
[----:B------:R0:W-:Y:S02]  /*5c710*/  STL [R1+0x4], R3 ;  /* 0x0000040301007387 */ /* 0x0001e40000100800 */
[----:B0-----:R-:W-:-:S05]  /*5c720*/  IMAD R3, R22, 0x2, R3 ;  /* 0x0000000216037824 */ /* 0x001fca00078e0203 */
[----:B------:R-:W0:Y:S01]  /*5c730*/  LDC R22, c[0x0][0x3e8] ;  /* 0x0000fa00ff167b82 */ /* 0x000e220000000800 */
[----:B------:R3:W-:Y:S02]  /*5c740*/  STL [R1], R3 ;  /* 0x0000000301007387 */ /* 0x0007e40000100800 */
[----:B---3--:R-:W-:-:S05]  /*5c750*/  IMAD R3, R20, 0x2, R3 ;  /* 0x0000000214037824 */ /* 0x008fca00078e0203 */
[----:B------:R-:W3:Y:S01]  /*5c760*/  LDC R20, c[0x0][0x3e8] ;  /* 0x0000fa00ff147b82 */ /* 0x000ee20000000800 */
[----:B------:R-:W-:Y:S01]  /*5c770*/  IMAD R4, R21, 0x2, R3 ;  /* 0x0000000215047824 */ /* 0x000fe200078e0203 */
[----:B------:R1:W-:Y:S06]  /*5c780*/  STL [R1+0xc60], R3 ;  /* 0x000c600301007387 */ /* 0x0003ec0000100800 */
[----:B------:R-:W0:Y:S01]  /*5c790*/  LDC R21, c[0x0][0x3e8] ;  /* 0x0000fa00ff157b82 */ /* 0x000e220000000800 */
[----:B------:R-:W-:-:S04]  /*5c7a0*/  IMAD R5, R11, 0x2, R4 ;  /* 0x000000020b057824 */ /* 0x000fc800078e0204 */
[----:B-1----:R-:W-:-:S04]  /*5c7b0*/  IMAD R6, R6, 0x2, R5 ;  /* 0x0000000206067824 */ /* 0x002fc800078e0205 */
[----:B------:R-:W-:-:S04]  /*5c7c0*/  IMAD R7, R7, 0x2, R6 ;  /* 0x0000000207077824 */ /* 0x000fc800078e0206 */
[----:B------:R-:W-:Y:S01]  /*5c7d0*/  IMAD R8, R8, 0x2, R7 ;  /* 0x0000000208087824 */ /* 0x000fe200078e0207 */
[----:B------:R1:W-:Y:S03]  /*5c7e0*/  STL.64 [R1+0xc40], R4 ;  /* 0x000c400401007387 */ /* 0x0003e60000100a00 */
[----:B------:R-:W-:Y:S02]  /*5c7f0*/  IMAD R9, R9, 0x2, R8 ;  /* 0x0000000209097824 */ /* 0x000fe400078e0208 */
[----:B------:R-:W-:Y:S01]  /*5c800*/  IMAD.MOV.U32 R11, RZ, RZ, R23 ;  /* 0x000000ffff0b7224 */ /* 0x000fe200078e0017 */
[----:B------:R0:W-:Y:S01]  /*5c810*/  STL.64 [R1+0xc30], R6 ;  /* 0x000c300601007387 */ /* 0x0001e20000100a00 */
[----:B------:R-:W-:Y:S01]  /*5c820*/  MOV R3, R24 ;  /* 0x0000001800037202 */ /* 0x000fe20000000f00 */
[----:B------:R-:W-:Y:S01]  /*5c830*/  IMAD R10, R10, 0x2, R9 ;  /* 0x000000020a0a7824 */ /* 0x000fe200078e0209 */
[----:B------:R-:W2:Y:S08]  /*5c840*/  LDC R24, c[0x0][0x3e8] ;  /* 0x0000fa00ff187b82 */ /* 0x000eb00000000800 */
[----:B------:R-:W3:Y:S01]  /*5c850*/  LDC R23, c[0x0][0x3e8] ;  /* 0x0000fa00ff177b82 */ /* 0x000ee20000000800 */
[----:B-1----:R-:W-:Y:S01]  /*5c860*/  MOV R4, R28 ;  /* 0x0000001c00047202 */ /* 0x002fe20000000f00 */
[----:B------:R-:W-:-:S06]  /*5c870*/  IMAD.MOV.U32 R5, RZ, RZ, R26 ;  /* 0x000000ffff057224 */ /* 0x000fcc00078e001a */
[----:B------:R-:W1:Y:S01]  /*5c880*/  LDC R26, c[0x0][0x3e8] ;  /* 0x0000fa00ff1a7b82 */ /* 0x000e620000000800 */
[----:B------:R1:W-:Y:S07]  /*5c890*/  STL.64 [R1+0xc38], R8 ;  /* 0x000c380801007387 */ /* 0x0003ee0000100a00 */
[----:B------:R-:W1:Y:S01]  /*5c8a0*/  LDC R28, c[0x0][0x3e8] ;  /* 0x0000fa00ff1c7b82 */ /* 0x000e620000000800 */
[----:B0-----:R-:W-:Y:S01]  /*5c8b0*/  MOV R7, R4 ;  /* 0x0000000400077202 */ /* 0x001fe20000000f00 */
[----:B------:R-:W-:Y:S01]  /*5c8c0*/  IMAD.MOV.U32 R4, RZ, RZ, R11 ;  /* 0x000000ffff047224 */ /* 0x000fe200078e000b */
[----:B------:R-:W-:-:S05]  /*5c8d0*/  LEA R11, R12, R10, 0x1 ;  /* 0x0000000a0c0b7211 */ /* 0x000fca00078e08ff */
[----:B------:R-:W0:Y:S01]  /*5c8e0*/  LDC R6, c[0x0][0x3e8] ;  /* 0x0000fa00ff067b82 */ /* 0x000e220000000800 */
[----:B------:R-:W-:-:S04]  /*5c8f0*/  IMAD R12, R13, 0x2, R11 ;  /* 0x000000020d0c7824 */ /* 0x000fc800078e020b */
[----:B------:R-:W-:-:S04]  /*5c900*/  IMAD R13, R14, 0x2, R12 ;  /* 0x000000020e0d7824 */ /* 0x000fc800078e020c */
[----:B------:R-:W-:-:S05]  /*5c910*/  IMAD R14, R15, 0x2, R13 ;  /* 0x000000020f0e7824 */ /* 0x000fca00078e020d */
[----:B------:R-:W-:-:S05]  /*5c920*/  LEA R15, R16, R14, 0x1 ;  /* 0x0000000e100f7211 */ /* 0x000fca00078e08ff */
[----:B----4-:R-:W-:-:S04]  /*5c930*/  IMAD R16, R17, 0x2, R15 ;  /* 0x0000000211107824 */ /* 0x010fc800078e020f */
[----:B--2---:R-:W-:-:S04]  /*5c940*/  IMAD R17, R18, 0x2, R16 ;  /* 0x0000000212117824 */ /* 0x004fc800078e0210 */
[----:B-----5:R-:W-:-:S05]  /*5c950*/  IMAD R18, R19, 0x2, R17 ;  /* 0x0000000213127824 */ /* 0x020fca00078e0211 */
[----:B---3--:R-:W-:-:S05]  /*5c960*/  LEA R19, R20, R18, 0x1 ;  /* 0x0000001214137211 */ /* 0x008fca00078e08ff */
[----:B------:R-:W-:-:S04]  /*5c970*/  IMAD R20, R21, 0x2, R19 ;  /* 0x0000000215147824 */ /* 0x000fc800078e0213 */
[----:B------:R-:W-:-:S04]  /*5c980*/  IMAD R21, R22, 0x2, R20 ;  /* 0x0000000216157824 */ /* 0x000fc800078e0214 */
[----:B------:R-:W-:Y:S01]  /*5c990*/  IMAD R22, R24, 0x2, R21 ;  /* 0x0000000218167824 */ /* 0x000fe200078e0215 */
[----:B------:R-:W-:Y:S04]  /*5c9a0*/  STL.64 [R1+0xc28], R10 ;  /* 0x000c280a01007387 */ /* 0x000fe80000100a00 */
[----:B------:R-:W-:Y:S01]  /*5c9b0*/  STL.64 [R1+0xc20], R12 ;  /* 0x000c200c01007387 */ /* 0x000fe20000100a00 */
[----:B------:R-:W-:-:S03]  /*5c9c0*/  LEA R23, R23, R22, 0x1 ;  /* 0x0000001617177211 */ /* 0x000fc600078e08ff */
[----:B------:R2:W-:Y:S04]  /*5c9d0*/  STL.64 [R1+0xc18], R14 ;  /* 0x000c180e01007387 */ /* 0x0005e80000100a00 */
[----:B------:R-:W-:Y:S01]  /*5c9e0*/  STL [R1+0xc48], R15 ;  /* 0x000c480f01007387 */ /* 0x000fe20000100800 */
[----:B------:R-:W-:-:S03]  /*5c9f0*/  IMAD R24, R25, 0x2, R23 ;  /* 0x0000000219187824 */ /* 0x000fc600078e0217 */
[----:B------:R-:W-:Y:S01]  /*5ca00*/  STL.64 [R1+0xc50], R16 ;  /* 0x000c501001007387 */ /* 0x000fe20000100a00 */
[----:B-1----:R-:W-:-:S03]  /*5ca10*/  MOV R9, R7 ;  /* 0x0000000700097202 */ /* 0x002fc60000000f00 */
[----:B------:R-:W-:Y:S01]  /*5ca20*/  STL.64 [R1+0xc58], R18 ;  /* 0x000c581201007387 */ /* 0x000fe20000100a00 */
[----:B------:R-:W1:Y:S03]  /*5ca30*/  LDC R7, c[0x0][0x3e8] ;  /* 0x0000fa00ff077b82 */ /* 0x000e660000000800 */
[----:B------:R-:W-:Y:S04]  /*5ca40*/  STL.64 [R1+0xc68], R20 ;  /* 0x000c681401007387 */ /* 0x000fe80000100a00 */
[----:B------:R-:W-:Y:S01]  /*5ca50*/  STL.64 [R1+0xc70], R22 ;  /* 0x000c701601007387 */ /* 0x000fe20000100a00 */
[----:B------:R-:W-:-:S03]  /*5ca60*/  IMAD R25, R27, 0x2, R24 ;  /* 0x000000021b197824 */ /* 0x000fc600078e0218 */
[----:B------:R3:W-:Y:S01]  /*5ca70*/  STL [R1+0xc78], R24 ;  /* 0x000c781801007387 */ /* 0x0007e20000100800 */
[----:B------:R-:W-:Y:S02]  /*5ca80*/  IMAD.MOV.U32 R8, RZ, RZ, R3 ;  /* 0x000000ffff087224 */ /* 0x000fe400078e0003 */
[----:B------:R-:W4:Y:S08]  /*5ca90*/  LDC R3, c[0x0][0x3e8] ;  /* 0x0000fa00ff037b82 */ /* 0x000f300000000800 */
[----:B--2---:R-:W2:Y:S08]  /*5caa0*/  LDC R14, c[0x0][0x3e8] ;  /* 0x0000fa00ff0e7b82 */ /* 0x004eb00000000800 */
[----:B---3--:R-:W3:Y:S08]  /*5cab0*/  LDC R24, c[0x0][0x3e8] ;  /* 0x0000fa00ff187b82 */ /* 0x008ef00000000800 */
[----:B------:R-:W5:Y:S08]  /*5cac0*/  LDC R18, c[0x0][0x3e8] ;  /* 0x0000fa00ff127b82 */ /* 0x000f700000000800 */
[----:B------:R-:W5:Y:S08]  /*5cad0*/  LDC R19, c[0x0][0x3e8] ;  /* 0x0000fa00ff137b82 */ /* 0x000f700000000800 */
[----:B------:R-:W0:Y:S01]  /*5cae0*/  LDC R16, c[0x0][0x3e8] ;  /* 0x0000fa00ff107b82 */ /* 0x000e220000000800 */
[----:B------:R-:W-:Y:S01]  /*5caf0*/  IMAD R26, R26, 0x2, R25 ;  /* 0x000000021a1a7824 */ /* 0x000fe200078e0219 */
[----:B------:R1:W-:Y:S01]  /*5cb00*/  STL [R1+0xc88], R25 ;  /* 0x000c881901007387 */ /* 0x0003e20000100800 */
[----:B------:R-:W-:Y:S01]  /*5cb10*/  MOV R17, R4 ;  /* 0x0000000400117202 */ /* 0x000fe20000000f00 */
[----:B------:R-:W-:-:S02]  /*5cb20*/  IMAD.MOV.U32 R22, RZ, RZ, R5 ;  /* 0x000000ffff167224 */ /* 0x000fc400078e0005 */
[----:B------:R-:W-:Y:S02]  /*5cb30*/  IMAD R27, R28, 0x2, R26 ;  /* 0x000000021c1b7824 */ /* 0x000fe400078e021a */
[----:B------:R-:W0:Y:S08]  /*5cb40*/  LDC R5, c[0x0][0x3e8] ;  /* 0x0000fa00ff057b82 */ /* 0x000e300000000800 */
[----:B------:R-:W0:Y:S08]  /*5cb50*/  LDC R15, c[0x0][0x3e8] ;  /* 0x0000fa00ff0f7b82 */ /* 0x000e300000000800 */
[----:B-1----:R-:W1:Y:S01]  /*5cb60*/  LDC R25, c[0x0][0x3e8] ;  /* 0x0000fa00ff197b82 */ /* 0x002e620000000800 */
[----:B------:R-:W-:-:S07]  /*5cb70*/  IMAD R28, R7, 0x2, R27 ;  /* 0x00000002071c7824 */ /* 0x000fce00078e021b */
[----:B------:R-:W0:Y:S01]  /*5cb80*/  LDC R4, c[0x0][0x3e8] ;  /* 0x0000fa00ff047b82 */ /* 0x000e220000000800 */
[----:B------:R-:W-:-:S07]  /*5cb90*/  IMAD R29, R29, 0x2, R28 ;  /* 0x000000021d1d7824 */ /* 0x000fce00078e021c */
[----:B------:R-:W0:Y:S08]  /*5cba0*/  LDC R20, c[0x0][0x3e8] ;  /* 0x0000fa00ff147b82 */ /* 0x000e300000000800 */
[----:B------:R-:W0:Y:S08]  /*5cbb0*/  LDC R11, c[0x0][0x3e8] ;  /* 0x0000fa00ff0b7b82 */ /* 0x000e300000000800 */
[----:B------:R-:W0:Y:S08]  /*5cbc0*/  LDC R23, c[0x0][0x3e8] ;  /* 0x0000fa00ff177b82 */ /* 0x000e300000000800 */
[----:B------:R-:W1:Y:S08]  /*5cbd0*/  LDC R21, c[0x0][0x3e8] ;  /* 0x0000fa00ff157b82 */ /* 0x000e700000000800 */
[----:B------:R-:W1:Y:S08]  /*5cbe0*/  LDC R10, c[0x0][0x3e8] ;  /* 0x0000fa00ff0a7b82 */ /* 0x000e700000000800 */
[----:B------:R-:W1:Y:S08]  /*5cbf0*/  LDC R7, c[0x0][0x3e8] ;  /* 0x0000fa00ff077b82 */ /* 0x000e700000000800 */
[----:B------:R-:W1:Y:S08]  /*5cc00*/  LDC R13, c[0x0][0x3e8] ;  /* 0x0000fa00ff0d7b82 */ /* 0x000e700000000800 */
[----:B------:R-:W1:Y:S01]  /*5cc10*/  LDC R12, c[0x0][0x3e8] ;  /* 0x0000fa00ff0c7b82 */ /* 0x000e620000000800 */
[----:B---3--:R3:W-:Y:S04]  /*5cc20*/  STL [R1+0xca8], R24 ;  /* 0x000ca81801007387 */ /* 0x0087e80000100800 */
[----:B-----5:R5:W-:Y:S04]  /*5cc30*/  STL.64 [R1+0xc98], R18 ;  /* 0x000c981201007387 */ /* 0x020be80000100a00 */
[----:B0-----:R0:W-:Y:S04]  /*5cc40*/  STL [R1+0xc8c], R16 ;  /* 0x000c8c1001007387 */ /* 0x0011e80000100800 */
[----:B----4-:R2:W-:Y:S01]  /*5cc50*/  STL [R1+0xc90], R3 ;  /* 0x000c900301007387 */ /* 0x0105e20000100800 */
[----:B---3--:R-:W3:Y:S08]  /*5cc60*/  LDC R24, c[0x0][0x3e8] ;  /* 0x0000fa00ff187b82 */ /* 0x008ef00000000800 */
[----:B-----5:R-:W4:Y:S08]  /*5cc70*/  LDC R18, c[0x0][0x3e8] ;  /* 0x0000fa00ff127b82 */ /* 0x020f300000000800 */
[----:B0-----:R-:W0:Y:S01]  /*5cc80*/  LDC R16, c[0x0][0x3e8] ;  /* 0x0000fa00ff107b82 */ /* 0x001e220000000800 */
[----:B--2---:R-:W-:Y:S01]  /*5cc90*/  IMAD R3, R14, 0x2, R29 ;  /* 0x000000020e037824 */ /* 0x004fe200078e021d */
[----:B------:R-:W-:Y:S06]  /*5cca0*/  STL.64 [R1+0xc80], R26 ;  /* 0x000c801a01007387 */ /* 0x000fec0000100a00 */
[----:B------:R-:W2:Y:S01]  /*5ccb0*/  LDC R14, c[0x0][0x3e8] ;  /* 0x0000fa00ff0e7b82 */ /* 0x000ea20000000800 */
[----:B-1----:R-:W-:-:S07]  /*5ccc0*/  LEA R3, R25, R3, 0x1 ;  /* 0x0000000319037211 */ /* 0x002fce00078e08ff */
[----:B------:R-:W1:Y:S01]  /*5ccd0*/  LDC R25, c[0x0][0x3e8] ;  /* 0x0000fa00ff197b82 */ /* 0x000e620000000800 */
[----:B------:R-:W-:Y:S04]  /*5cce0*/  STL.64 [R1+0xca0], R4 ;  /* 0x000ca00401007387 */ /* 0x000fe80000100a00 */
[----:B------:R1:W-:Y:S02]  /*5ccf0*/  STL [R1+0x18], R3 ;  /* 0x0000180301007387 */ /* 0x0003e40000100800 */
[----:B-1----:R-:W-:Y:S02]  /*5cd00*/  IMAD R3, R25, 0x2, R3 ;  /* 0x0000000219037824 */ /* 0x002fe400078e0203 */
[----:B------:R-:W1:Y:S03]  /*5cd10*/  LDC R25, c[0x0][0x3e8] ;  /* 0x0000fa00ff197b82 */ /* 0x000e660000000800 */
[----:B------:R1:W-:Y:S02]  /*5cd20*/  STL [R1+0x14], R3 ;  /* 0x0000140301007387 */ /* 0x0003e40000100800 */
[----:B-1----:R-:W-:-:S03]  /*5cd30*/  IMAD R3, R25, 0x2, R3 ;  /* 0x0000000219037824 */ /* 0x002fc600078e0203 */
[----:B------:R-:W1:Y:S02]  /*5cd40*/  LDC R25, c[0x0][0x3e8] ;  /* 0x0000fa00ff197b82 */ /* 0x000e640000000800 */
[----:B------:R1:W-:Y:S02]  /*5cd50*/  STL [R1+0x1c], R3 ;  /* 0x00001c0301007387 */ /* 0x0003e40000100800 */
[----:B-1----:R-:W-:-:S04]  /*5cd60*/  IMAD R3, R25, 0x2, R3 ;  /* 0x0000000219037824 */ /* 0x002fc800078e0203 */
[----:B------:R-:W1:Y:S01]  /*5cd70*/  LDC R25, c[0x0][0x3e8] ;  /* 0x0000fa00ff197b82 */ /* 0x000e620000000800 */
[----:B------:R1:W-:Y:S02]  /*5cd80*/  STL [R1+0x24], R3 ;  /* 0x0000240301007387 */ /* 0x0003e40000100800 */
[----:B-1----:R-:W-:-:S05]  /*5cd90*/  LEA R3, R25, R3, 0x1 ;  /* 0x0000000319037211 */ /* 0x002fca00078e08ff */
[----:B------:R-:W1:Y:S01]  /*5cda0*/  LDC R25, c[0x0][0x3e8] ;  /* 0x0000fa00ff197b82 */ /* 0x000e620000000800 */
[----:B------:R1:W-:Y:S02]  /*5cdb0*/  STL [R1+0x20], R3 ;  /* 0x0000200301007387 */ /* 0x0003e40000100800 */
[----:B-1----:R-:W-:-:S05]  /*5cdc0*/  IMAD R3, R25, 0x2, R3 ;  /* 0x0000000219037824 */ /* 0x002fca00078e0203 */
        /* <DEDUP_REMOVED lines=67> */
[----:B------:R1:W-:Y:S04]  /*5d200*/  STL [R1+0xe0], R3 ;  /* 0x0000e00301007387 */ /* 0x0003e80000100800 */
[----:B------:R-:W5:Y:S01]  /*5d210*/  LDL.LU R27, [R1+0xf8] ;  /* 0x0000f800011b7983 */ /* 0x000f620000300800 */
[----:B-1----:R-:W-:Y:S02]  /*5d220*/  LEA R3, R25, R3, 0x1 ;  /* 0x0000000319037211 */ /* 0x002fe400078e08ff */
[----:B------:R-:W1:Y:S03]  /*5d230*/  LDC R25, c[0x0][0x3e8] ;  /* 0x0000fa00ff197b82 */ /* 0x000e660000000800 */
[----:B------:R1:W-:Y:S04]  /*5d240*/  STL [R1+0xdc], R3 ;  /* 0x0000dc0301007387 */ /* 0x0003e80000100800 */
[----:B------:R-:W2:Y:S01]  /*5d250*/  LDL.LU R19, [R1+0xec] ;  /* 0x0000ec0001137983 */ /* 0x000ea20000300800 */
[----:B-1----:R-:W-:-:S02]  /*5d260*/  IMAD R3, R25, 0x2, R3 ;  /* 0x0000000219037824 */ /* 0x002fc400078e0203 */
[----:B------:R-:W1:Y:S03]  /*5d270*/  LDC R25, c[0x0][0x3e8] ;  /* 0x0000fa00ff197b82 */ /* 0x000e660000000800 */
[----:B------:R1:W-:Y:S04]  /*5d280*/  STL [R1+0xe4], R3 ;  /* 0x0000e40301007387 */ /* 0x0003e80000100800 */
[----:B------:R-:W2:Y:S01]  /*5d290*/  LDL.LU R26, [R1+0xe8] ;  /* 0x0000e800011a7983 */ /* 0x000ea20000300800 */
[----:B-1----:R-:W-:Y:S02]  /*5d2a0*/  IMAD R3, R25, 0x2, R3 ;  /* 0x0000000219037824 */ /* 0x002fe400078e0203 */
[----:B------:R-:W1:Y:S03]  /*5d2b0*/  S2R R25, SR_TID.X ;  /* 0x0000000000197919 */ /* 0x000e660000002100 */
[----:B------:R3:W-:Y:S02]  /*5d2c0*/  STL [R1+0xf4], R3 ;  /* 0x0000f40301007387 */ /* 0x0007e40000100800 */
[----:B---3--:R-:W-:-:S05]  /*5d2d0*/  IMAD R3, R24, 0x2, R3 ;  /* 0x0000000218037824 */ /* 0x008fca00078e0203 */
[----:B------:R4:W-:Y:S01]  /*5d2e0*/  STL [R1+0xf0], R3 ;  /* 0x0000f00301007387 */ /* 0x0009e20000100800 */
[----:B-1----:R-:W-:-:S03]  /*5d2f0*/  SHF.R.U32.HI R24, RZ, 0x8, R25 ;  /* 0x00000008ff187819 */ /* 0x002fc60000011619 */
[----:B------:R-:W3:Y:S01]  /*5d300*/  LDL.LU R25, [R1+0x108] ;  /* 0x0001080001197983 */ /* 0x000ee20000300800 */
[----:B----4-:R-:W-:Y:S02]  /*5d310*/  LEA R3, R18, R3, 0x1 ;  /* 0x0000000312037211 */ /* 0x010fe400078e08ff */
[----:B------:R-:W1:Y:S01]  /*5d320*/  LDC R18, c[0x0][0x3e8] ;  /* 0x0000fa00ff127b82 */ /* 0x000e620000000800 */
[----:B------:R-:W-:-:S05]  /*5d330*/  SGXT.U32 R24, R24, 0x1 ;  /* 0x000000011818781a */ /* 0x000fca0000000000 */
[----:B------:R-:W-:Y:S01]  /*5d340*/  IMAD R24, R24, UR4, RZ ;  /* 0x0000000418187c24 */ /* 0x000fe2000f8e02ff */
[----:B------:R1:W-:Y:S04]  /*5d350*/  STL [R1+0x104], R3 ;  /* 0x0001040301007387 */ /* 0x0003e80000100800 */
[----:B------:R-:W-:-:S04]  /*5d360*/  IADD3 R4, P2, PT, R24, R0, RZ ;  /* 0x0000000018047210 */ /* 0x000fc80007f5e0ff */
[----:B------:R-:W-:Y:S02]  /*5d370*/  LEA.HI.X.SX32 R5, R24, R2, 0x1, P2 ;  /* 0x0000000218057211 */ /* 0x000fe400010f0eff */
[----:B------:R-:W4:Y:S04]  /*5d380*/  LDL.LU R24, [R1+0xd8] ;  /* 0x0000d80001187983 */ /* 0x000f280000300800 */
[----:B------:R-:W-:Y:S01]  /*5d390*/  STL.64 [R1+0x8b8], R4 ;  /* 0x0008b80401007387 */ /* 0x000fe20000100a00 */
[----:B-1----:R-:W-:-:S05]  /*5d3a0*/  IMAD R3, R18, 0x2, R3 ;  /* 0x0000000212037824 */ /* 0x002fca00078e0203 */
[----:B------:R0:W-:Y:S04]  /*5d3b0*/  STL [R1+0x100], R3 ;  /* 0x0001000301007387 */ /* 0x0001e80000100800 */
[----:B------:R-:W4:Y:S01]  /*5d3c0*/  LDL.LU R18, [R1+0xd0] ;  /* 0x0000d00001127983 */ /* 0x000f220000300800 */
[----:B0-----:R-:W-:Y:S02]  /*5d3d0*/  IMAD R3, R16, 0x2, R3 ;  /* 0x0000000210037824 */ /* 0x001fe400078e0203 */
[----:B------:R-:W0:Y:S01]  /*5d3e0*/  LDC R16, c[0x0][0x3e8] ;  /* 0x0000fa00ff107b82 */ /* 0x000e220000000800 */
[----:B-----5:R-:W-:-:S04]  /*5d3f0*/  IADD3 R4, P2, PT, R27, R0, RZ ;  /* 0x000000001b047210 */ /* 0x020fc80007f5e0ff */
[----:B------:R-:W-:-:S05]  /*5d400*/  LEA.HI.X.SX32 R5, R27, R2, 0x1, P2 ;  /* 0x000000021b057211 */ /* 0x000fca00010f0eff */
[----:B------:R2:W-:Y:S02]  /*5d410*/  STL.64 [R1+0x8b0], R4 ;  /* 0x0008b00401007387 */ /* 0x0005e40000100a00 */
[----:B--2---:R-:W-:-:S04]  /*5d420*/  IADD3 R4, P2, PT, R19, R0, RZ ;  /* 0x0000000013047210 */ /* 0x004fc80007f5e0ff */
[----:B------:R-:W-:Y:S02]  /*5d430*/  LEA.HI.X.SX32 R5, R19, R2, 0x1, P2 ;  /* 0x0000000213057211 */ /* 0x000fe400010f0eff */
[----:B------:R-:W1:Y:S01]  /*5d440*/  LDC R19, c[0x0][0x3e8] ;  /* 0x0000fa00ff137b82 */ /* 0x000e620000000800 */
[----:B------:R0:W-:Y:S02]  /*5d450*/  STL [R1+0xfc], R3 ;  /* 0x0000fc0301007387 */ /* 0x0001e40000100800 */
[----:B0-----:R-:W-:-:S05]  /*5d460*/  IMAD R3, R16, 0x2, R3 ;  /* 0x0000000210037824 */ /* 0x001fca00078e0203 */
[----:B------:R1:W-:Y:S02]  /*5d470*/  STL [R1+0x110], R3 ;  /* 0x0001100301007387 */ /* 0x0003e40000100800 */
[----:B-1----:R-:W-:Y:S02]  /*5d480*/  LEA R3, R19, R3, 0x1 ;  /* 0x0000000313037211 */ /* 0x002fe400078e08ff */
[----:B------:R-:W0:Y:S01]  /*5d490*/  LDC R19, c[0x0][0x3e8] ;  /* 0x0000fa00ff137b82 */ /* 0x000e220000000800 */
[----:B------:R1:W-:Y:S04]  /*5d4a0*/  STL.64 [R1+0x8a8], R4 ;  /* 0x0008a80401007387 */ /* 0x0003e80000100a00 */
[----:B------:R-:W2:Y:S04]  /*5d4b0*/  LDL.LU R27, [R1+0xcc] ;  /* 0x0000cc00011b7983 */ /* 0x000ea80000300800 */
[----:B------:R5:W-:Y:S04]  /*5d4c0*/  STL [R1+0x128], R3 ;  /* 0x0001280301007387 */ /* 0x000be80000100800 */
[----:B------:R-:W2:Y:S01]  /*5d4d0*/  LDL.LU R16, [R1+0xc8] ;  /* 0x0000c80001107983 */ /* 0x000ea20000300800 */
[----:B-1----:R-:W-:-:S04]  /*5d4e0*/  IADD3 R4, P2, PT, R26, R0, RZ ;  /* 0x000000001a047210 */ /* 0x002fc80007f5e0ff */
[----:B------:R-:W-:Y:S01]  /*5d4f0*/  LEA.HI.X.SX32 R5, R26, R2, 0x1, P2 ;  /* 0x000000021a057211 */ /* 0x000fe200010f0eff */
[----:B0-----:R-:W-:Y:S02]  /*5d500*/  IMAD R26, R19, 0x2, R3 ;  /* 0x00000002131a7824 */ /* 0x001fe400078e0203 */
[----:B-----5:R-:W0:Y:S02]  /*5d510*/  LDC R3, c[0x0][0x3e8] ;  /* 0x0000fa00ff037b82 */ /* 0x020e240000000800 */
[----:B------:R3:W-:Y:S04]  /*5d520*/  STL.64 [R1+0x898], R4 ;  /* 0x0008980401007387 */ /* 0x0007e80000100a00 */
[----:B------:R-:W-:Y:S04]  /*5d530*/  STL [R1+0x124], R26 ;  /* 0x0001241a01007387 */ /* 0x000fe80000100800 */
[----:B------:R-:W5:Y:S01]  /*5d540*/  LDL.LU R19, [R1+0xc4] ;  /* 0x0000c40001137983 */ /* 0x000f620000300800 */
[----:B---3--:R-:W-:-:S04]  /*5d550*/  IADD3 R4, P2, PT, R25, R0, RZ ;  /* 0x0000000019047210 */ /* 0x008fc80007f5e0ff */
[----:B------:R-:W-:Y:S02]  /*5d560*/  LEA.HI.X.SX32 R5, R25, R2, 0x1, P2 ;  /* 0x0000000219057211 */ /* 0x000fe400010f0eff */
[----:B------:R-:W1:Y:S01]  /*5d570*/  LDC R25, c[0x0][0x3e8] ;  /* 0x0000fa00ff197b82 */ /* 0x000e620000000800 */
[----:B0-----:R-:W-:Y:S02]  /*5d580*/  IMAD R3, R3, 0x2, R26 ;  /* 0x0000000203037824 */ /* 0x001fe400078e021a */
[----:B------:R-:W-:Y:S04]  /*5d590*/  STL.64 [R1+0x8a0], R4 ;  /* 0x0008a00401007387 */ /* 0x000fe80000100a00 */
[----:B------:R0:W-:Y:S02]  /*5d5a0*/  STL [R1+0x158], R3 ;  /* 0x0001580301007387 */ /* 0x0001e40000100800 */
[----:B0-----:R-:W-:-:S02]  /*5d5b0*/  IMAD R3, R15, 0x2, R3 ;  /* 0x000000020f037824 */ /* 0x001fc400078e0203 */
[----:B------:R-:W3:Y:S04]  /*5d5c0*/  LDL.LU R15, [R1+0xc0] ;  /* 0x0000c000010f7983 */ /* 0x000ee80000300800 */
[----:B------:R1:W-:Y:S01]  /*5d5d0*/  STL [R1+0x160], R3 ;  /* 0x0001600301007387 */ /* 0x0003e20000100800 */
[C---:B----4-:R-:W-:Y:S02]  /*5d5e0*/  IADD3 R4, P2, PT, R24.reuse, R0, RZ ;  /* 0x0000000018047210 */ /* 0x050fe40007f5e0ff */
[----:B-1----:R-:W-:Y:S02]  /*5d5f0*/  LEA R3, R25, R3, 0x1 ;  /* 0x0000000319037211 */ /* 0x002fe400078e08ff */
[----:B------:R-:W0:Y:S01]  /*5d600*/  LDC R25, c[0x0][0x3e8] ;  /* 0x0000fa00ff197b82 */ /* 0x000e220000000800 */
[----:B------:R-:W-:-:S05]  /*5d610*/  LEA.HI.X.SX32 R5, R24, R2, 0x1, P2 ;  /* 0x0000000218057211 */ /* 0x000fca00010f0eff */
[----:B------:R1:W-:Y:S04]  /*5d620*/  STL.64 [R1+0x890], R4 ;  /* 0x0008900401007387 */ /* 0x0003e80000100a00 */
[----:B------:R0:W-:Y:S04]  /*5d630*/  STL [R1+0x154], R3 ;  /* 0x0001540301007387 */ /* 0x0001e80000100800 */
[----:B------:R-:W4:Y:S01]  /*5d640*/  LDL.LU R24, [R1+0xbc] ;  /* 0x0000bc0001187983 */ /* 0x000f220000300800 */
[----:B-1----:R-:W-:-:S04]  /*5d650*/  IADD3 R4, P2, PT, R18, R0, RZ ;  /* 0x0000000012047210 */ /* 0x002fc80007f5e0ff */
[----:B------:R-:W-:Y:S01]  /*5d660*/  LEA.HI.X.SX32 R5, R18, R2, 0x1, P2 ;  /* 0x0000000212057211 */ /* 0x000fe200010f0eff */
[----:B0-----:R-:W-:Y:S02]  /*5d670*/  IMAD R3, R25, 0x2, R3 ;  /* 0x0000000219037824 */ /* 0x001fe400078e0203 */
[----:B------:R-:W0:Y:S02]  /*5d680*/  LDC R25, c[0x0][0x3e8] ;  /* 0x0000fa00ff197b82 */ /* 0x000e240000000800 */
[----:B------:R-:W-:Y:S04]  /*5d690*/  STL.64 [R1+0x888], R4 ;  /* 0x0008880401007387 */ /* 0x000fe80000100a00 */
[----:B------:R0:W-:Y:S04]  /*5d6a0*/  STL [R1+0x150], R3 ;  /* 0x0001500301007387 */ /* 0x0001e80000100800 */
[----:B------:R-:W4:Y:S01]  /*5d6b0*/  LDL.LU R18, [R1+0xb8] ;  /* 0x0000b80001127983 */ /* 0x000f220000300800 */
[----:B0-----:R-:W-:-:S02]  /*5d6c0*/  IMAD R3, R25, 0x2, R3 ;  /* 0x0000000219037824 */ /* 0x001fc400078e0203 */
[----:B------:R-:W0:Y:S01]  /*5d6d0*/  LDC R25, c[0x0][0x3e8] ;  /* 0x0000fa00ff197b82 */ /* 0x000e220000000800 */
[----:B--2---:R-:W-:-:S04]  /*5d6e0*/  IADD3 R4, P2, PT, R27, R0, RZ ;  /* 0x000000001b047210 */ /* 0x004fc80007f5e0ff */
[----:B------:R-:W-:-:S05]  /*5d6f0*/  LEA.HI.X.SX32 R5, R27, R2, 0x1, P2 ;  /* 0x000000021b057211 */ /* 0x000fca00010f0eff */
[----:B------:R1:W-:Y:S04]  /*5d700*/  STL.64 [R1+0x878], R4 ;  /* 0x0008780401007387 */ /* 0x0003e80000100a00 */
[----:B------:R0:W-:Y:S01]  /*5d710*/  STL [R1+0x15c], R3 ;  /* 0x00015c0301007387 */ /* 0x0001e20000100800 */
[C---:B-1----:R-:W-:Y:S01]  /*5d720*/  IADD3 R4, P2, PT, R16.reuse, R0, RZ ;  /* 0x0000000010047210 */ /* 0x042fe20007f5e0ff */
[----:B0-----:R-:W-:Y:S02]  /*5d730*/  IMAD R3, R25, 0x2, R3 ;  /* 0x0000000219037824 */ /* 0x001fe400078e0203 */
[----:B------:R-:W0:Y:S01]  /*5d740*/  LDC R25, c[0x0][0x3e8] ;  /* 0x0000fa00ff197b82 */ /* 0x000e220000000800 */
[----:B------:R-:W-:Y:S02]  /*5d750*/  LEA.HI.X.SX32 R5, R16, R2, 0x1, P2 ;  /* 0x0000000210057211 */ /* 0x000fe400010f0eff */
[----:B------:R-:W-:Y:S04]  /*5d760*/  STL [R1+0x14c], R3 ;  /* 0x00014c0301007387 */ /* 0x000fe80000100800 */
[----:B------:R5:W-:Y:S02]  /*5d770*/  STL.64 [R1+0x880], R4 ;  /* 0x0008800401007387 */ /* 0x000be40000100a00 */
[----:B-----5:R-:W-:-:S04]  /*5d780*/  IADD3 R4, P2, PT, R19, R0, RZ ;  /* 0x0000000013047210 */ /* 0x020fc80007f5e0ff */
[----:B------:R-:W-:Y:S02]  /*5d790*/  LEA.HI.X.SX32 R5, R19, R2, 0x1, P2 ;  /* 0x0000000213057211 */ /* 0x000fe400010f0eff */
[----:B------:R-:W1:Y:S01]  /*5d7a0*/  LDC R19, c[0x0][0x3e8] ;  /* 0x0000fa00ff137b82 */ /* 0x000e620000000800 */
[----:B0-----:R-:W-:Y:S02]  /*5d7b0*/  LEA R3, R25, R3, 0x1 ;  /* 0x0000000319037211 */ /* 0x001fe400078e08ff */
[----:B------:R-:W2:Y:S04]  /*5d7c0*/  LDL.LU R25, [R1+0xb4] ;  /* 0x0000b40001197983 */ /* 0x000ea80000300800 */
[----:B------:R0:W-:Y:S02]  /*5d7d0*/  STL [R1+0x148], R3 ;  /* 0x0001480301007387 */ /* 0x0001e40000100800 */
[----:B0-----:R-:W-:-:S02]  /*5d7e0*/  IMAD R3, R20, 0x2, R3 ;  /* 0x0000000214037824 */ /* 0x001fc400078e0203 */
[----:B------:R-:W5:Y:S04]  /*5d7f0*/  LDL.LU R20, [R1+0xb0] ;  /* 0x0000b00001147983 */ /* 0x000f680000300800 */
[----:B------:R-:W-:Y:S04]  /*5d800*/  STL.64 [R1+0x870], R4 ;  /* 0x0008700401007387 */ /* 0x000fe80000100a00 */
[----:B------:R1:W-:Y:S02]  /*5d810*/  STL [R1+0x144], R3 ;  /* 0x0001440301007387 */ /* 0x0003e40000100800 */
[----:B-1----:R-:W-:-:S02]  /*5d820*/  IMAD R3, R19, 0x2, R3 ;  /* 0x0000000213037824 */ /* 0x002fc400078e0203 */
[----:B------:R-:W0:Y:S01]  /*5d830*/  LDC R19, c[0x0][0x3e8] ;  /* 0x0000fa00ff137b82 */ /* 0x000e220000000800 */
[----:B---3--:R-:W-:-:S04]  /*5d840*/  IADD3 R4, P2, PT, R15, R0, RZ ;  /* 0x000000000f047210 */ /* 0x008fc80007f5e0ff */
[----:B------:R-:W-:Y:S02]  /*5d850*/  LEA.HI.X.SX32 R5, R15, R2, 0x1, P2 ;  /* 0x000000020f057211 */ /* 0x000fe400010f0eff */
[----:B------:R-:W3:Y:S04]  /*5d860*/  LDL.LU R15, [R1+0xac] ;  /* 0x0000ac00010f7983 */ /* 0x000ee80000300800 */
[----:B------:R-:W-:Y:S04]  /*5d870*/  STL [R1+0x140], R3 ;  /* 0x0001400301007387 */ /* 0x000fe80000100800 */
[----:B------:R4:W-:Y:S02]  /*5d880*/  STL.64 [R1+0x868], R4 ;  /* 0x0008680401007387 */ /* 0x0009e40000100a00 */
[----:B----4-:R-:W-:Y:S01]  /*5d890*/  IADD3 R4, P2, PT, R24, R0, RZ ;  /* 0x0000000018047210 */ /* 0x010fe20007f5e0ff */
[----:B0-----:R-:W-:-:S03]  /*5d8a0*/  IMAD R3, R19, 0x2, R3 ;  /* 0x0000000213037824 */ /* 0x001fc600078e0203 */
[----:B------:R-:W-:Y:S01]  /*5d8b0*/  LEA.HI.X.SX32 R5, R24, R2, 0x1, P2 ;  /* 0x0000000218057211 */ /* 0x000fe200010f0eff */
[----:B------:R-:W0:Y:S01]  /*5d8c0*/  LDC R19, c[0x0][0x3e8] ;  /* 0x0000fa00ff137b82 */ /* 0x000e220000000800 */
[----:B------:R1:W-:Y:S04]  /*5d8d0*/  STL [R1+0x13c], R3 ;  /* 0x00013c0301007387 */ /* 0x0003e80000100800 */
[----:B------:R4:W-:Y:S01]  /*5d8e0*/  STL.64 [R1+0x858], R4 ;  /* 0x0008580401007387 */ /* 0x0009e20000100a00 */
[----:B-1----:R-:W-:-:S03]  /*5d8f0*/  LEA R3, R11, R3, 0x1 ;  /* 0x000000030b037211 */ /* 0x002fc600078e08ff */
[----:B------:R-:W3:Y:S01]  /*5d900*/  LDL.LU R11, [R1+0x114] ;  /* 0x00011400010b7983 */ /* 0x000ee20000300800 */
[----:B----4-:R-:W-:-:S03]  /*5d910*/  IADD3 R4, P2, PT, R18, R0, RZ ;  /* 0x0000000012047210 */ /* 0x010fc60007f5e0ff */
[----:B------:R0:W-:Y:S04]  /*5d920*/  STL [R1+0x138], R3 ;  /* 0x0001380301007387 */ /* 0x0001e80000100800 */
[----:B------:R-:W4:Y:S01]  /*5d930*/  LDL.LU R24, [R1+0x60] ;  /* 0x0000600001187983 */ /* 0x000f220000300800 */
[----:B------:R-:W-:-:S03]  /*5d940*/  LEA.HI.X.SX32 R5, R18, R2, 0x1, P2 ;  /* 0x0000000212057211 */ /* 0x000fc600010f0eff */
[----:B------:R-:W4:Y:S04]  /*5d950*/  LDL.LU R18, [R1+0x10c] ;  /* 0x00010c0001127983 */ /* 0x000f280000300800 */
[----:B------:R-:W-:Y:S04]  /*5d960*/  STL.64 [R1+0x860], R4 ;  /* 0x0008600401007387 */ /* 0x000fe80000100a00 */
[----:B------:R-:W4:Y:S01]  /*5d970*/  LDL.LU R26, [R1+0x5c] ;  /* 0x00005c00011a7983 */ /* 0x000f220000300800 */
[----:B0-----:R-:W-:Y:S02]  /*5d980*/  IMAD R3, R19, 0x2, R3 ;  /* 0x0000000213037824 */ /* 0x001fe400078e0203 */
[----:B------:R-:W0:Y:S03]  /*5d990*/  LDC R19, c[0x0][0x3e8] ;  /* 0x0000fa00ff137b82 */ /* 0x000e260000000800 */
        /* <DEDUP_REMOVED lines=8> */
[----:B------:R-:W-:-:S03]  /*5da20*/  IMAD.MOV.U32 R25, RZ, RZ, R22 ;  /* 0x000000ffff197224 */ /* 0x000fc600078e0016 */
[----:B------:R-:W2:Y:S04]  /*5da30*/  LDL.LU R16, [R1+0x50] ;  /* 0x0000500001107983 */ /* 0x000ea80000300800 */
[----:B------:R-:W2:Y:S01]  /*5da40*/  LDL.LU R22, [R1+0x4c] ;  /* 0x00004c0001167983 */ /* 0x000ea20000300800 */
[C---:B-----5:R-:W-:Y:S02]  /*5da50*/  IADD3 R4, P2, PT, R20.reuse, R0, RZ ;  /* 0x0000000014047210 */ /* 0x060fe40007f5e0ff */
[----:B-1----:R-:W-:Y:S02]  /*5da60*/  LEA R3, R23, R3, 0x1 ;  /* 0x0000000317037211 */ /* 0x002fe400078e08ff */
[----:B------:R-:W-:-:S03]  /*5da70*/  LEA.HI.X.SX32 R5, R20, R2, 0x1, P2 ;  /* 0x0000000214057211 */ /* 0x000fc600010f0eff */
[----:B------:R1:W-:Y:S04]  /*5da80*/  STL [R1+0x130], R3 ;  /* 0x0001300301007387 */ /* 0x0003e80000100800 */
[----:B------:R3:W-:Y:S04]  /*5da90*/  STL.64 [R1+0x848], R4 ;  /* 0x0008480401007387 */ /* 0x0007e80000100a00 */
[----:B------:R-:W5:Y:S01]  /*5daa0*/  LDL.LU R20, [R1+0x44] ;  /* 0x0000440001147983 */ /* 0x000f620000300800 */
[----:B-1----:R-:W-:Y:S01]  /*5dab0*/  IMAD R3, R21, 0x2, R3 ;  /* 0x0000000215037824 */ /* 0x002fe200078e0203 */
[----:B---3--:R-:W-:-:S04]  /*5dac0*/  IADD3 R4, P2, PT, R15, R0, RZ ;  /* 0x000000000f047210 */ /* 0x008fc80007f5e0ff */
[----:B------:R-:W-:Y:S01]  /*5dad0*/  LEA.HI.X.SX32 R5, R15, R2, 0x1, P2 ;  /* 0x000000020f057211 */ /* 0x000fe200010f0eff */
[----:B------:R1:W-:Y:S04]  /*5dae0*/  STL [R1+0x11c], R3 ;  /* 0x00011c0301007387 */ /* 0x0003e80000100800 */
[----:B------:R-:W3:Y:S04]  /*5daf0*/  LDL.LU R21, [R1+0x40] ;  /* 0x0000400001157983 */ /* 0x000ee80000300800 */
[----:B------:R0:W-:Y:S04]  /*5db00*/  STL.64 [R1+0x840], R4 ;  /* 0x0008400401007387 */ /* 0x0001e80000100a00 */
[----:B------:R-:W2:Y:S01]  /*5db10*/  LDL.LU R15, [R1+0x38] ;  /* 0x00003800010f7983 */ /* 0x000ea20000300800 */
[----:B-1----:R-:W-:-:S02]  /*5db20*/  IMAD R3, R10, 0x2, R3 ;  /* 0x000000020a037824 */ /* 0x002fc400078e0203 */
[----:B------:R-:W-:Y:S01]  /*5db30*/  IMAD.MOV.U32 R23, RZ, RZ, R17 ;  /* 0x000000ffff177224 */ /* 0x000fe200078e0011 */
[----:B------:R-:W-:Y:S02]  /*5db40*/  MOV R17, R8 ;  /* 0x0000000800117202 */ /* 0x000fe40000000f00 */
[----:B0-----:R-:W-:-:S05]  /*5db50*/  FSEL R4, R11, -INF , P6 ;  /* 0xff8000000b047808 */ /* 0x001fca0003000000 */
[----:B------:R4:W-:Y:S04]  /*5db60*/  STL [R1+0x33c], R4 ;  /* 0x00033c0401007387 */ /* 0x0009e80000100800 */
[----:B------:R0:W-:Y:S04]  /*5db70*/  STL [R1+0x118], R3 ;  /* 0x0001180301007387 */ /* 0x0001e80000100800 */
[----:B------:R-:W2:Y:S01]  /*5db80*/  LDL.LU R8, [R1+0xc] ;  /* 0x00000c0001087983 */ /* 0x000ea20000300800 */
[----:B----4-:R-:W-:Y:S01]  /*5db90*/  FSEL R4, R18, -INF , P0 ;  /* 0xff80000012047808 */ /* 0x010fe20000000000 */
[----:B0-----:R-:W-:-:S04]  /*5dba0*/  IMAD R3, R19, 0x2, R3 ;  /* 0x0000000213037824 */ /* 0x001fc800078e0203 */
[----:B------:R-:W-:Y:S04]  /*5dbb0*/  STL [R1+0xa08], R4 ;  /* 0x000a080401007387 */ /* 0x000fe80000100800 */
[----:B------:R0:W-:Y:S01]  /*5dbc0*/  STL [R1+0x12c], R3 ;  /* 0x00012c0301007387 */ /* 0x0001e20000100800 */
[----:B------:R-:W-:Y:S02]  /*5dbd0*/  IMAD.MOV.U32 R5, RZ, RZ, R3 ;  /* 0x000000ffff057224 */ /* 0x000fe400078e0003 */
[----:B0-----:R-:W0:Y:S01]  /*5dbe0*/  LDC R3, c[0x0][0x3e8] ;  /* 0x0000fa00ff037b82 */ /* 0x001e220000000800 */
[-C--:B------:R-:W-:Y:S02]  /*5dbf0*/  IADD3 R10, P2, PT, R24, R0.reuse, RZ ;  /* 0x00000000180a7210 */ /* 0x080fe40007f5e0ff */
[----:B------:R-:W-:-:S02]  /*5dc00*/  IADD3 R4, P0, PT, R26, R0, RZ ;  /* 0x000000001a047210 */ /* 0x000fc40007f1e0ff */
[C---:B------:R-:W-:Y:S02]  /*5dc10*/  IADD3 R18, P6, PT, R27.reuse, R0, RZ ;  /* 0x000000001b127210 */ /* 0x040fe40007fde0ff */
[-C--:B------:R-:W-:Y:S02]  /*5dc20*/  LEA.HI.X.SX32 R11, R24, R2.reuse, 0x1, P2 ;  /* 0x00000002180b7211 */ /* 0x080fe400010f0eff */
[----:B------:R-:W4:Y:S04]  /*5dc30*/  LDL.LU R24, [R1+0xca8] ;  /* 0x000ca80001187983 */ /* 0x000f280000300800 */
[----:B------:R1:W-:Y:S01]  /*5dc40*/  STL.64 [R1+0x838], R10 ;  /* 0x0008380a01007387 */ /* 0x0003e20000100a00 */
[----:B------:R-:W-:-:S03]  /*5dc50*/  LEA.HI.X.SX32 R19, R27, R2, 0x1, P6 ;  /* 0x000000021b137211 */ /* 0x000fc600030f0eff */
[----:B-1----:R-:W3:Y:S04]  /*5dc60*/  LDL.LU R10, [R1+0x4] ;  /* 0x00000400010a7983 */ /* 0x002ee80000300800 */
[----:B------:R-:W3:Y:S01]  /*5dc70*/  LDL.LU R11, [R1] ;  /* 0x00000000010b7983 */ /* 0x000ee20000300800 */
[----:B0-----:R-:W-:Y:S01]  /*5dc80*/  IMAD R3, R3, 0x2, R5 ;  /* 0x0000000203037824 */ /* 0x001fe200078e0205 */
[----:B------:R-:W-:-:S05]  /*5dc90*/  LEA.HI.X.SX32 R5, R26, R2, 0x1, P0 ;  /* 0x000000021a057211 */ /* 0x000fca00000f0eff */
[----:B------:R0:W-:Y:S04]  /*5dca0*/  STL.64 [R1+0x818], R4 ;  /* 0x0008180401007387 */ /* 0x0001e80000100a00 */
[----:B0-----:R-:W3:Y:S04]  /*5dcb0*/  LDL.LU.64 R4, [R1+0xca0] ;  /* 0x000ca00001047983 */ /* 0x001ee80000300a00 */
[----:B------:R0:W-:Y:S04]  /*5dcc0*/  STL.64 [R1+0x810], R18 ;  /* 0x0008101201007387 */ /* 0x0001e80000100a00 */
[----:B------:R-:W-:Y:S01]  /*5dcd0*/  STL [R1+0x114], R3 ;  /* 0x0001140301007387 */ /* 0x000fe20000100800 */
[----:B0-----:R-:W-:-:S02]  /*5dce0*/  IADD3 R18, P0, PT, R25, R0, RZ ;  /* 0x0000000019127210 */ /* 0x001fc40007f1e0ff */
[----:B------:R-:W-:-:S04]  /*5dcf0*/  MOV R19, R25 ;  /* 0x0000001900137202 */ /* 0x000fc80000000f00 */
[----:B------:R-:W-:-:S05]  /*5dd00*/  LEA.HI.X.SX32 R19, R19, R2, 0x1, P0 ;  /* 0x0000000213137211 */ /* 0x000fca00000f0eff */
[----:B------:R0:W-:Y:S04]  /*5dd10*/  STL.64 [R1+0x7c8], R18 ;  /* 0x0007c81201007387 */ /* 0x0001e80000100a00 */
[----:B0-----:R-:W3:Y:S01]  /*5dd20*/  LDL.LU.64 R18, [R1+0xc98] ;  /* 0x000c980001127983 */ /* 0x001ee20000300a00 */
[----:B----4-:R-:W-:Y:S01]  /*5dd30*/  IMAD R3, R24, 0x2, R3 ;  /* 0x0000000218037824 */ /* 0x010fe200078e0203 */
[----:B--2---:R-:W-:-:S04]  /*5dd40*/  IADD3 R24, P2, PT, R16, R0, RZ ;  /* 0x0000000010187210 */ /* 0x004fc80007f5e0ff */
[----:B------:R0:W-:Y:S01]  /*5dd50*/  STL [R1+0x10c], R3 ;  /* 0x00010c0301007387 */ /* 0x0001e20000100800 */
[----:B------:R-:W-:Y:S01]  /*5dd60*/  LEA.HI.X.SX32 R25, R16, R2, 0x1, P2 ;  /* 0x0000000210197211 */ /* 0x000fe200010f0eff */
[----:B---3--:R-:W-:Y:S02]  /*5dd70*/  IMAD R18, R18, 0x2, R3 ;  /* 0x0000000212127824 */ /* 0x008fe400078e0203 */
[----:B0-----:R-:W2:Y:S04]  /*5dd80*/  LDL.LU R3, [R1+0xc90] ;  /* 0x000c900001037983 */ /* 0x001ea80000300800 */
[----:B------:R-:W3:Y:S01]  /*5dd90*/  LDL.LU R16, [R1+0xc8c] ;  /* 0x000c8c0001107983 */ /* 0x000ee20000300800 */
[----:B------:R-:W-:-:S03]  /*5dda0*/  IADD3 R26, P6, PT, R22, R0, RZ ;  /* 0x00000000161a7210 */ /* 0x000fc60007fde0ff */
[----:B------:R0:W-:Y:S01]  /*5ddb0*/  STL.64 [R1+0x7f8], R24 ;  /* 0x0007f81801007387 */ /* 0x0001e20000100a00 */
[----:B------:R-:W-:Y:S02]  /*5ddc0*/  LEA.HI.X.SX32 R27, R22, R2, 0x1, P6 ;  /* 0x00000002161b7211 */ /* 0x000fe400030f0eff */
[----:B-----5:R-:W-:Y:S01]  /*5ddd0*/  IADD3 R22, P2, PT, R20, R0, RZ ;  /* 0x0000000014167210 */ /* 0x020fe20007f5e0ff */
[----:B0-----:R-:W4:Y:S04]  /*5dde0*/  LDL.LU R25, [R1+0xc88] ;  /* 0x000c880001197983 */ /* 0x001f280000300800 */
[----:B------:R0:W-:Y:S01]  /*5ddf0*/  STL.64 [R1+0x7f0], R26 ;  /* 0x0007f01a01007387 */ /* 0x0001e20000100a00 */
[----:B------:R-:W-:-:S03]  /*5de00*/  LEA R24, R19, R18, 0x1 ;  /* 0x0000001213187211 */ /* 0x000fc600078e08ff */
[----:B------:R1:W-:Y:S01]  /*5de10*/  STL [R1+0x108], R18 ;  /* 0x0001081201007387 */ /* 0x0003e20000100800 */
[----:B0-----:R-:W-:Y:S01]  /*5de20*/  IMAD.MOV.U32 R27, RZ, RZ, R23 ;  /* 0x000000ffff1b7224 */ /* 0x001fe200078e0017 */
[-C--:B------:R-:W-:Y:S02]  /*5de30*/  IADD3 R26, P0, PT, R23, R0.reuse, RZ ;  /* 0x00000000171a7210 */ /* 0x080fe40007f1e0ff */
[----:B-1----:R-:W-:Y:S02]  /*5de40*/  IADD3 R18, P6, PT, R21, R0, RZ ;  /* 0x0000000015127210 */ /* 0x002fe40007fde0ff */
[-C--:B------:R-:W-:Y:S02]  /*5de50*/  LEA.HI.X.SX32 R27, R27, R2.reuse, 0x1, P0 ;  /* 0x000000021b1b7211 */ /* 0x080fe400000f0eff */
[-C--:B------:R-:W-:Y:S02]  /*5de60*/  LEA.HI.X.SX32 R23, R20, R2.reuse, 0x1, P2 ;  /* 0x0000000214177211 */ /* 0x080fe400010f0eff */
[----:B------:R-:W-:Y:S01]  /*5de70*/  LEA.HI.X.SX32 R19, R21, R2, 0x1, P6 ;  /* 0x0000000215137211 */ /* 0x000fe200030f0eff */
[----:B------:R0:W-:Y:S01]  /*5de80*/  STL.64 [R1+0x7a8], R26 ;  /* 0x0007a81a01007387 */ /* 0x0001e20000100a00 */
[----:B------:R-:W-:Y:S01]  /*5de90*/  IMAD.MOV.U32 R21, RZ, RZ, R17 ;  /* 0x000000ffff157224 */ /* 0x000fe200078e0011 */
[----:B------:R-:W-:-:S02]  /*5dea0*/  IADD3 R20, P0, PT, R17, R0, RZ ;  /* 0x0000000011147210 */ /* 0x000fc40007f1e0ff */
[----:B0-----:R-:W5:Y:S04]  /*5deb0*/  LDL.LU.64 R26, [R1+0xc80] ;  /* 0x000c8000011a7983 */ /* 0x001f680000300a00 */
[----:B------:R0:W-:Y:S01]  /*5dec0*/  STL [R1+0x58], R24 ;  /* 0x0000581801007387 */ /* 0x0001e20000100800 */
[----:B------:R-:W-:Y:S01]  /*5ded0*/  LEA.HI.X.SX32 R21, R21, R2, 0x1, P0 ;  /* 0x0000000215157211 */ /* 0x000fe200000f0eff */
[----:B---3--:R-:W-:Y:S02]  /*5dee0*/  IMAD R16, R16, 0x2, R24 ;  /* 0x0000000210107824 */ /* 0x008fe400078e0218 */
[----:B0-----:R-:W3:Y:S04]  /*5def0*/  LDL.LU R24, [R1+0xc78] ;  /* 0x000c780001187983 */ /* 0x001ee80000300800 */
[----:B------:R0:W-:Y:S01]  /*5df00*/  STL.64 [R1+0x7a0], R22 ;  /* 0x0007a01601007387 */ /* 0x0001e20000100a00 */
[----:B--2---:R-:W-:-:S03]  /*5df10*/  IMAD R3, R3, 0x2, R16 ;  /* 0x0000000203037824 */ /* 0x004fc600078e0210 */
[----:B0-----:R-:W2:Y:S04]  /*5df20*/  LDL.LU.64 R22, [R1+0xc70] ;  /* 0x000c700001167983 */ /* 0x001ea80000300a00 */
[----:B------:R0:W-:Y:S04]  /*5df30*/  STL [R1+0x60], R16 ;  /* 0x0000601001007387 */ /* 0x0001e80000100800 */
[----:B------:R1:W-:Y:S04]  /*5df40*/  STL.64 [R1+0x7e0], R18 ;  /* 0x0007e01201007387 */ /* 0x0003e80000100a00 */
[----:B------:R4:W-:Y:S01]  /*5df50*/  STL.64 [R1+0x780], R20 ;  /* 0x0007801401007387 */ /* 0x0009e20000100a00 */
[----:B------:R-:W-:-:S02]  /*5df60*/  LEA R5, R5, R3, 0x1 ;  /* 0x0000000305057211 */ /* 0x000fc400078e08ff */
[CC--:B0-----:R-:W-:Y:S02]  /*5df70*/  IADD3 R16, P6, PT, R8.reuse, R0.reuse, RZ ;  /* 0x0000000008107210 */ /* 0x0c1fe40007fde0ff */
[C---:B-1----:R-:W-:Y:S01]  /*5df80*/  IADD3 R18, P2, PT, R15.reuse, R0, RZ ;  /* 0x000000000f127210 */ /* 0x042fe20007f5e0ff */
[----:B----4-:R-:W4:Y:S01]  /*5df90*/  LDL.LU.64 R20, [R1+0xc68] ;  /* 0x000c680001147983 */ /* 0x010f220000300a00 */
[-C--:B------:R-:W-:Y:S02]  /*5dfa0*/  LEA.HI.X.SX32 R17, R8, R2.reuse, 0x1, P6 ;  /* 0x0000000208117211 */ /* 0x080fe400030f0eff */
[----:B------:R-:W-:Y:S01]  /*5dfb0*/  LEA.HI.X.SX32 R19, R15, R2, 0x1, P2 ;  /* 0x000000020f137211 */ /* 0x000fe200010f0eff */
[----:B------:R0:W-:Y:S01]  /*5dfc0*/  STL [R1+0xf8], R3 ;  /* 0x0000f80301007387 */ /* 0x0001e20000100800 */
[----:B------:R-:W-:-:S03]  /*5dfd0*/  IMAD R15, R4, 0x2, R5 ;  /* 0x00000002040f7824 */ /* 0x000fc600078e0205 */
[----:B0-----:R-:W2:Y:S04]  /*5dfe0*/  LDL.LU R3, [R1+0xc60] ;  /* 0x000c600001037983 */ /* 0x001ea80000300800 */
[----:B------:R0:W-:Y:S01]  /*5dff0*/  STL.64 [R1+0x778], R18 ;  /* 0x0007781201007387 */ /* 0x0001e20000100a00 */
[----:B------:R-:W-:-:S03]  /*5e000*/  IADD3 R4, P2, PT, R10, R0, RZ ;  /* 0x000000000a047210 */ /* 0x000fc60007f5e0ff */
[----:B0-----:R-:W3:Y:S04]  /*5e010*/  LDL.LU.64 R18, [R1+0xc58] ;  /* 0x000c580001127983 */ /* 0x001ee80000300a00 */
[----:B------:R0:W-:Y:S04]  /*5e020*/  STL.64 [R1+0x770], R16 ;  /* 0x0007701001007387 */ /* 0x0001e80000100a00 */
[----:B------:R1:W-:Y:S01]  /*5e030*/  STL [R1+0x5c], R5 ;  /* 0x00005c0501007387 */ /* 0x0003e20000100800 */
[----:B0-----:R-:W-:Y:S01]  /*5e040*/  IMAD.MOV.U32 R17, RZ, RZ, R9 ;  /* 0x000000ffff117224 */ /* 0x001fe200078e0009 */
[----:B------:R-:W-:-:S04]  /*5e050*/  IADD3 R16, P0, PT, R9, R0, RZ ;  /* 0x0000000009107210 */ /* 0x000fc80007f1e0ff */
[-C--:B------:R-:W-:Y:S02]  /*5e060*/  LEA.HI.X.SX32 R17, R17, R2.reuse, 0x1, P0 ;  /* 0x0000000211117211 */ /* 0x080fe400000f0eff */
[----:B-1----:R-:W-:Y:S01]  /*5e070*/  LEA.HI.X.SX32 R5, R10, R2, 0x1, P2 ;  /* 0x000000020a057211 */ /* 0x002fe200010f0eff */
[----:B------:R-:W-:Y:S02]  /*5e080*/  IMAD R7, R7, 0x2, R15 ;  /* 0x0000000207077824 */ /* 0x000fe400078e020f */
[----:B------:R0:W-:Y:S04]  /*5e090*/  STL.64 [R1+0x740], R16 ;  /* 0x0007401001007387 */ /* 0x0001e80000100a00 */
[----:B0-----:R-:W3:Y:S04]  /*5e0a0*/  LDL.LU.64 R16, [R1+0xc50] ;  /* 0x000c500001107983 */ /* 0x001ee80000300a00 */
[----:B------:R0:W-:Y:S04]  /*5e0b0*/  STL [R1+0xec], R15 ;  /* 0x0000ec0f01007387 */ /* 0x0001e80000100800 */
[----:B0-----:R-:W3:Y:S04]  /*5e0c0*/  LDL.LU R15, [R1+0xc48] ;  /* 0x000c4800010f7983 */ /* 0x001ee80000300800 */
[----:B------:R0:W-:Y:S04]  /*5e0d0*/  STL.64 [R1+0x738], R4 ;  /* 0x0007380401007387 */ /* 0x0001e80000100a00 */
[----:B0-----:R-:W3:Y:S01]  /*5e0e0*/  LDL.LU.64 R4, [R1+0xc40] ;  /* 0x000c400001047983 */ /* 0x001ee20000300a00 */
[----:B------:R-:W-:-:S02]  /*5e0f0*/  IADD3 R8, P6, PT, R11, R0, RZ ;  /* 0x000000000b087210 */ /* 0x000fc40007fde0ff */
[----:B------:R-:W-:Y:S02]  /*5e100*/  LEA R10, R6, R7, 0x1 ;  /* 0x00000007060a7211 */ /* 0x000fe400078e08ff */
[----:B------:R-:W-:-:S05]  /*5e110*/  LEA.HI.X.SX32 R9, R11, R2, 0x1, P6 ;  /* 0x000000020b097211 */ /* 0x000fca00030f0eff */
[----:B------:R-:W-:Y:S04]  /*5e120*/  STL.64 [R1+0x730], R8 ;  /* 0x0007300801007387 */ /* 0x000fe80000100a00 */
[----:B------:R0:W-:Y:S04]  /*5e130*/  STL [R1+0xe8], R7 ;  /* 0x0000e80701007387 */ /* 0x0001e80000100800 */
[----:B------:R-:W-:Y:S01]  /*5e140*/  STL [R1+0xd8], R10 ;  /* 0x0000d80a01007387 */ /* 0x000fe20000100800 */
[----:B0-----:R-:W-:-:S04]  /*5e150*/  IMAD.MOV.U32 R7, RZ, RZ, R10 ;  /* 0x000000ffff077224 */ /* 0x001fc800078e000a */
[----:B------:R-:W-:Y:S01]  /*5e160*/  IMAD R13, R13, 0x2, R7 ;  /* 0x000000020d0d7824 */ /* 0x000fe200078e0207 */
[----:B--2---:R-:W-:-:S04]  /*5e170*/  IADD3 R8, P0, PT, R3, R0, RZ ;  /* 0x0000000003087210 */ /* 0x004fc80007f1e0ff */
[----:B------:R-:W-:Y:S02]  /*5e180*/  LEA.HI.X.SX32 R9, R3, R2, 0x1, P0 ;  /* 0x0000000203097211 */ /* 0x000fe400000f0eff */
[----:B------:R-:W0:Y:S03]  /*5e190*/  LDC R3, c[0x0][0x3e8] ;  /* 0x0000fa00ff037b82 */ /* 0x000e260000000800 */
[----:B------:R1:W-:Y:S04]  /*5e1a0*/  STL.64 [R1+0x700], R8 ;  /* 0x0007000801007387 */ /* 0x0003e80000100a00 */
[----:B-1----:R-:W2:Y:S01]  /*5e1b0*/  LDL.LU.64 R8, [R1+0xc38] ;  /* 0x000c380001087983 */ /* 0x002ea20000300a00 */
[----:B---3--:R-:W-:-:S04]  /*5e1c0*/  IADD3 R6, P2, PT, R4, R0, RZ ;  /* 0x0000000004067210 */ /* 0x008fc80007f5e0ff */
[----:B------:R-:W-:-:S05]  /*5e1d0*/  LEA.HI.X.SX32 R7, R4, R2, 0x1, P2 ;  /* 0x0000000204077211 */ /* 0x000fca00010f0eff */
[----:B------:R1:W-:Y:S04]  /*5e1e0*/  STL.64 [R1+0x710], R6 ;  /* 0x0007100601007387 */ /* 0x0003e80000100a00 */
[----:B-1----:R-:W3:Y:S01]  /*5e1f0*/  LDL.LU.64 R6, [R1+0xc30] ;  /* 0x000c300001067983 */ /* 0x002ee20000300a00 */
[----:B------:R-:W-:-:S04]  /*5e200*/  IADD3 R10, P6, PT, R5, R0, RZ ;  /* 0x00000000050a7210 */ /* 0x000fc80007fde0ff */
[----:B------:R-:W-:Y:S01]  /*5e210*/  LEA.HI.X.SX32 R11, R5, R2, 0x1, P6 ;  /* 0x00000002050b7211 */ /* 0x000fe200030f0eff */
[----:B------:R-:W-:-:S04]  /*5e220*/  IMAD R4, R12, 0x2, R13 ;  /* 0x000000020c047824 */ /* 0x000fc800078e020d */
[----:B------:R3:W-:Y:S04]  /*5e230*/  STL.64 [R1+0x708], R10 ;  /* 0x0007080a01007387 */ /* 0x0007e80000100a00 */
[----:B------:R-:W-:Y:S04]  /*5e240*/  STL [R1+0xd4], R13 ;  /* 0x0000d40d01007387 */ /* 0x000fe80000100800 */
[----:B------:R-:W-:Y:S01]  /*5e250*/  STL [R1+0xd0], R4 ;  /* 0x0000d00401007387 */ /* 0x000fe20000100800 */
[----:B---3--:R-:W-:-:S04]  /*5e260*/  IADD3 R10, P0, PT, R6, R0, RZ ;  /* 0x00000000060a7210 */ /* 0x008fc80007f1e0ff */
[----:B------:R-:W-:-:S05]  /*5e270*/  LEA.HI.X.SX32 R11, R6, R2, 0x1, P0 ;  /* 0x00000002060b7211 */ /* 0x000fca00000f0eff */
[----:B------:R1:W-:Y:S04]  /*5e280*/  STL.64 [R1+0x6e0], R10 ;  /* 0x0006e00a01007387 */ /* 0x0003e80000100a00 */
[----:B-1----:R-:W3:Y:S01]  /*5e290*/  LDL.LU.64 R10, [R1+0xc28] ;  /* 0x000c2800010a7983 */ /* 0x002ee20000300a00 */
[----:B------:R-:W-:Y:S02]  /*5e2a0*/  MOV R13, R4 ;  /* 0x00000004000d7202 */ /* 0x000fe40000000f00 */
[-C--:B------:R-:W-:Y:S02]  /*5e2b0*/  IADD3 R12, P2, PT, R7, R0.reuse, RZ ;  /* 0x00000000070c7210 */ /* 0x080fe40007f5e0ff */
[----:B--2---:R-:W-:Y:S01]  /*5e2c0*/  IADD3 R4, P6, PT, R8, R0, RZ ;  /* 0x0000000008047210 */ /* 0x004fe20007fde0ff */
[----:B0-----:R-:W-:Y:S01]  /*5e2d0*/  IMAD R3, R3, 0x2, R13 ;  /* 0x0000000203037824 */ /* 0x001fe200078e020d */
[----:B------:R-:W-:-:S02]  /*5e2e0*/  LEA.HI.X.SX32 R13, R7, R2, 0x1, P2 ;  /* 0x00000002070d7211 */ /* 0x000fc400010f0eff */
[----:B------:R-:W-:-:S03]  /*5e2f0*/  LEA.HI.X.SX32 R5, R8, R2, 0x1, P6 ;  /* 0x0000000208057211 */ /* 0x000fc600030f0eff */
[----:B------:R0:W-:Y:S04]  /*5e300*/  STL.64 [R1+0x6d8], R12 ;  /* 0x0006d80c01007387 */ /* 0x0001e80000100a00 */
[----:B------:R-:W-:Y:S04]  /*5e310*/  STL [R1+0xcc], R3 ;  /* 0x0000cc0301007387 */ /* 0x000fe80000100800 */
[----:B------:R1:W-:Y:S01]  /*5e320*/  STL.64 [R1+0x7d8], R4 ;  /* 0x0007d80401007387 */ /* 0x0003e20000100a00 */
[----:B0-----:R-:W-:Y:S01]  /*5e330*/  IADD3 R12, P0, PT, R9, R0, RZ ;  /* 0x00000000090c7210 */ /* 0x001fe20007f1e0ff */
[----:B-1----:R-:W-:-:S03]  /*5e340*/  IMAD R4, R14, 0x2, R3 ;  /* 0x000000020e047824 */ /* 0x002fc600078e0203 */
[----:B------:R-:W-:Y:S01]  /*5e350*/  LEA.HI.X.SX32 R13, R9, R2, 0x1, P0 ;  /* 0x00000002090d7211 */ /* 0x000fe200000f0eff */
[----:B------:R-:W0:Y:S01]  /*5e360*/  LDC R3, c[0x0][0x3e8] ;  /* 0x0000fa00ff037b82 */ /* 0x000e220000000800 */
[----:B------:R0:W-:Y:S01]  /*5e370*/  STL [R1+0xc8], R4 ;  /* 0x0000c80401007387 */ /* 0x0001e20000100800 */
[----:B------:R-:W-:Y:S01]  /*5e380*/  MOV R9, R15 ;  /* 0x0000000f00097202 */ /* 0x000fe20000000f00 */
[----:B0-----:R-:W-:-:S05]  /*5e390*/  IMAD R4, R3, 0x2, R4 ;  /* 0x0000000203047824 */ /* 0x001fca00078e0204 */
[----:B------:R-:W0:Y:S01]  /*5e3a0*/  LDC R3, c[0x0][0x3e8] ;  /* 0x0000fa00ff037b82 */ /* 0x000e220000000800 */
[----:B---3--:R-:W-:-:S05]  /*5e3b0*/  IADD3 R14, P2, PT, R10, R0, RZ ;  /* 0x000000000a0e7210 */ /* 0x008fca0007f5e0ff */
[----:B------:R-:W-:Y:S04]  /*5e3c0*/  STL [R1+0x760], R14 ;  /* 0x0007600e01007387 */ /* 0x000fe80000100800 */
[----:B------:R1:W-:Y:S01]  /*5e3d0*/  STL.64 [R1+0x768], R12 ;  /* 0x0007680c01007387 */ /* 0x0003e20000100a00 */
[----:B------:R-:W-:-:S03]  /*5e3e0*/  IMAD.MOV.U32 R8, RZ, RZ, R14 ;  /* 0x000000ffff087224 */ /* 0x000fc600078e000e */
[----:B-1----:R-:W2:Y:S04]  /*5e3f0*/  LDL.LU.64 R12, [R1+0xc20] ;  /* 0x000c2000010c7983 */ /* 0x002ea80000300a00 */
[----:B------:R-:W3:Y:S04]  /*5e400*/  LDL.LU.64 R14, [R1+0xc18] ;  /* 0x000c1800010e7983 */ /* 0x000ee80000300a00 */
[----:B------:R0:W-:Y:S02]  /*5e410*/  STL [R1+0xc4], R4 ;  /* 0x0000c40401007387 */ /* 0x0001e40000100800 */
[----:B0-----:R-:W-:-:S02]  /*5e420*/  IMAD R4, R3, 0x2, R4 ;  /* 0x0000000203047824 */ /* 0x001fc400078e0204 */
[----:B------:R-:W0:Y:S01]  /*5e430*/  LDC R3, c[0x0][0x3e8] ;  /* 0x0000fa00ff037b82 */ /* 0x000e220000000800 */
[C---:B------:R-:W-:Y:S02]  /*5e440*/  IADD3 R6, P6, PT, R11.reuse, R0, RZ ;  /* 0x000000000b067210 */ /* 0x040fe40007fde0ff */
[-C--:B------:R-:W-:Y:S02]  /*5e450*/  LEA.HI.X.SX32 R9, R10, R2.reuse, 0x1, P2 ;  /* 0x000000020a097211 */ /* 0x080fe400010f0eff */
[----:B------:R-:W-:-:S03]  /*5e460*/  LEA.HI.X.SX32 R7, R11, R2, 0x1, P6 ;  /* 0x000000020b077211 */ /* 0x000fc600030f0eff */
[----:B------:R-:W-:Y:S04]  /*5e470*/  STL [R1+0x764], R9 ;  /* 0x0007640901007387 */ /* 0x000fe80000100800 */
[----:B------:R-:W-:Y:S04]  /*5e480*/  STL.64 [R1+0x7c0], R6 ;  /* 0x0007c00601007387 */ /* 0x000fe80000100a00 */
[----:B------:R0:W-:Y:S02]  /*5e490*/  STL [R1+0xc0], R4 ;  /* 0x0000c00401007387 */ /* 0x0001e40000100800 */
[----:B0-----:R-:W-:-:S02]  /*5e4a0*/  IMAD R4, R3, 0x2, R4 ;  /* 0x0000000203047824 */ /* 0x001fc400078e0204 */
[----:B------:R-:W0:Y:S01]  /*5e4b0*/  LDC R3, c[0x0][0x3e8] ;  /* 0x0000fa00ff037b82 */ /* 0x000e220000000800 */
[-C--:B--2---:R-:W-:Y:S02]  /*5e4c0*/  IADD3 R10, P0, PT, R12, R0.reuse, RZ ;  /* 0x000000000c0a7210 */ /* 0x084fe40007f1e0ff */
[CC--:B------:R-:W-:Y:S02]  /*5e4d0*/  IADD3 R8, P2, PT, R13.reuse, R0.reuse, RZ ;  /* 0x000000000d087210 */ /* 0x0c0fe40007f5e0ff */
[----:B---3--:R-:W-:Y:S02]  /*5e4e0*/  IADD3 R6, P6, PT, R14, R0, RZ ;  /* 0x000000000e067210 */ /* 0x008fe40007fde0ff */
[-C--:B------:R-:W-:Y:S02]  /*5e4f0*/  LEA.HI.X.SX32 R11, R12, R2.reuse, 0x1, P0 ;  /* 0x000000020c0b7211 */ /* 0x080fe400000f0eff */
[-C--:B------:R-:W-:Y:S02]  /*5e500*/  LEA.HI.X.SX32 R9, R13, R2.reuse, 0x1, P2 ;  /* 0x000000020d097211 */ /* 0x080fe400010f0eff */
[----:B------:R-:W-:-:S02]  /*5e510*/  LEA.HI.X.SX32 R7, R14, R2, 0x1, P6 ;  /* 0x000000020e077211 */ /* 0x000fc400030f0eff */
[----:B------:R-:W-:Y:S01]  /*5e520*/  MOV R14, R4 ;  /* 0x00000004000e7202 */ /* 0x000fe20000000f00 */
[----:B------:R-:W-:Y:S04]  /*5e530*/  STL.64 [R1+0x830], R10 ;  /* 0x0008300a01007387 */ /* 0x000fe80000100a00 */
[----:B------:R-:W-:Y:S04]  /*5e540*/  STL.64 [R1+0x828], R8 ;  /* 0x0008280801007387 */ /* 0x000fe80000100a00 */
[----:B------:R0:W-:Y:S02]  /*5e550*/  STL.64 [R1+0x820], R6 ;  /* 0x0008200601007387 */ /* 0x0001e40000100a00 */
[----:B0-----:R-:W-:-:S02]  /*5e560*/  IMAD R6, R3, 0x2, R14 ;  /* 0x0000000203067824 */ /* 0x001fc400078e020e */
[----:B------:R-:W0:Y:S03]  /*5e570*/  LDC R3, c[0x0][0x3e8] ;  /* 0x0000fa00ff037b82 */ /* 0x000e260000000800 */
[----:B------:R0:W-:Y:S01]  /*5e580*/  STL [R1+0xb8], R6 ;  /* 0x0000b80601007387 */ /* 0x0001e20000100800 */
[----:B------:R-:W-:Y:S01]  /*5e590*/  IADD3 R8, P2, PT, R16, R0, RZ ;  /* 0x0000000010087210 */ /* 0x000fe20007f5e0ff */
[----:B0-----:R-:W-:-:S03]  /*5e5a0*/  IMAD R6, R3, 0x2, R6 ;  /* 0x0000000203067824 */ /* 0x001fc600078e0206 */
[----:B------:R-:W0:Y:S01]  /*5e5b0*/  LDC R3, c[0x0][0x3e8] ;  /* 0x0000fa00ff037b82 */ /* 0x000e220000000800 */
[----:B------:R-:W-:Y:S02]  /*5e5c0*/  LEA.HI.X.SX32 R9, R16, R2, 0x1, P2 ;  /* 0x0000000210097211 */ /* 0x000fe400010f0eff */
[-C--:B------:R-:W-:Y:S02]  /*5e5d0*/  IADD3 R10, P0, PT, R15, R0.reuse, RZ ;  /* 0x000000000f0a7210 */ /* 0x080fe40007f1e0ff */
[----:B------:R-:W-:Y:S02]  /*5e5e0*/  IADD3 R4, P6, PT, R17, R0, RZ ;  /* 0x0000000011047210 */ /* 0x000fe40007fde0ff */
[-C--:B------:R-:W-:Y:S02]  /*5e5f0*/  LEA.HI.X.SX32 R11, R15, R2.reuse, 0x1, P0 ;  /* 0x000000020f0b7211 */ /* 0x080fe400000f0eff */
[----:B------:R-:W-:-:S03]  /*5e600*/  LEA.HI.X.SX32 R5, R17, R2, 0x1, P6 ;  /* 0x0000000211057211 */ /* 0x000fc600030f0eff */
[----:B------:R-:W-:Y:S01]  /*5e610*/  STL.64 [R1+0x7d0], R10 ;  /* 0x0007d00a01007387 */ /* 0x000fe20000100a00 */
[----:B0-----:R-:W-:Y:S02]  /*5e620*/  IMAD R16, R3, 0x2, R6 ;  /* 0x0000000203107824 */ /* 0x001fe400078e0206 */
[----:B------:R-:W0:Y:S01]  /*5e630*/  LDC R3, c[0x0][0x3e8] ;  /* 0x0000fa00ff037b82 */ /* 0x000e220000000800 */
[----:B------:R-:W-:Y:S04]  /*5e640*/  STL [R1+0xb4], R6 ;  /* 0x0000b40601007387 */ /* 0x000fe80000100800 */
[----:B------:R1:W-:Y:S04]  /*5e650*/  STL.64 [R1+0x800], R4 ;  /* 0x0008000401007387 */ /* 0x0003e80000100a00 */
[----:B------:R-:W-:Y:S01]  /*5e660*/  STL.64 [R1+0x808], R8 ;  /* 0x0008080801007387 */ /* 0x000fe20000100a00 */
[----:B-1----:R-:W-:-:S04]  /*5e670*/  IADD3 R4, P0, PT, R18, R0, RZ ;  /* 0x0000000012047210 */ /* 0x002fc80007f1e0ff */
[----:B------:R-:W-:-:S05]  /*5e680*/  LEA.HI.X.SX32 R5, R18, R2, 0x1, P0 ;  /* 0x0000000212057211 */ /* 0x000fca00000f0eff */
[----:B------:R0:W-:Y:S02]  /*5e690*/  STL.64 [R1+0x7b8], R4 ;  /* 0x0007b80401007387 */ /* 0x0001e40000100a00 */
[----:B0-----:R-:W-:Y:S02]  /*5e6a0*/  LEA R4, R3, R16, 0x1 ;  /* 0x0000001003047211 */ /* 0x001fe400078e08ff */
[----:B------:R-:W0:Y:S01]  /*5e6b0*/  LDC R3, c[0x0][0x3e8] ;  /* 0x0000fa00ff037b82 */ /* 0x000e220000000800 */
[----:B------:R-:W-:-:S04]  /*5e6c0*/  IADD3 R8, P2, PT, R19, R0, RZ ;  /* 0x0000000013087210 */ /* 0x000fc80007f5e0ff */
[----:B------:R-:W-:Y:S01]  /*5e6d0*/  LEA.HI.X.SX32 R9, R19, R2, 0x1, P2 ;  /* 0x0000000213097211 */ /* 0x000fe200010f0eff */
[----:B------:R-:W-:Y:S04]  /*5e6e0*/  STL [R1+0xac], R4 ;  /* 0x0000ac0401007387 */ /* 0x000fe80000100800 */
[----:B------:R0:W-:Y:S02]  /*5e6f0*/  STL.64 [R1+0x7b0], R8 ;  /* 0x0007b00801007387 */ /* 0x0001e40000100a00 */
[----:B0-----:R-:W-:Y:S02]  /*5e700*/  IMAD R8, R3, 0x2, R4 ;  /* 0x0000000203087824 */ /* 0x001fe400078e0204 */
[----:B------:R-:W0:Y:S01]  /*5e710*/  LDC R3, c[0x0][0x3e8] ;  /* 0x0000fa00ff037b82 */ /* 0x000e220000000800 */
[----:B----4-:R-:W-:-:S02]  /*5e720*/  IADD3 R6, P6, PT, R20, R0, RZ ;  /* 0x0000000014067210 */ /* 0x010fc40007fde0ff */
[C---:B------:R-:W-:Y:S02]  /*5e730*/  IADD3 R10, P0, PT, R21.reuse, R0, RZ ;  /* 0x00000000150a7210 */ /* 0x040fe40007f1e0ff */
[-C--:B------:R-:W-:Y:S02]  /*5e740*/  LEA.HI.X.SX32 R7, R20, R2.reuse, 0x1, P6 ;  /* 0x0000000214077211 */ /* 0x080fe400030f0eff */
[----:B------:R-:W-:-:S03]  /*5e750*/  LEA.HI.X.SX32 R11, R21, R2, 0x1, P0 ;  /* 0x00000002150b7211 */ /* 0x000fc600000f0eff */
[----:B------:R1:W-:Y:S04]  /*5e760*/  STL.64 [R1+0x7e8], R6 ;  /* 0x0007e80601007387 */ /* 0x0003e80000100a00 */
[----:B------:R-:W-:Y:S04]  /*5e770*/  STL [R1+0x4c], R8 ;  /* 0x00004c0801007387 */ /* 0x000fe80000100800 */
[----:B------:R-:W2:Y:S04]  /*5e780*/  LDL.LU R17, [R1+0x18] ;  /* 0x0000180001117983 */ /* 0x000ea80000300800 */
[----:B------:R3:W-:Y:S04]  /*5e790*/  STL.64 [R1+0x798], R10 ;  /* 0x0007980a01007387 */ /* 0x0007e80000100a00 */
[----:B------:R-:W4:Y:S01]  /*5e7a0*/  LDL.LU R9, [R1+0x14] ;  /* 0x0000140001097983 */ /* 0x000f220000300800 */
[----:B0-----:R-:W-:-:S02]  /*5e7b0*/  IMAD R21, R3, 0x2, R8 ;  /* 0x0000000203157824 */ /* 0x001fc400078e0208 */
[----:B------:R-:W0:Y:S01]  /*5e7c0*/  LDC R3, c[0x0][0x3e8] ;  /* 0x0000fa00ff037b82 */ /* 0x000e220000000800 */
[CC--:B-1----:R-:W-:Y:S02]  /*5e7d0*/  IADD3 R6, P2, PT, R22.reuse, R0.reuse, RZ ;  /* 0x0000000016067210 */ /* 0x0c2fe40007f5e0ff */
[C---:B------:R-:W-:Y:S02]  /*5e7e0*/  IADD3 R4, P6, PT, R23.reuse, R0, RZ ;  /* 0x0000000017047210 */ /* 0x040fe40007fde0ff */
[-C--:B------:R-:W-:Y:S02]  /*5e7f0*/  LEA.HI.X.SX32 R7, R22, R2.reuse, 0x1, P2 ;  /* 0x0000000216077211 */ /* 0x080fe400010f0eff */
[----:B------:R-:W-:Y:S02]  /*5e800*/  LEA.HI.X.SX32 R5, R23, R2, 0x1, P6 ;  /* 0x0000000217057211 */ /* 0x000fe400030f0eff */
[C---:B------:R-:W-:Y:S01]  /*5e810*/  IADD3 R12, P0, PT, R24.reuse, R0, RZ ;  /* 0x00000000180c7210 */ /* 0x040fe20007f1e0ff */
[----:B------:R-:W-:Y:S04]  /*5e820*/  STL.64 [R1+0x790], R6 ;  /* 0x0007900601007387 */ /* 0x000fe80000100a00 */
[----:B------:R0:W-:Y:S04]  /*5e830*/  STL.64 [R1+0x788], R4 ;  /* 0x0007880401007387 */ /* 0x0001e80000100a00 */
[----:B---3--:R-:W3:Y:S01]  /*5e840*/  LDL.LU R10, [R1+0x1c] ;  /* 0x00001c00010a7983 */ /* 0x008ee20000300800 */
[----:B------:R-:W-:Y:S01]  /*5e850*/  LEA.HI.X.SX32 R13, R24, R2, 0x1, P0 ;  /* 0x00000002180d7211 */ /* 0x000fe200000f0eff */
[----:B0-----:R-:W-:-:S02]  /*5e860*/  IMAD R4, R3, 0x2, R21 ;  /* 0x0000000203047824 */ /* 0x001fc400078e0215 */
[----:B------:R-:W0:Y:S03]  /*5e870*/  LDC R3, c[0x0][0x3e8] ;  /* 0x0000fa00ff037b82 */ /* 0x000e260000000800 */
[----:B------:R-:W-:Y:S04]  /*5e880*/  STL [R1+0x44], R4 ;  /* 0x0000440401007387 */ /* 0x000fe80000100800 */
[----:B------:R1:W-:Y:S04]  /*5e890*/  STL.64 [R1+0x758], R12 ;  /* 0x0007580c01007387 */ /* 0x0003e80000100a00 */
[----:B-1----:R-:W3:Y:S04]  /*5e8a0*/  LDL.LU R12, [R1+0x24] ;  /* 0x00002400010c7983 */ /* 0x002ee80000300800 */
[----:B------:R-:W3:Y:S01]  /*5e8b0*/  LDL.LU R11, [R1+0x20] ;  /* 0x00002000010b7983 */ /* 0x000ee20000300800 */
[----:B0-----:R-:W-:-:S02]  /*5e8c0*/  LEA R4, R3, R4, 0x1 ;  /* 0x0000000403047211 */ /* 0x001fc400078e08ff */
[----:B------:R-:W0:Y:S01]  /*5e8d0*/  LDC R3, c[0x0][0x3e8] ;  /* 0x0000fa00ff037b82 */ /* 0x000e220000000800 */
[CC--:B------:R-:W-:Y:S02]  /*5e8e0*/  IADD3 R18, P2, PT, R25.reuse, R0.reuse, RZ ;  /* 0x0000000019127210 */ /* 0x0c0fe40007f5e0ff */
[C---:B-----5:R-:W-:Y:S02]  /*5e8f0*/  IADD3 R6, P6, PT, R26.reuse, R0, RZ ;  /* 0x000000001a067210 */ /* 0x060fe40007fde0ff */
[-C--:B------:R-:W-:Y:S02]  /*5e900*/  LEA.HI.X.SX32 R19, R25, R2.reuse, 0x1, P2 ;  /* 0x0000000219137211 */ /* 0x080fe400010f0eff */
[----:B------:R-:W-:Y:S01]  /*5e910*/  LEA.HI.X.SX32 R7, R26, R2, 0x1, P6 ;  /* 0x000000021a077211 */ /* 0x000fe200030f0eff */
[----:B------:R-:W-:Y:S04]  /*5e920*/  STL [R1+0x40], R4 ;  /* 0x0000400401007387 */ /* 0x000fe80000100800 */
[----:B------:R-:W-:Y:S04]  /*5e930*/  STL.64 [R1+0x750], R18 ;  /* 0x0007501201007387 */ /* 0x000fe80000100a00 */
[----:B------:R0:W-:Y:S04]  /*5e940*/  STL.64 [R1+0x748], R6 ;  /* 0x0007480601007387 */ /* 0x0001e80000100a00 */
[----:B------:R-:W5:Y:S01]  /*5e950*/  LDL.LU R5, [R1+0x28] ;  /* 0x0000280001057983 */ /* 0x000f620000300800 */
[----:B------:R-:W-:-:S03]  /*5e960*/  IADD3 R24, P0, PT, R27, R0, RZ ;  /* 0x000000001b187210 */ /* 0x000fc60007f1e0ff */
[----:B------:R-:W5:Y:S01]  /*5e970*/  LDL.LU R13, [R1+0x30] ;  /* 0x00003000010d7983 */ /* 0x000f620000300800 */
[----:B0-----:R-:W-:Y:S01]  /*5e980*/  IMAD R7, R3, 0x2, R4 ;  /* 0x0000000203077824 */ /* 0x001fe200078e0204 */
[----:B------:R-:W-:Y:S01]  /*5e990*/  LEA.HI.X.SX32 R25, R27, R2, 0x1, P0 ;  /* 0x000000021b197211 */ /* 0x000fe200000f0eff */
[----:B------:R-:W0:Y:S08]  /*5e9a0*/  LDC R4, c[0x0][0x3e8] ;  /* 0x0000fa00ff047b82 */ /* 0x000e300000000800 */
[----:B------:R-:W1:Y:S01]  /*5e9b0*/  LDC R3, c[0x0][0x3e8] ;  /* 0x0000fa00ff037b82 */ /* 0x000e620000000800 */
[----:B------:R-:W-:Y:S01]  /*5e9c0*/  IMAD.MOV.U32 R27, RZ, RZ, R7 ;  /* 0x000000ffff1b7224 */ /* 0x000fe200078e0007 */
[----:B------:R-:W5:Y:S01]  /*5e9d0*/  LDL.LU R6, [R1+0x2c] ;  /* 0x00002c0001067983 */ /* 0x000f620000300800 */
[----:B0-----:R-:W-:-:S03]  /*5e9e0*/  IMAD R20, R4, 0x2, R29 ;  /* 0x0000000204147824 */ /* 0x001fc600078e021d */
[----:B-1----:R-:W-:Y:S02]  /*5e9f0*/  LEA R4, R3, R27, 0x1 ;  /* 0x0000001b03047211 */ /* 0x002fe400078e08ff */
[----:B------:R-:W0:Y:S01]  /*5ea00*/  LDC R3, c[0x0][0x3e8] ;  /* 0x0000fa00ff037b82 */ /* 0x000e220000000800 */
[----:B------:R-:W-:Y:S04]  /*5ea10*/  STL.64 [R1+0x728], R24 ;  /* 0x0007281801007387 */ /* 0x000fe80000100a00 */
[----:B------:R0:W-:Y:S01]  /*5ea20*/  STL [R1+0x38], R4 ;  /* 0x0000380401007387 */ /* 0x0001e20000100800 */
[-C--:B------:R-:W-:Y:S02]  /*5ea30*/  IADD3 R22, P2, PT, R28, R0.reuse, RZ ;  /* 0x000000001c167210 */ /* 0x080fe40007f5e0ff */
[----:B------:R-:W-:-:S02]  /*5ea40*/  IADD3 R18, P6, PT, R29, R0, RZ ;  /* 0x000000001d127210 */ /* 0x000fc40007fde0ff */
[-C--:B------:R-:W-:Y:S02]  /*5ea50*/  LEA.HI.X.SX32 R23, R28, R2.reuse, 0x1, P2 ;  /* 0x000000021c177211 */ /* 0x080fe400010f0eff */
[----:B------:R-:W-:Y:S01]  /*5ea60*/  LEA.HI.X.SX32 R19, R29, R2, 0x1, P6 ;  /* 0x000000021d137211 */ /* 0x000fe200030f0eff */
[----:B0-----:R-:W-:Y:S02]  /*5ea70*/  IMAD R4, R3, 0x2, R4 ;  /* 0x0000000203047824 */ /* 0x001fe400078e0204 */
[----:B------:R-:W0:Y:S01]  /*5ea80*/  LDC R3, c[0x0][0x3e8] ;  /* 0x0000fa00ff037b82 */ /* 0x000e220000000800 */
[----:B------:R-:W-:Y:S04]  /*5ea90*/  STL.64 [R1+0x720], R22 ;  /* 0x0007201601007387 */ /* 0x000fe80000100a00 */
[----:B------:R-:W-:Y:S04]  /*5eaa0*/  STL.64 [R1+0x718], R18 ;  /* 0x0007181201007387 */ /* 0x000fe80000100a00 */
[----:B------:R-:W5:Y:S04]  /*5eab0*/  LDL.LU R7, [R1+0x34] ;  /* 0x0000340001077983 */ /* 0x000f680000300800 */
[----:B------:R-:W5:Y:S04]  /*5eac0*/  LDL.LU R15, [R1+0x68] ;  /* 0x00006800010f7983 */ /* 0x000f680000300800 */
[----:B------:R-:W5:Y:S04]  /*5ead0*/  LDL.LU R8, [R1+0x64] ;  /* 0x0000640001087983 */ /* 0x000f680000300800 */
[----:B------:R0:W-:Y:S01]  /*5eae0*/  STL [R1+0xc], R4 ;  /* 0x00000c0401007387 */ /* 0x0001e20000100800 */
[----:B------:R-:W-:Y:S01]  /*5eaf0*/  IADD3 R24, P0, PT, R20, R0, RZ ;  /* 0x0000000014187210 */ /* 0x000fe20007f1e0ff */
[----:B0-----:R-:W-:-:S02]  /*5eb00*/  IMAD R4, R3, 0x2, R4 ;  /* 0x0000000203047824 */ /* 0x001fc400078e0204 */
[----:B------:R-:W0:Y:S01]  /*5eb10*/  LDC R3, c[0x0][0x3e8] ;  /* 0x0000fa00ff037b82 */ /* 0x000e220000000800 */
[----:B------:R-:W-:-:S05]  /*5eb20*/  LEA.HI.X.SX32 R25, R20, R2, 0x1, P0 ;  /* 0x0000000214197211 */ /* 0x000fca00000f0eff */
[----:B------:R-:W-:Y:S04]  /*5eb30*/  STL.64 [R1+0x6f8], R24 ;  /* 0x0006f81801007387 */ /* 0x000fe80000100a00 */
[----:B------:R0:W-:Y:S02]  /*5eb40*/  STL [R1+0x8], R4 ;  /* 0x0000080401007387 */ /* 0x0001e40000100800 */
[----:B0-----:R-:W-:Y:S02]  /*5eb50*/  IMAD R4, R3, 0x2, R4 ;  /* 0x0000000203047824 */ /* 0x001fe400078e0204 */
[----:B------:R-:W0:Y:S01]  /*5eb60*/  LDC R3, c[0x0][0x3e8] ;  /* 0x0000fa00ff037b82 */ /* 0x000e220000000800 */
[-C--:B--2---:R-:W-:Y:S02]  /*5eb70*/  IADD3 R22, P2, PT, R17, R0.reuse, RZ ;  /* 0x0000000011167210 */ /* 0x084fe40007f5e0ff */
[----:B----4-:R-:W-:-:S02]  /*5eb80*/  IADD3 R18, P6, PT, R9, R0, RZ ;  /* 0x0000000009127210 */ /* 0x010fc40007fde0ff */
[-C--:B------:R-:W-:Y:S02]  /*5eb90*/  LEA.HI.X.SX32 R23, R17, R2.reuse, 0x1, P2 ;  /* 0x0000000211177211 */ /* 0x080fe400010f0eff */
[----:B------:R-:W-:-:S05]  /*5eba0*/  LEA.HI.X.SX32 R19, R9, R2, 0x1, P6 ;  /* 0x0000000209137211 */ /* 0x000fca00030f0eff */
[----:B------:R3:W-:Y:S04]  /*5ebb0*/  STL.64 [R1+0x6e8], R18 ;  /* 0x0006e81201007387 */ /* 0x0007e80000100a00 */
[----:B------:R-:W-:Y:S04]  /*5ebc0*/  STL.64 [R1+0x6f0], R22 ;  /* 0x0006f01601007387 */ /* 0x000fe80000100a00 */
[----:B------:R-:W2:Y:S04]  /*5ebd0*/  LDL.LU R9, [R1+0x6c] ;  /* 0x00006c0001097983 */ /* 0x000ea80000300800 */
[----:B------:R0:W-:Y:S01]  /*5ebe0*/  STL [R1+0x4], R4 ;  /* 0x0000040401007387 */ /* 0x0001e20000100800 */
[----:B---3--:R-:W-:-:S04]  /*5ebf0*/  IADD3 R18, P0, PT, R10, R0, RZ ;  /* 0x000000000a127210 */ /* 0x008fc80007f1e0ff */
[----:B------:R-:W-:Y:S02]  /*5ec00*/  LEA.HI.X.SX32 R19, R10, R2, 0x1, P0 ;  /* 0x000000020a137211 */ /* 0x000fe400000f0eff */
[----:B0-----:R-:W-:Y:S02]  /*5ec10*/  LEA R4, R3, R4, 0x1 ;  /* 0x0000000403047211 */ /* 0x001fe400078e08ff */
[----:B------:R-:W0:Y:S01]  /*5ec20*/  LDC R3, c[0x0][0x3e8] ;  /* 0x0000fa00ff037b82 */ /* 0x000e220000000800 */
[----:B------:R1:W-:Y:S04]  /*5ec30*/  STL.64 [R1+0x6d0], R18 ;  /* 0x0006d01201007387 */ /* 0x0003e80000100a00 */
[----:B-1----:R-:W3:Y:S04]  /*5ec40*/  LDL.LU R18, [R1+0x74] ;  /* 0x0000740001127983 */ /* 0x002ee80000300800 */
[----:B------:R-:W4:Y:S01]  /*5ec50*/  LDL.LU R10, [R1+0x70] ;  /* 0x00007000010a7983 */ /* 0x000f220000300800 */
[----:B------:R-:W-:-:S02]  /*5ec60*/  IADD3 R24, P2, PT, R12, R0, RZ ;  /* 0x000000000c187210 */ /* 0x000fc40007f5e0ff */
[C---:B------:R-:W-:Y:S02]  /*5ec70*/  IADD3 R22, P6, PT, R11.reuse, R0, RZ ;  /* 0x000000000b167210 */ /* 0x040fe40007fde0ff */
[-C--:B------:R-:W-:Y:S02]  /*5ec80*/  LEA.HI.X.SX32 R25, R12, R2.reuse, 0x1, P2 ;  /* 0x000000020c197211 */ /* 0x080fe400010f0eff */
[----:B------:R-:W-:Y:S01]  /*5ec90*/  LEA.HI.X.SX32 R23, R11, R2, 0x1, P6 ;  /* 0x000000020b177211 */ /* 0x000fe200030f0eff */
[----:B------:R-:W-:Y:S04]  /*5eca0*/  STL [R1], R4 ;  /* 0x0000000401007387 */ /* 0x000fe80000100800 */
[----:B------:R1:W-:Y:S04]  /*5ecb0*/  STL.64 [R1+0x6c8], R24 ;  /* 0x0006c81801007387 */ /* 0x0003e80000100a00 */
[----:B------:R0:W-:Y:S04]  /*5ecc0*/  STL.64 [R1+0x6c0], R22 ;  /* 0x0006c01601007387 */ /* 0x0001e80000100a00 */
[----:B------:R-:W4:Y:S04]  /*5ecd0*/  LDL.LU R17, [R1+0x78] ;  /* 0x0000780001117983 */ /* 0x000f280000300800 */
[----:B------:R-:W4:Y:S01]  /*5ece0*/  LDL.LU R12, [R1+0x80] ;  /* 0x00008000010c7983 */ /* 0x000f220000300800 */
[----:B-----5:R-:W-:-:S04]  /*5ecf0*/  IADD3 R28, P0, PT, R5, R0, RZ ;  /* 0x00000000051c7210 */ /* 0x020fc80007f1e0ff */
[----:B------:R-:W-:Y:S02]  /*5ed00*/  LEA.HI.X.SX32 R29, R5, R2, 0x1, P0 ;  /* 0x00000002051d7211 */ /* 0x000fe400000f0eff */
[----:B-1----:R-:W-:Y:S01]  /*5ed10*/  IADD3 R24, P2, PT, R13, R0, RZ ;  /* 0x000000000d187210 */ /* 0x002fe20007f5e0ff */
[----:B0-----:R-:W-:Y:S01]  /*5ed20*/  IMAD R3, R3, 0x2, R4 ;  /* 0x0000000203037824 */ /* 0x001fe200078e0204 */
[----:B------:R-:W0:Y:S08]  /*5ed30*/  LDC R5, c[0x0][0x3e8] ;  /* 0x0000fa00ff057b82 */ /* 0x000e300000000800 */
[----:B------:R-:W1:Y:S01]  /*5ed40*/  LDC R4, c[0x0][0x3e8] ;  /* 0x0000fa00ff047b82 */ /* 0x000e620000000800 */
[----:B------:R-:W-:Y:S04]  /*5ed50*/  STL.64 [R1+0x6b8], R28 ;  /* 0x0006b81c01007387 */ /* 0x000fe80000100a00 */
[----:B------:R-:W5:Y:S01]  /*5ed60*/  LDL.LU R11, [R1+0x7c] ;  /* 0x00007c00010b7983 */ /* 0x000f620000300800 */
[----:B------:R-:W-:-:S02]  /*5ed70*/  LEA.HI.X.SX32 R25, R13, R2, 0x1, P2 ;  /* 0x000000020d197211 */ /* 0x000fc400010f0eff */
[----:B------:R-:W-:-:S04]  /*5ed80*/  IADD3 R22, P6, PT, R6, R0, RZ ;  /* 0x0000000006167210 */ /* 0x000fc80007fde0ff */
[----:B------:R-:W-:Y:S01]  /*5ed90*/  LEA.HI.X.SX32 R23, R6, R2, 0x1, P6 ;  /* 0x0000000206177211 */ /* 0x000fe200030f0eff */
[----:B------:R-:W-:Y:S01]  /*5eda0*/  STL [R1+0xbd8], R3 ;  /* 0x000bd80301007387 */ /* 0x000fe20000100800 */
[----:B------:R-:W0:Y:S03]  /*5edb0*/  LDC R6, c[0x0][0x3e8] ;  /* 0x0000fa00ff067b82 */ /* 0x000e260000000800 */
[----:B------:R0:W-:Y:S04]  /*5edc0*/  STL.64 [R1+0x6a8], R22 ;  /* 0x0006a81601007387 */ /* 0x0001e80000100a00 */
[----:B------:R0:W-:Y:S04]  /*5edd0*/  STL.64 [R1+0x6b0], R24 ;  /* 0x0006b01801007387 */ /* 0x0001e80000100a00 */
[----:B------:R-:W5:Y:S04]  /*5ede0*/  LDL.LU R19, [R1+0x84] ;  /* 0x0000840001137983 */ /* 0x000f680000300800 */
[----:B------:R-:W5:Y:S01]  /*5edf0*/  LDL.LU R13, [R1+0x8c] ;  /* 0x00008c00010d7983 */ /* 0x000f620000300800 */
[----:B-1----:R-:W-:-:S04]  /*5ee00*/  IMAD R4, R4, 0x2, R3 ;  /* 0x0000000204047824 */ /* 0x002fc800078e0203 */
[----:B0-----:R-:W-:Y:S01]  /*5ee10*/  IMAD R5, R5, 0x2, R4 ;  /* 0x0000000205057824 */ /* 0x001fe200078e0204 */
[----:B------:R-:W-:-:S04]  /*5ee20*/  IADD3 R22, P0, PT, R7, R0, RZ ;  /* 0x0000000007167210 */ /* 0x000fc80007f1e0ff */
[----:B------:R-:W-:Y:S02]  /*5ee30*/  LEA.HI.X.SX32 R23, R7, R2, 0x1, P0 ;  /* 0x0000000207177211 */ /* 0x000fe400000f0eff */
[C---:B------:R-:W-:Y:S01]  /*5ee40*/  IADD3 R24, P6, PT, R8.reuse, R0, RZ ;  /* 0x0000000008187210 */ /* 0x040fe20007fde0ff */
[----:B------:R-:W0:Y:S02]  /*5ee50*/  LDC R7, c[0x0][0x3e8] ;  /* 0x0000fa00ff077b82 */ /* 0x000e240000000800 */
[----:B------:R1:W-:Y:S01]  /*5ee60*/  STL.64 [R1+0x6a0], R22 ;  /* 0x0006a01601007387 */ /* 0x0003e20000100a00 */
[----:B------:R-:W-:Y:S02]  /*5ee70*/  LEA.HI.X.SX32 R25, R8, R2, 0x1, P6 ;  /* 0x0000000208197211 */ /* 0x000fe400030f0eff */
[----:B------:R-:W-:-:S03]  /*5ee80*/  IADD3 R28, P2, PT, R15, R0, RZ ;  /* 0x000000000f1c7210 */ /* 0x000fc60007f5e0ff */
[----:B------:R-:W0:Y:S01]  /*5ee90*/  LDC R8, c[0x0][0x3e8] ;  /* 0x0000fa00ff087b82 */ /* 0x000e220000000800 */
[----:B-1----:R-:W5:Y:S04]  /*5eea0*/  LDL.LU R23, [R1+0x88] ;  /* 0x0000880001177983 */ /* 0x002f680000300800 */
[----:B------:R-:W-:Y:S04]  /*5eeb0*/  STL.64 [R1+0xbc8], R4 ;  /* 0x000bc80401007387 */ /* 0x000fe80000100a00 */
[----:B------:R2:W-:Y:S01]  /*5eec0*/  STL.64 [R1+0x690], R24 ;  /* 0x0006901801007387 */ /* 0x0005e20000100a00 */
[----:B------:R-:W-:-:S05]  /*5eed0*/  LEA.HI.X.SX32 R29, R15, R2, 0x1, P2 ;  /* 0x000000020f1d7211 */ /* 0x000fca00010f0eff */
[----:B------:R-:W-:Y:S04]  /*5eee0*/  STL.64 [R1+0x698], R28 ;  /* 0x0006981c01007387 */ /* 0x000fe80000100a00 */
[----:B------:R-:W5:Y:S04]  /*5eef0*/  LDL.LU R22, [R1+0x90] ;  /* 0x0000900001167983 */ /* 0x000f680000300800 */
[----:B------:R-:W5:Y:S01]  /*5ef00*/  LDL.LU R15, [R1+0x98] ;  /* 0x00009800010f7983 */ /* 0x000f620000300800 */
[----:B------:R-:W-:-:S05]  /*5ef10*/  LEA R6, R6, R5, 0x1 ;  /* 0x0000000506067211 */ /* 0x000fca00078e08ff */
[----:B0-----:R-:W-:-:S04]  /*5ef20*/  IMAD R7, R7, 0x2, R6 ;  /* 0x0000000207077824 */ /* 0x001fc800078e0206 */
[----:B------:R-:W-:Y:S01]  /*5ef30*/  IMAD R8, R8, 0x2, R7 ;  /* 0x0000000208087824 */ /* 0x000fe200078e0207 */
[----:B--2---:R-:W-:-:S04]  /*5ef40*/  IADD3 R24, P0, PT, R9, R0, RZ ;  /* 0x0000000009187210 */ /* 0x004fc80007f1e0ff */
[----:B------:R-:W-:Y:S02]  /*5ef50*/  LEA.HI.X.SX32 R25, R9, R2, 0x1, P0 ;  /* 0x0000000209197211 */ /* 0x000fe400000f0eff */
[----:B------:R-:W0:Y:S03]  /*5ef60*/  LDC R9, c[0x0][0x3e8] ;  /* 0x0000fa00ff097b82 */ /* 0x000e260000000800 */
[----:B------:R1:W-:Y:S04]  /*5ef70*/  STL.64 [R1+0x688], R24 ;  /* 0x0006881801007387 */ /* 0x0003e80000100a00 */
[----:B-1----:R-:W2:Y:S04]  /*5ef80*/  LDL.LU R25, [R1+0x94] ;  /* 0x0000940001197983 */ /* 0x002ea80000300800 */
[----:B------:R-:W-:Y:S01]  /*5ef90*/  STL.64 [R1+0xbd0], R6 ;  /* 0x000bd00601007387 */ /* 0x000fe20000100a00 */
[----:B---3--:R-:W-:-:S04]  /*5efa0*/  IADD3 R28, P2, PT, R18, R0, RZ ;  /* 0x00000000121c7210 */ /* 0x008fc80007f5e0ff */
[----:B------:R-:W-:Y:S02]  /*5efb0*/  LEA.HI.X.SX32 R29, R18, R2, 0x1, P2 ;  /* 0x00000002121d7211 */ /* 0x000fe400010f0eff */
[----:B----4-:R-:W-:-:S03]  /*5efc0*/  IADD3 R4, P6, PT, R10, R0, RZ ;  /* 0x000000000a047210 */ /* 0x010fc60007fde0ff */
[----:B------:R1:W-:Y:S01]  /*5efd0*/  STL.64 [R1+0x680], R28 ;  /* 0x0006801c01007387 */ /* 0x0003e20000100a00 */
[----:B------:R-:W-:Y:S01]  /*5efe0*/  LEA.HI.X.SX32 R5, R10, R2, 0x1, P6 ;  /* 0x000000020a057211 */ /* 0x000fe200030f0eff */
[----:B0-----:R-:W-:Y:S01]  /*5eff0*/  IMAD R9, R9, 0x2, R8 ;  /* 0x0000000209097824 */ /* 0x001fe200078e0208 */
[----:B------:R-:W0:Y:S01]  /*5f000*/  LDC R10, c[0x0][0x3e8] ;  /* 0x0000fa00ff0a7b82 */ /* 0x000e220000000800 */
[C---:B-1----:R-:W-:Y:S02]  /*5f010*/  IADD3 R28, P0, PT, R17.reuse, R0, RZ ;  /* 0x00000000111c7210 */ /* 0x042fe40007f1e0ff */
[----:B------:R5:W-:Y:S02]  /*5f020*/  STL.64 [R1+0x678], R4 ;  /* 0x0006780401007387 */ /* 0x000be40000100a00 */
[----:B------:R-:W-:Y:S02]  /*5f030*/  LEA.HI.X.SX32 R29, R17, R2, 0x1, P0 ;  /* 0x00000002111d7211 */ /* 0x000fe400000f0eff */
[----:B------:R1:W-:Y:S04]  /*5f040*/  STL.64 [R1+0xbe0], R8 ;  /* 0x000be00801007387 */ /* 0x0003e80000100a00 */
[----:B------:R-:W-:Y:S04]  /*5f050*/  STL.64 [R1+0x670], R28 ;  /* 0x0006701c01007387 */ /* 0x000fe80000100a00 */
[----:B------:R-:W3:Y:S01]  /*5f060*/  LDL.LU R24, [R1+0x9c] ;  /* 0x00009c0001187983 */ /* 0x000ee20000300800 */
[----:B------:R-:W-:-:S04]  /*5f070*/  IADD3 R6, P2, PT, R12, R0, RZ ;  /* 0x000000000c067210 */ /* 0x000fc80007f5e0ff */
[----:B------:R-:W-:Y:S02]  /*5f080*/  LEA.HI.X.SX32 R7, R12, R2, 0x1, P2 ;  /* 0x000000020c077211 */ /* 0x000fe400010f0eff */
[----:B------:R-:W4:Y:S01]  /*5f090*/  LDC R12, c[0x0][0x3e8] ;  /* 0x0000fa00ff0c7b82 */ /* 0x000f220000000800 */
[C---:B-----5:R-:W-:Y:S02]  /*5f0a0*/  IADD3 R4, P6, PT, R11.reuse, R0, RZ ;  /* 0x000000000b047210 */ /* 0x060fe40007fde0ff */
[----:B------:R5:W-:Y:S04]  /*5f0b0*/  STL.64 [R1+0x668], R6 ;  /* 0x0006680601007387 */ /* 0x000be80000100a00 */
[----:B------:R-:W3:Y:S04]  /*5f0c0*/  LDL.LU R18, [R1+0xa4] ;  /* 0x0000a40001127983 */ /* 0x000ee80000300800 */
[----:B------:R-:W3:Y:S01]  /*5f0d0*/  LDL.LU R17, [R1+0xa0] ;  /* 0x0000a00001117983 */ /* 0x000ee20000300800 */
[----:B------:R-:W-:-:S02]  /*5f0e0*/  LEA.HI.X.SX32 R5, R11, R2, 0x1, P6 ;  /* 0x000000020b057211 */ /* 0x000fc400030f0eff */
[----:B------:R-:W4:Y:S01]  /*5f0f0*/  LDC R11, c[0x0][0x3e8] ;  /* 0x0000fa00ff0b7b82 */ /* 0x000f220000000800 */
[----:B0-----:R-:W-:Y:S02]  /*5f100*/  LEA R10, R10, R9, 0x1 ;  /* 0x000000090a0a7211 */ /* 0x001fe400078e08ff */
[----:B------:R-:W-:Y:S01]  /*5f110*/  STL.64 [R1+0x660], R4 ;  /* 0x0006600401007387 */ /* 0x000fe20000100a00 */
[----:B-1----:R-:W-:-:S04]  /*5f120*/  IADD3 R8, P0, PT, R19, R0, RZ ;  /* 0x0000000013087210 */ /* 0x002fc80007f1e0ff */
[----:B------:R-:W-:Y:S01]  /*5f130*/  LEA.HI.X.SX32 R9, R19, R2, 0x1, P0 ;  /* 0x0000000213097211 */ /* 0x000fe200000f0eff */
[----:B----4-:R-:W-:-:S04]  /*5f140*/  IMAD R11, R11, 0x2, R10 ;  /* 0x000000020b0b7824 */ /* 0x010fc800078e020a */
[----:B------:R-:W-:Y:S01]  /*5f150*/  IMAD R12, R12, 0x2, R11 ;  /* 0x000000020c0c7824 */ /* 0x000fe200078e020b */
[----:B------:R0:W-:Y:S04]  /*5f160*/  STL.64 [R1+0xbb8], R10 ;  /* 0x000bb80a01007387 */ /* 0x0001e80000100a00 */
[----:B------:R-:W-:Y:S01]  /*5f170*/  STL.64 [R1+0x658], R8 ;  /* 0x0006580801007387 */ /* 0x000fe20000100a00 */
[----:B-----5:R-:W-:-:S03]  /*5f180*/  IADD3 R6, P2, PT, R13, R0, RZ ;  /* 0x000000000d067210 */ /* 0x020fc60007f5e0ff */
[----:B0-----:R-:W4:Y:S01]  /*5f190*/  LDL.LU R11, [R1+0xa8] ;  /* 0x0000a800010b7983 */ /* 0x001f220000300800 */
[----:B------:R-:W-:-:S03]  /*5f1a0*/  LEA.HI.X.SX32 R7, R13, R2, 0x1, P2 ;  /* 0x000000020d077211 */ /* 0x000fc600010f0eff */
[----:B------:R-:W5:Y:S01]  /*5f1b0*/  LDL.LU R20, [R1+0xe0] ;  /* 0x0000e00001147983 */ /* 0x000f620000300800 */
[----:B------:R-:W0:Y:S03]  /*5f1c0*/  LDC R13, c[0x0][0x3e8] ;  /* 0x0000fa00ff0d7b82 */ /* 0x000e260000000800 */
[----:B------:R1:W-:Y:S04]  /*5f1d0*/  STL.64 [R1+0x650], R6 ;  /* 0x0006500601007387 */ /* 0x0003e80000100a00 */
[----:B------:R-:W5:Y:S01]  /*5f1e0*/  LDL.LU R19, [R1+0xdc] ;  /* 0x0000dc0001137983 */ /* 0x000f620000300800 */
[----:B------:R-:W-:-:S04]  /*5f1f0*/  IADD3 R4, P6, PT, R23, R0, RZ ;  /* 0x0000000017047210 */ /* 0x000fc80007fde0ff */
[----:B------:R-:W-:-:S05]  /*5f200*/  LEA.HI.X.SX32 R5, R23, R2, 0x1, P6 ;  /* 0x0000000217057211 */ /* 0x000fca00030f0eff */
[----:B------:R2:W-:Y:S04]  /*5f210*/  STL.64 [R1+0x648], R4 ;  /* 0x0006480401007387 */ /* 0x0005e80000100a00 */
[----:B------:R-:W5:Y:S01]  /*5f220*/  LDL.LU R3, [R1+0xe4] ;  /* 0x0000e40001037983 */ /* 0x000f620000300800 */
[----:B------:R-:W-:Y:S02]  /*5f230*/  MOV R23, R14 ;  /* 0x0000000e00177202 */ /* 0x000fe40000000f00 */
[C---:B-1----:R-:W-:Y:S01]  /*5f240*/  IADD3 R6, P2, PT, R15.reuse, R0, RZ ;  /* 0x000000000f067210 */ /* 0x042fe20007f5e0ff */
[----:B------:R-:W1:Y:S01]  /*5f250*/  LDC R14, c[0x0][0x3e8] ;  /* 0x0000fa00ff0e7b82 */ /* 0x000e620000000800 */
[----:B------:R-:W5:Y:S02]  /*5f260*/  LDL.LU R26, [R1+0xf4] ;  /* 0x0000f400011a7983 */ /* 0x000f640000300800 */
[----:B------:R-:W-:-:S05]  /*5f270*/  LEA.HI.X.SX32 R7, R15, R2, 0x1, P2 ;  /* 0x000000020f077211 */ /* 0x000fca00010f0eff */
[----:B------:R-:W1:Y:S01]  /*5f280*/  LDC R15, c[0x0][0x3e8] ;  /* 0x0000fa00ff0f7b82 */ /* 0x000e620000000800 */
[----:B------:R-:W-:Y:S01]  /*5f290*/  IADD3 R8, P0, PT, R22, R0, RZ ;  /* 0x0000000016087210 */ /* 0x000fe20007f1e0ff */
[----:B0-----:R-:W-:-:S03]  /*5f2a0*/  IMAD R13, R13, 0x2, R12 ;  /* 0x000000020d0d7824 */ /* 0x001fc600078e020c */
[----:B------:R-:W-:-:S05]  /*5f2b0*/  LEA.HI.X.SX32 R9, R22, R2, 0x1, P0 ;  /* 0x0000000216097211 */ /* 0x000fca00000f0eff */
[----:B------:R3:W-:Y:S04]  /*5f2c0*/  STL.64 [R1+0x640], R8 ;  /* 0x0006400801007387 */ /* 0x0007e80000100a00 */
[----:B------:R-:W5:Y:S04]  /*5f2d0*/  LDL.LU R22, [R1+0xf0] ;  /* 0x0000f00001167983 */ /* 0x000f680000300800 */
[----:B------:R-:W-:Y:S04]  /*5f2e0*/  STL.64 [R1+0xba8], R12 ;  /* 0x000ba80c01007387 */ /* 0x000fe80000100a00 */
[----:B------:R-:W-:Y:S01]  /*5f2f0*/  STL [R1+0xbe8], R13 ;  /* 0x000be80d01007387 */ /* 0x000fe20000100800 */
[----:B-1----:R-:W-:-:S03]  /*5f300*/  IMAD R14, R14, 0x2, R13 ;  /* 0x000000020e0e7824 */ /* 0x002fc600078e020d */
[----:B------:R0:W-:Y:S01]  /*5f310*/  STL.64 [R1+0x638], R6 ;  /* 0x0006380601007387 */ /* 0x0001e20000100a00 */
[----:B------:R-:W-:Y:S01]  /*5f320*/  IMAD R15, R15, 0x2, R14 ;  /* 0x000000020f0f7824 */ /* 0x000fe200078e020e */
[----:B--2---:R-:W-:-:S04]  /*5f330*/  IADD3 R4, P6, PT, R25, R0, RZ ;  /* 0x0000000019047210 */ /* 0x004fc80007fde0ff */
[----:B------:R-:W-:-:S05]  /*5f340*/  LEA.HI.X.SX32 R5, R25, R2, 0x1, P6 ;  /* 0x0000000219057211 */ /* 0x000fca00030f0eff */
[----:B------:R1:W-:Y:S04]  /*5f350*/  STL.64 [R1+0x630], R4 ;  /* 0x0006300401007387 */ /* 0x0003e80000100a00 */
[----:B------:R-:W-:Y:S01]  /*5f360*/  STL.64 [R1+0xbb0], R14 ;  /* 0x000bb00e01007387 */ /* 0x000fe20000100a00 */
[----:B---3--:R-:W-:-:S04]  /*5f370*/  IADD3 R8, P0, PT, R24, R0, RZ ;  /* 0x0000000018087210 */ /* 0x008fc80007f1e0ff */
[----:B------:R-:W-:-:S05]  /*5f380*/  LEA.HI.X.SX32 R9, R24, R2, 0x1, P0 ;  /* 0x0000000218097211 */ /* 0x000fca00000f0eff */
[----:B------:R4:W-:Y:S04]  /*5f390*/  STL.64 [R1+0x628], R8 ;  /* 0x0006280801007387 */ /* 0x0009e80000100a00 */
[----:B------:R-:W2:Y:S01]  /*5f3a0*/  LDL.LU R29, [R1+0x104] ;  /* 0x00010400011d7983 */ /* 0x000ea20000300800 */
[CC--:B0-----:R-:W-:Y:S01]  /*5f3b0*/  IADD3 R6, P2, PT, R18.reuse, R0.reuse, RZ ;  /* 0x0000000012067210 */ /* 0x0c1fe20007f5e0ff */
[----:B------:R-:W-:Y:S01]  /*5f3c0*/  IMAD.MOV.U32 R25, RZ, RZ, R16 ;  /* 0x000000ffff197224 */ /* 0x000fe200078e0010 */
[----:B-1----:R-:W-:Y:S01]  /*5f3d0*/  IADD3 R4, P6, PT, R17, R0, RZ ;  /* 0x0000000011047210 */ /* 0x002fe20007fde0ff */
[----:B------:R-:W0:Y:S01]  /*5f3e0*/  LDC R16, c[0x0][0x3e8] ;  /* 0x0000fa00ff107b82 */ /* 0x000e220000000800 */
[----:B------:R-:W-:-:S07]  /*5f3f0*/  LEA.HI.X.SX32 R7, R18, R2, 0x1, P2 ;  /* 0x0000000212077211 */ /* 0x000fce00010f0eff */
[----:B------:R-:W1:Y:S01]  /*5f400*/  LDC R18, c[0x0][0x3e8] ;  /* 0x0000fa00ff127b82 */ /* 0x000e620000000800 */
[----:B------:R-:W-:-:S07]  /*5f410*/  LEA.HI.X.SX32 R5, R17, R2, 0x1, P6 ;  /* 0x0000000211057211 */ /* 0x000fce00030f0eff */
[----:B------:R-:W3:Y:S01]  /*5f420*/  LDC R17, c[0x0][0x3e8] ;  /* 0x0000fa00ff117b82 */ /* 0x000ee20000000800 */
[----:B------:R5:W-:Y:S04]  /*5f430*/  STL.64 [R1+0x620], R6 ;  /* 0x0006200601007387 */ /* 0x000be80000100a00 */
[----:B------:R-:W2:Y:S04]  /*5f440*/  LDL.LU R28, [R1+0x100] ;  /* 0x00010000011c7983 */ /* 0x000ea80000300800 */
[----:B------:R-:W2:Y:S04]  /*5f450*/  LDL.LU R24, [R1+0xfc] ;  /* 0x0000fc0001187983 */ /* 0x000ea80000300800 */
[----:B------:R0:W-:Y:S02]  /*5f460*/  STL.64 [R1+0x618], R4 ;  /* 0x0006180401007387 */ /* 0x0001e40000100a00 */
[----:B0-----:R-:W-:-:S05]  /*5f470*/  LEA R16, R16, R15, 0x1 ;  /* 0x0000000f10107211 */ /* 0x001fca00078e08ff */
[----:B---3--:R-:W-:-:S05]  /*5f480*/  IMAD R17, R17, 0x2, R16 ;  /* 0x0000000211117824 */ /* 0x008fca00078e0210 */
[----:B------:R-:W-:Y:S01]  /*5f490*/  STL.64 [R1+0xbf0], R16 ;  /* 0x000bf01001007387 */ /* 0x000fe20000100a00 */
[----:B----4-:R-:W-:-:S04]  /*5f4a0*/  IADD3 R8, P0, PT, R11, R0, RZ ;  /* 0x000000000b087210 */ /* 0x010fc80007f1e0ff */
[----:B------:R-:W-:-:S05]  /*5f4b0*/  LEA.HI.X.SX32 R9, R11, R2, 0x1, P0 ;  /* 0x000000020b097211 */ /* 0x000fca00000f0eff */
[----:B------:R0:W-:Y:S01]  /*5f4c0*/  STL.64 [R1+0x610], R8 ;  /* 0x0006100801007387 */ /* 0x0001e20000100a00 */
[CC--:B-----5:R-:W-:Y:S02]  /*5f4d0*/  IADD3 R6, P2, PT, R20.reuse, R0.reuse, RZ ;  /* 0x0000000014067210 */ /* 0x0e0fe40007f5e0ff */
[C---:B------:R-:W-:Y:S01]  /*5f4e0*/  IADD3 R4, P6, PT, R19.reuse, R0, RZ ;  /* 0x0000000013047210 */ /* 0x040fe20007fde0ff */
[----:B0-----:R-:W3:Y:S01]  /*5f4f0*/  LDL.LU R8, [R1+0x110] ;  /* 0x0001100001087983 */ /* 0x001ee20000300800 */
[-C--:B------:R-:W-:Y:S02]  /*5f500*/  LEA.HI.X.SX32 R7, R20, R2.reuse, 0x1, P2 ;  /* 0x0000000214077211 */ /* 0x080fe400010f0eff */
[----:B------:R-:W-:Y:S01]  /*5f510*/  LEA.HI.X.SX32 R5, R19, R2, 0x1, P6 ;  /* 0x0000000213057211 */ /* 0x000fe200030f0eff */
[----:B-1----:R-:W-:Y:S01]  /*5f520*/  IMAD R18, R18, 0x2, R17 ;  /* 0x0000000212127824 */ /* 0x002fe200078e0211 */
[----:B------:R-:W0:Y:S08]  /*5f530*/  LDC R19, c[0x0][0x3e8] ;  /* 0x0000fa00ff137b82 */ /* 0x000e300000000800 */
[----:B------:R-:W1:Y:S01]  /*5f540*/  LDC R20, c[0x0][0x3e8] ;  /* 0x0000fa00ff147b82 */ /* 0x000e620000000800 */
[----:B------:R-:W-:Y:S04]  /*5f550*/  STL.64 [R1+0x608], R6 ;  /* 0x0006080601007387 */ /* 0x000fe80000100a00 */
[----:B------:R4:W-:Y:S04]  /*5f560*/  STL.64 [R1+0x600], R4 ;  /* 0x0006000401007387 */ /* 0x0009e80000100a00 */
[----:B----4-:R-:W4:Y:S04]  /*5f570*/  LDL.LU R4, [R1+0x128] ;  /* 0x0001280001047983 */ /* 0x010f280000300800 */
[----:B------:R-:W5:Y:S01]  /*5f580*/  LDL.LU R5, [R1+0x124] ;  /* 0x0001240001057983 */ /* 0x000f620000300800 */
[----:B------:R-:W-:-:S04]  /*5f590*/  IADD3 R12, P0, PT, R3, R0, RZ ;  /* 0x00000000030c7210 */ /* 0x000fc80007f1e0ff */
[----:B------:R-:W-:Y:S01]  /*5f5a0*/  LEA.HI.X.SX32 R13, R3, R2, 0x1, P0 ;  /* 0x00000002030d7211 */ /* 0x000fe200000f0eff */
[----:B0-----:R-:W-:-:S05]  /*5f5b0*/  IMAD R19, R19, 0x2, R18 ;  /* 0x0000000213137824 */ /* 0x001fca00078e0212 */
[----:B------:R0:W-:Y:S04]  /*5f5c0*/  STL.64 [R1+0xba0], R18 ;  /* 0x000ba01201007387 */ /* 0x0001e80000100a00 */
[----:B------:R-:W-:Y:S04]  /*5f5d0*/  STL.64 [R1+0x5f8], R12 ;  /* 0x0005f80c01007387 */ /* 0x000fe80000100a00 */
[----:B------:R-:W5:Y:S01]  /*5f5e0*/  LDL.LU R3, [R1+0x158] ;  /* 0x0001580001037983 */ /* 0x000f620000300800 */
[----:B------:R-:W-:-:S04]  /*5f5f0*/  IADD3 R10, P2, PT, R26, R0, RZ ;  /* 0x000000001a0a7210 */ /* 0x000fc80007f5e0ff */
[----:B------:R-:W-:Y:S01]  /*5f600*/  LEA.HI.X.SX32 R11, R26, R2, 0x1, P2 ;  /* 0x000000021a0b7211 */ /* 0x000fe200010f0eff */
[----:B------:R-:W-:Y:S02]  /*5f610*/  IMAD.MOV.U32 R26, RZ, RZ, R21 ;  /* 0x000000ffff1a7224 */ /* 0x000fe400078e0015 */
[----:B------:R-:W0:Y:S01]  /*5f620*/  LDC R21, c[0x0][0x3e8] ;  /* 0x0000fa00ff157b82 */ /* 0x000e220000000800 */
[----:B------:R-:W-:Y:S02]  /*5f630*/  IADD3 R6, P6, PT, R22, R0, RZ ;  /* 0x0000000016067210 */ /* 0x000fe40007fde0ff */
[----:B-1----:R-:W-:Y:S02]  /*5f640*/  LEA R20, R20, R19, 0x1 ;  /* 0x0000001314147211 */ /* 0x002fe400078e08ff */
[----:B------:R-:W-:Y:S01]  /*5f650*/  LEA.HI.X.SX32 R7, R22, R2, 0x1, P6 ;  /* 0x0000000216077211 */ /* 0x000fe200030f0eff */
[----:B------:R1:W-:Y:S04]  /*5f660*/  STL.64 [R1+0x5f0], R10 ;  /* 0x0005f00a01007387 */ /* 0x0003e80000100a00 */
[----:B0-----:R-:W5:Y:S01]  /*5f670*/  LDL.LU R19, [R1+0x160] ;  /* 0x0001600001137983 */ /* 0x001f620000300800 */
[----:B------:R-:W0:Y:S03]  /*5f680*/  LDC R22, c[0x0][0x3e8] ;  /* 0x0000fa00ff167b82 */ /* 0x000e260000000800 */
[----:B------:R0:W-:Y:S04]  /*5f690*/  STL.64 [R1+0x5e8], R6 ;  /* 0x0005e80601007387 */ /* 0x0001e80000100a00 */
[----:B-1----:R-:W5:Y:S04]  /*5f6a0*/  LDL.LU R11, [R1+0x154] ;  /* 0x00015400010b7983 */ /* 0x002f680000300800 */
[----:B------:R-:W-:Y:S01]  /*5f6b0*/  STL [R1+0xbf8], R20 ;  /* 0x000bf81401007387 */ /* 0x000fe20000100800 */
[----:B------:R-:W-:-:S05]  /*5f6c0*/  IMAD R21, R21, 0x2, R20 ;  /* 0x0000000215157824 */ /* 0x000fca00078e0214 */
[----:B------:R-:W-:Y:S01]  /*5f6d0*/  STL [R1+0xc08], R21 ;  /* 0x000c081501007387 */ /* 0x000fe20000100800 */
[----:B--2---:R-:W-:-:S04]  /*5f6e0*/  IADD3 R14, P0, PT, R29, R0, RZ ;  /* 0x000000001d0e7210 */ /* 0x004fc80007f1e0ff */
[----:B------:R-:W-:-:S05]  /*5f6f0*/  LEA.HI.X.SX32 R15, R29, R2, 0x1, P0 ;  /* 0x000000021d0f7211 */ /* 0x000fca00000f0eff */
[----:B------:R3:W-:Y:S04]  /*5f700*/  STL.64 [R1+0x5e0], R14 ;  /* 0x0005e00e01007387 */ /* 0x0007e80000100a00 */
[----:B------:R-:W2:Y:S01]  /*5f710*/  LDL.LU R29, [R1+0x150] ;  /* 0x00015000011d7983 */ /* 0x000ea20000300800 */
[-C--:B------:R-:W-:Y:S02]  /*5f720*/  IADD3 R12, P2, PT, R28, R0.reuse, RZ ;  /* 0x000000001c0c7210 */ /* 0x080fe40007f5e0ff */
[----:B0-----:R-:W-:Y:S02]  /*5f730*/  IADD3 R6, P6, PT, R24, R0, RZ ;  /* 0x0000000018067210 */ /* 0x001fe40007fde0ff */
[-C--:B------:R-:W-:Y:S02]  /*5f740*/  LEA.HI.X.SX32 R13, R28, R2.reuse, 0x1, P2 ;  /* 0x000000021c0d7211 */ /* 0x080fe400010f0eff */
[----:B------:R-:W-:-:S02]  /*5f750*/  LEA.HI.X.SX32 R7, R24, R2, 0x1, P6 ;  /* 0x0000000218077211 */ /* 0x000fc400030f0eff */
[----:B------:R-:W-:Y:S01]  /*5f760*/  MOV R28, R23 ;  /* 0x00000017001c7202 */ /* 0x000fe20000000f00 */
[----:B------:R-:W-:Y:S01]  /*5f770*/  IMAD R22, R22, 0x2, R21 ;  /* 0x0000000216167824 */ /* 0x000fe200078e0215 */
[----:B------:R-:W0:Y:S01]  /*5f780*/  LDC R23, c[0x0][0x3e8] ;  /* 0x0000fa00ff177b82 */ /* 0x000e220000000800 */
[----:B------:R4:W-:Y:S04]  /*5f790*/  STL.64 [R1+0x5d8], R12 ;  /* 0x0005d80c01007387 */ /* 0x0009e80000100a00 */
[----:B------:R-:W2:Y:S04]  /*5f7a0*/  LDL.LU R16, [R1+0x15c] ;  /* 0x00015c0001107983 */ /* 0x000ea80000300800 */
[----:B------:R5:W-:Y:S04]  /*5f7b0*/  STL.64 [R1+0x5d0], R6 ;  /* 0x0005d00601007387 */ /* 0x000be80000100a00 */
[----:B------:R-:W2:Y:S01]  /*5f7c0*/  LDL.LU R9, [R1+0x14c] ;  /* 0x00014c0001097983 */ /* 0x000ea20000300800 */
[----:B------:R-:W1:Y:S01]  /*5f7d0*/  LDC R24, c[0x0][0x3e8] ;  /* 0x0000fa00ff187b82 */ /* 0x000e620000000800 */
[----:B0-----:R-:W-:Y:S01]  /*5f7e0*/  IMAD R23, R23, 0x2, R22 ;  /* 0x0000000217177824 */ /* 0x001fe200078e0216 */
[----:B---3--:R-:W-:-:S04]  /*5f7f0*/  IADD3 R14, P0, PT, R8, R0, RZ ;  /* 0x00000000080e7210 */ /* 0x008fc80007f1e0ff */
[----:B------:R-:W-:Y:S02]  /*5f800*/  LEA.HI.X.SX32 R15, R8, R2, 0x1, P0 ;  /* 0x00000002080f7211 */ /* 0x000fe400000f0eff */
[----:B------:R-:W3:Y:S04]  /*5f810*/  LDL.LU R8, [R1+0x148] ;  /* 0x0001480001087983 */ /* 0x000ee80000300800 */
[----:B------:R-:W-:Y:S04]  /*5f820*/  STL.64 [R1+0xc00], R22 ;  /* 0x000c001601007387 */ /* 0x000fe80000100a00 */
[----:B------:R0:W-:Y:S04]  /*5f830*/  STL.64 [R1+0x5c8], R14 ;  /* 0x0005c80e01007387 */ /* 0x0001e80000100a00 */
[----:B------:R-:W3:Y:S01]  /*5f840*/  LDL.LU R18, [R1+0x144] ;  /* 0x0001440001127983 */ /* 0x000ee20000300800 */
[----:B----4-:R-:W-:-:S02]  /*5f850*/  IADD3 R12, P2, PT, R4, R0, RZ ;  /* 0x00000000040c7210 */ /* 0x010fc40007f5e0ff */
[C---:B-----5:R-:W-:Y:S02]  /*5f860*/  IADD3 R6, P6, PT, R5.reuse, R0, RZ ;  /* 0x0000000005067210 */ /* 0x060fe40007fde0ff */
[-C--:B------:R-:W-:Y:S02]  /*5f870*/  LEA.HI.X.SX32 R13, R4, R2.reuse, 0x1, P2 ;  /* 0x00000002040d7211 */ /* 0x080fe400010f0eff */
[----:B------:R-:W-:-:S03]  /*5f880*/  LEA.HI.X.SX32 R7, R5, R2, 0x1, P6 ;  /* 0x0000000205077211 */ /* 0x000fc600030f0eff */
[----:B------:R-:W-:Y:S04]  /*5f890*/  STL.64 [R1+0x5c0], R12 ;  /* 0x0005c00c01007387 */ /* 0x000fe80000100a00 */
[----:B------:R-:W4:Y:S04]  /*5f8a0*/  LDL.LU R10, [R1+0x140] ;  /* 0x00014000010a7983 */ /* 0x000f280000300800 */
[----:B------:R-:W-:Y:S04]  /*5f8b0*/  STL.64 [R1+0x5b8], R6 ;  /* 0x0005b80601007387 */ /* 0x000fe80000100a00 */
[----:B------:R-:W5:Y:S01]  /*5f8c0*/  LDL.LU R17, [R1+0x13c] ;  /* 0x00013c0001117983 */ /* 0x000f620000300800 */
[----:B0-----:R-:W-:-:S04]  /*5f8d0*/  IADD3 R14, P0, PT, R3, R0, RZ ;  /* 0x00000000030e7210 */ /* 0x001fc80007f1e0ff */
[----:B------:R-:W-:-:S05]  /*5f8e0*/  LEA.HI.X.SX32 R15, R3, R2, 0x1, P0 ;  /* 0x00000002030f7211 */ /* 0x000fca00000f0eff */
[----:B------:R0:W-:Y:S04]  /*5f8f0*/  STL.64 [R1+0x5b0], R14 ;  /* 0x0005b00e01007387 */ /* 0x0001e80000100a00 */
[----:B0-----:R-:W5:Y:S01]  /*5f900*/  LDL.LU R14, [R1+0x138] ;  /* 0x00013800010e7983 */ /* 0x001f620000300800 */
[----:B------:R-:W-:Y:S02]  /*5f910*/  IMAD.MOV.U32 R4, RZ, RZ, R25 ;  /* 0x000000ffff047224 */ /* 0x000fe400078e0019 */
[----:B-1----:R-:W-:Y:S01]  /*5f920*/  IMAD R24, R24, 0x2, R23 ;  /* 0x0000000218187824 */ /* 0x002fe200078e0217 */
[----:B------:R-:W0:Y:S01]  /*5f930*/  LDC R25, c[0x0][0x3e8] ;  /* 0x0000fa00ff197b82 */ /* 0x000e220000000800 */
[-C--:B------:R-:W-:Y:S02]  /*5f940*/  IADD3 R12, P2, PT, R19, R0.reuse, RZ ;  /* 0x00000000130c7210 */ /* 0x080fe40007f5e0ff */
[----:B------:R-:W-:Y:S01]  /*5f950*/  IADD3 R6, P6, PT, R11, R0, RZ ;  /* 0x000000000b067210 */ /* 0x000fe20007fde0ff */
[----:B------:R-:W5:Y:S01]  /*5f960*/  LDL.LU R15, [R1+0x120] ;  /* 0x00012000010f7983 */ /* 0x000f620000300800 */
[----:B------:R-:W-:-:S02]  /*5f970*/  LEA.HI.X.SX32 R13, R19, R2, 0x1, P2 ;  /* 0x00000002130d7211 */ /* 0x000fc400010f0eff */
[----:B------:R-:W-:Y:S02]  /*5f980*/  LEA.HI.X.SX32 R7, R11, R2, 0x1, P6 ;  /* 0x000000020b077211 */ /* 0x000fe400030f0eff */
[----:B0-----:R-:W-:-:S05]  /*5f990*/  LEA R25, R25, R24, 0x1 ;  /* 0x0000001819197211 */ /* 0x001fca00078e08ff */
[----:B------:R-:W-:Y:S04]  /*5f9a0*/  STL.64 [R1+0xc10], R24 ;  /* 0x000c101801007387 */ /* 0x000fe80000100a00 */
[----:B------:R-:W-:Y:S04]  /*5f9b0*/  STL.64 [R1+0x5a8], R12 ;  /* 0x0005a80c01007387 */ /* 0x000fe80000100a00 */
[----:B------:R0:W-:Y:S01]  /*5f9c0*/  STL.64 [R1+0x5a0], R6 ;  /* 0x0005a00601007387 */ /* 0x0001e20000100a00 */
[----:B--2---:R-:W-:-:S04]  /*5f9d0*/  IADD3 R20, P0, PT, R29, R0, RZ ;  /* 0x000000001d147210 */ /* 0x004fc80007f1e0ff */
[----:B------:R-:W-:Y:S01]  /*5f9e0*/  LEA.HI.X.SX32 R21, R29, R2, 0x1, P0 ;  /* 0x000000021d157211 */ /* 0x000fe200000f0eff */
[----:B------:R-:W-:Y:S02]  /*5f9f0*/  IMAD.MOV.U32 R5, RZ, RZ, R26 ;  /* 0x000000ffff057224 */ /* 0x000fe400078e001a */
[----:B------:R-:W-:Y:S01]  /*5fa00*/  IMAD.MOV.U32 R3, RZ, RZ, R27 ;  /* 0x000000ffff037224 */ /* 0x000fe200078e001b */
[----:B------:R-:W1:Y:S08]  /*5fa10*/  LDC R26, c[0x0][0x3e8] ;  /* 0x0000fa00ff1a7b82 */ /* 0x000e700000000800 */
[----:B------:R-:W2:Y:S01]  /*5fa20*/  LDC R27, c[0x0][0x3e8] ;  /* 0x0000fa00ff1b7b82 */ /* 0x000ea20000000800 */
[----:B------:R0:W-:Y:S02]  /*5fa30*/  STL.64 [R1+0x598], R20 ;  /* 0x0005981401007387 */ /* 0x0001e40000100a00 */
[----:B0-----:R-:W-:-:S05]  /*5fa40*/  IMAD.MOV.U32 R6, RZ, RZ, R28 ;  /* 0x000000ffff067224 */ /* 0x001fca00078e001c */
[----:B------:R-:W0:Y:S08]  /*5fa50*/  LDC R28, c[0x0][0x3e8] ;  /* 0x0000fa00ff1c7b82 */ /* 0x000e300000000800 */
[----:B------:R-:W0:Y:S01]  /*5fa60*/  LDC R29, c[0x0][0x3e8] ;  /* 0x0000fa00ff1d7b82 */ /* 0x000e220000000800 */
[----:B------:R-:W5:Y:S04]  /*5fa70*/  LDL.LU R20, [R1+0x134] ;  /* 0x0001340001147983 */ /* 0x000f680000300800 */
[----:B------:R-:W5:Y:S01]  /*5fa80*/  LDL.LU R7, [R1+0x130] ;  /* 0x0001300001077983 */ /* 0x000f620000300800 */
[----:B------:R-:W-:-:S02]  /*5fa90*/  IADD3 R12, P6, PT, R9, R0, RZ ;  /* 0x00000000090c7210 */ /* 0x000fc40007fde0ff */
[----:B------:R-:W-:Y:S01]  /*5faa0*/  IADD3 R22, P2, PT, R16, R0, RZ ;  /* 0x0000000010167210 */ /* 0x000fe20007f5e0ff */
[----:B------:R-:W5:Y:S01]  /*5fab0*/  LDL.LU R11, [R1+0x11c] ;  /* 0x00011c00010b7983 */ /* 0x000f620000300800 */
[----:B------:R-:W-:Y:S02]  /*5fac0*/  LEA.HI.X.SX32 R13, R9, R2, 0x1, P6 ;  /* 0x00000002090d7211 */ /* 0x000fe400030f0eff */
[----:B------:R-:W3:Y:S01]  /*5fad0*/  LDC R9, c[0x0][0x3e8] ;  /* 0x0000fa00ff097b82 */ /* 0x000ee20000000800 */
[----:B-1----:R-:W-:-:S05]  /*5fae0*/  IMAD R26, R26, 0x2, R25 ;  /* 0x000000021a1a7824 */ /* 0x002fca00078e0219 */
[----:B--2---:R-:W-:Y:S02]  /*5faf0*/  LEA R27, R27, R26, 0x1 ;  /* 0x0000001a1b1b7211 */ /* 0x004fe400078e08ff */
[----:B------:R-:W-:-:S03]  /*5fb00*/  LEA.HI.X.SX32 R23, R16, R2, 0x1, P2 ;  /* 0x0000000210177211 */ /* 0x000fc600010f0eff */
[----:B0-----:R-:W-:Y:S02]  /*5fb10*/  IMAD R28, R28, 0x2, R27 ;  /* 0x000000021c1c7824 */ /* 0x001fe400078e021b */
[----:B------:R0:W-:Y:S02]  /*5fb20*/  STL.64 [R1+0x590], R22 ;  /* 0x0005901601007387 */ /* 0x0001e40000100a00 */
[----:B------:R-:W-:Y:S02]  /*5fb30*/  IMAD R29, R29, 0x2, R28 ;  /* 0x000000021d1d7824 */ /* 0x000fe400078e021c */
[----:B------:R4:W-:Y:S04]  /*5fb40*/  STL.64 [R1+0x588], R12 ;  /* 0x0005880c01007387 */ /* 0x0009e80000100a00 */
[----:B------:R-:W2:Y:S01]  /*5fb50*/  LDL.LU R19, [R1+0x118] ;  /* 0x0001180001137983 */ /* 0x000ea20000300800 */
[----:B---3--:R-:W-:-:S04]  /*5fb60*/  IADD3 R24, P0, PT, R8, R0, RZ ;  /* 0x0000000008187210 */ /* 0x008fc80007f1e0ff */
[----:B------:R-:W-:Y:S02]  /*5fb70*/  LEA.HI.X.SX32 R25, R8, R2, 0x1, P0 ;  /* 0x0000000208197211 */ /* 0x000fe400000f0eff */
[----:B------:R-:W-:Y:S02]  /*5fb80*/  LEA R8, R9, R29, 0x1 ;  /* 0x0000001d09087211 */ /* 0x000fe400078e08ff */
[----:B------:R-:W1:Y:S01]  /*5fb90*/  LDC R9, c[0x0][0x3e8] ;  /* 0x0000fa00ff097b82 */ /* 0x000e620000000800 */
[C---:B0-----:R-:W-:Y:S01]  /*5fba0*/  IADD3 R22, P2, PT, R18.reuse, R0, RZ ;  /* 0x0000000012167210 */ /* 0x041fe20007f5e0ff */
[----:B------:R-:W-:Y:S04]  /*5fbb0*/  STL.64 [R1+0x580], R24 ;  /* 0x0005801801007387 */ /* 0x000fe80000100a00 */
[----:B------:R-:W3:Y:S04]  /*5fbc0*/  LDL.LU R21, [R1+0x12c] ;  /* 0x00012c0001157983 */ /* 0x000ee80000300800 */
[----:B------:R-:W3:Y:S01]  /*5fbd0*/  LDL.LU R16, [R1+0x114] ;  /* 0x0001140001107983 */ /* 0x000ee20000300800 */
[----:B------:R-:W-:-:S05]  /*5fbe0*/  LEA.HI.X.SX32 R23, R18, R2, 0x1, P2 ;  /* 0x0000000212177211 */ /* 0x000fca00010f0eff */
[----:B------:R5:W-:Y:S01]  /*5fbf0*/  STL.64 [R1+0x578], R22 ;  /* 0x0005781601007387 */ /* 0x000be20000100a00 */
[----:B----4-:R-:W-:-:S04]  /*5fc00*/  IADD3 R12, P6, PT, R10, R0, RZ ;  /* 0x000000000a0c7210 */ /* 0x010fc80007fde0ff */
[----:B------:R-:W-:Y:S02]  /*5fc10*/  LEA.HI.X.SX32 R13, R10, R2, 0x1, P6 ;  /* 0x000000020a0d7211 */ /* 0x000fe400030f0eff */
[----:B-----5:R-:W-:Y:S01]  /*5fc20*/  IADD3 R22, P0, PT, R17, R0, RZ ;  /* 0x0000000011167210 */ /* 0x020fe20007f1e0ff */
[----:B------:R-:W0:Y:S01]  /*5fc30*/  LDC R10, c[0x0][0x3e8] ;  /* 0x0000fa00ff0a7b82 */ /* 0x000e220000000800 */
[----:B-1----:R-:W-:Y:S01]  /*5fc40*/  IMAD R18, R9, 0x2, R8 ;  /* 0x0000000209127824 */ /* 0x002fe200078e0208 */
[----:B------:R-:W-:Y:S01]  /*5fc50*/  STL.64 [R1+0x570], R12 ;  /* 0x0005700c01007387 */ /* 0x000fe20000100a00 */
[----:B------:R-:W-:-:S03]  /*5fc60*/  LEA.HI.X.SX32 R23, R17, R2, 0x1, P0 ;  /* 0x0000000211177211 */ /* 0x000fc600000f0eff */
[----:B------:R-:W-:Y:S04]  /*5fc70*/  STL [R1+0x18], R18 ;  /* 0x0000181201007387 */ /* 0x000fe80000100800 */
[----:B------:R-:W4:Y:S04]  /*5fc80*/  LDL.LU R17, [R1+0x10c] ;  /* 0x00010c0001117983 */ /* 0x000f280000300800 */
[----:B------:R-:W-:Y:S01]  /*5fc90*/  STL.64 [R1+0x568], R22 ;  /* 0x0005681601007387 */ /* 0x000fe20000100a00 */
[----:B------:R-:W-:-:S04]  /*5fca0*/  IADD3 R8, P2, PT, R14, R0, RZ ;  /* 0x000000000e087210 */ /* 0x000fc80007f5e0ff */
[----:B------:R-:W-:-:S05]  /*5fcb0*/  LEA.HI.X.SX32 R9, R14, R2, 0x1, P2 ;  /* 0x000000020e097211 */ /* 0x000fca00010f0eff */
[----:B------:R1:W-:Y:S02]  /*5fcc0*/  STL.64 [R1+0x560], R8 ;  /* 0x0005600801007387 */ /* 0x0003e40000100a00 */
[----:B-1----:R-:W1:Y:S02]  /*5fcd0*/  LDC R8, c[0x0][0x3e8] ;  /* 0x0000fa00ff087b82 */ /* 0x002e640000000800 */
[----:B------:R-:W5:Y:S01]  /*5fce0*/  LDL.LU R9, [R1+0x108] ;  /* 0x0001080001097983 */ /* 0x000f620000300800 */
[----:B0-----:R-:W-:-:S05]  /*5fcf0*/  IMAD R10, R10, 0x2, R18 ;  /* 0x000000020a0a7824 */ /* 0x001fca00078e0212 */
[----:B------:R1:W-:Y:S01]  /*5fd00*/  STL [R1+0x14], R10 ;  /* 0x0000140a01007387 */ /* 0x0003e20000100800 */
[----:B------:R-:W-:-:S03]  /*5fd10*/  IADD3 R12, P6, PT, R15, R0, RZ ;  /* 0x000000000f0c7210 */ /* 0x000fc60007fde0ff */
[----:B------:R-:W5:Y:S01]  /*5fd20*/  LDL.LU R18, [R1+0x58] ;  /* 0x0000580001127983 */ /* 0x000f620000300800 */
[----:B------:R-:W-:Y:S01]  /*5fd30*/  LEA.HI.X.SX32 R13, R15, R2, 0x1, P6 ;  /* 0x000000020f0d7211 */ /* 0x000fe200030f0eff */
[----:B-1----:R-:W-:Y:S02]  /*5fd40*/  IMAD R10, R8, 0x2, R10 ;  /* 0x00000002080a7824 */ /* 0x002fe400078e020a */
[----:B------:R-:W0:Y:S02]  /*5fd50*/  LDC R8, c[0x0][0x3e8] ;  /* 0x0000fa00ff087b82 */ /* 0x000e240000000800 */
[----:B------:R-:W-:Y:S04]  /*5fd60*/  STL.64 [R1+0x558], R12 ;  /* 0x0005580c01007387 */ /* 0x000fe80000100a00 */
[----:B------:R0:W-:Y:S02]  /*5fd70*/  STL [R1+0x1c], R10 ;  /* 0x00001c0a01007387 */ /* 0x0001e40000100800 */
[----:B0-----:R-:W-:-:S02]  /*5fd80*/  LEA R10, R8, R10, 0x1 ;  /* 0x0000000a080a7211 */ /* 0x001fc400078e08ff */
[----:B------:R-:W0:Y:S01]  /*5fd90*/  LDC R8, c[0x0][0x3e8] ;  /* 0x0000fa00ff087b82 */ /* 0x000e220000000800 */
[----:B------:R-:W-:-:S04]  /*5fda0*/  IADD3 R12, P0, PT, R20, R0, RZ ;  /* 0x00000000140c7210 */ /* 0x000fc80007f1e0ff */
[----:B------:R-:W-:Y:S02]  /*5fdb0*/  LEA.HI.X.SX32 R13, R20, R2, 0x1, P0 ;  /* 0x00000002140d7211 */ /* 0x000fe400000f0eff */
[----:B------:R-:W-:-:S03]  /*5fdc0*/  IADD3 R22, P2, PT, R7, R0, RZ ;  /* 0x0000000007167210 */ /* 0x000fc60007f5e0ff */
[----:B------:R1:W-:Y:S01]  /*5fdd0*/  STL.64 [R1+0x550], R12 ;  /* 0x0005500c01007387 */ /* 0x0003e20000100a00 */
[----:B------:R-:W-:-:S03]  /*5fde0*/  LEA.HI.X.SX32 R23, R7, R2, 0x1, P2 ;  /* 0x0000000207177211 */ /* 0x000fc600010f0eff */
[----:B-1----:R-:W5:Y:S04]  /*5fdf0*/  LDL.LU R12, [R1+0x60] ;  /* 0x00006000010c7983 */ /* 0x002f680000300800 */
[----:B------:R-:W-:Y:S04]  /*5fe00*/  STL [R1+0x24], R10 ;  /* 0x0000240a01007387 */ /* 0x000fe80000100800 */
[----:B------:R-:W5:Y:S01]  /*5fe10*/  LDL.LU R7, [R1+0xf8] ;  /* 0x0000f80001077983 */ /* 0x000f620000300800 */
[----:B0-----:R-:W-:Y:S02]  /*5fe20*/  IMAD R13, R8, 0x2, R10 ;  /* 0x00000002080d7824 */ /* 0x001fe400078e020a */
[----:B------:R-:W0:Y:S01]  /*5fe30*/  LDC R8, c[0x0][0x3e8] ;  /* 0x0000fa00ff087b82 */ /* 0x000e220000000800 */
[C---:B------:R-:W-:Y:S01]  /*5fe40*/  IADD3 R14, P6, PT, R11.reuse, R0, RZ ;  /* 0x000000000b0e7210 */ /* 0x040fe20007fde0ff */
[----:B------:R-:W-:Y:S04]  /*5fe50*/  STL.64 [R1+0x548], R22 ;  /* 0x0005481601007387 */ /* 0x000fe80000100a00 */
[----:B------:R-:W5:Y:S01]  /*5fe60*/  LDL.LU R20, [R1+0x5c] ;  /* 0x00005c0001147983 */ /* 0x000f620000300800 */
[----:B------:R-:W-:-:S05]  /*5fe70*/  LEA.HI.X.SX32 R15, R11, R2, 0x1, P6 ;  /* 0x000000020b0f7211 */ /* 0x000fca00030f0eff */
[----:B------:R2:W-:Y:S04]  /*5fe80*/  STL.64 [R1+0x540], R14 ;  /* 0x0005400e01007387 */ /* 0x0005e80000100a00 */
[----:B------:R-:W-:Y:S01]  /*5fe90*/  STL [R1+0x20], R13 ;  /* 0x0000200d01007387 */ /* 0x000fe20000100800 */
[----:B--2---:R-:W-:-:S04]  /*5fea0*/  IADD3 R14, P0, PT, R19, R0, RZ ;  /* 0x00000000130e7210 */ /* 0x004fc80007f1e0ff */
[----:B------:R-:W-:Y:S02]  /*5feb0*/  LEA.HI.X.SX32 R15, R19, R2, 0x1, P0 ;  /* 0x00000002130f7211 */ /* 0x000fe400000f0eff */
[----:B------:R-:W2:Y:S04]  /*5fec0*/  LDL.LU R19, [R1+0xec] ;  /* 0x0000ec0001137983 */ /* 0x000ea80000300800 */
[----:B------:R1:W-:Y:S01]  /*5fed0*/  STL.64 [R1+0x538], R14 ;  /* 0x0005380e01007387 */ /* 0x0003e20000100a00 */
[----:B---3--:R-:W-:Y:S01]  /*5fee0*/  IADD3 R10, P6, PT, R16, R0, RZ ;  /* 0x00000000100a7210 */ /* 0x008fe20007fde0ff */
[----:B-1----:R-:W1:Y:S01]  /*5fef0*/  LDC R15, c[0x0][0x3e8] ;  /* 0x0000fa00ff0f7b82 */ /* 0x002e620000000800 */
[----:B0-----:R-:W-:Y:S02]  /*5ff00*/  IMAD R14, R8, 0x2, R13 ;  /* 0x00000002080e7824 */ /* 0x001fe400078e020d */
[----:B------:R-:W3:Y:S01]  /*5ff10*/  LDL.LU R8, [R1+0xe8] ;  /* 0x0000e80001087983 */ /* 0x000ee20000300800 */
[----:B------:R-:W-:-:S03]  /*5ff20*/  LEA.HI.X.SX32 R11, R16, R2, 0x1, P6 ;  /* 0x00000002100b7211 */ /* 0x000fc600030f0eff */
[----:B------:R-:W3:Y:S01]  /*5ff30*/  LDL.LU R13, [R1+0xd8] ;  /* 0x0000d800010d7983 */ /* 0x000ee20000300800 */
[----:B------:R-:W-:-:S03]  /*5ff40*/  IADD3 R22, P2, PT, R21, R0, RZ ;  /* 0x0000000015167210 */ /* 0x000fc60007f5e0ff */
[----:B------:R-:W-:Y:S04]  /*5ff50*/  STL [R1+0x28], R14 ;  /* 0x0000280e01007387 */ /* 0x000fe80000100800 */
[----:B------:R4:W-:Y:S01]  /*5ff60*/  STL.64 [R1+0x528], R10 ;  /* 0x0005280a01007387 */ /* 0x0009e20000100a00 */
[----:B------:R-:W-:Y:S02]  /*5ff70*/  LEA.HI.X.SX32 R23, R21, R2, 0x1, P2 ;  /* 0x0000000215177211 */ /* 0x000fe400010f0eff */
[----:B----4-:R-:W-:Y:S01]  /*5ff80*/  IADD3 R10, P0, PT, R17, R0, RZ ;  /* 0x00000000110a7210 */ /* 0x010fe20007f1e0ff */
[----:B-1----:R-:W-:-:S03]  /*5ff90*/  IMAD R21, R15, 0x2, R14 ;  /* 0x000000020f157824 */ /* 0x002fc600078e020e */
[----:B------:R-:W-:Y:S01]  /*5ffa0*/  LEA.HI.X.SX32 R11, R17, R2, 0x1, P0 ;  /* 0x00000002110b7211 */ /* 0x000fe200000f0eff */
[----:B------:R-:W-:Y:S04]  /*5ffb0*/  STL.64 [R1+0x530], R22 ;  /* 0x0005301601007387 */ /* 0x000fe80000100a00 */
[----:B------:R-:W-:Y:S04]  /*5ffc0*/  STL [R1+0x54], R21 ;  /* 0x0000541501007387 */ /* 0x000fe80000100800 */
[----:B------:R0:W-:Y:S04]  /*5ffd0*/  STL.64 [R1+0x520], R10 ;  /* 0x0005200a01007387 */ /* 0x0001e80000100a00 */
[----:B0-----:R-:W4:Y:S01]  /*5ffe0*/  LDL.LU R11, [R1+0xd4] ;  /* 0x0000d400010b7983 */ /* 0x001f220000300800 */
[----:B------:R-:W0:Y:S03]  /*5fff0*/  LDC R10, c[0x0][0x3e8] ;  /* 0x0000fa00ff0a7b82 */ /* 0x000e260000000800 */
[----:B------:R-:W4:Y:S04]  /*60000*/  LDL.LU R16, [R1+0xd0] ;  /* 0x0000d00001107983 */ /* 0x000f280000300800 */
[----:B------:R-:W4:Y:S01]  /*60010*/  LDL.LU R17, [R1+0xcc] ;  /* 0x0000cc0001117983 */ /* 0x000f220000300800 */
[----:B-----5:R-:W-:-:S04]  /*60020*/  IADD3 R22, P2, PT, R9, R0, RZ ;  /* 0x0000000009167210 */ /* 0x020fc80007f5e0ff */
[----:B------:R-:W-:Y:S02]  /*60030*/  LEA.HI.X.SX32 R23, R9, R2, 0x1, P2 ;  /* 0x0000000209177211 */ /* 0x000fe400010f0eff */
[----:B------:R-:W1:Y:S01]  /*60040*/  LDC R9, c[0x0][0x3e8] ;  /* 0x0000fa00ff097b82 */ /* 0x000e620000000800 */
[----:B0-----:R-:W-:-:S05]  /*60050*/  LEA R10, R10, R21, 0x1 ;  /* 0x000000150a0a7211 */ /* 0x001fca00078e08ff */
[----:B------:R1:W-:Y:S02]  /*60060*/  STL [R1+0x50], R10 ;  /* 0x0000500a01007387 */ /* 0x0003e40000100800 */
[----:B-1----:R-:W-:Y:S02]  /*60070*/  IMAD R10, R9, 0x2, R10 ;  /* 0x00000002090a7824 */ /* 0x002fe400078e020a */
[----:B------:R-:W0:Y:S01]  /*60080*/  LDC R9, c[0x0][0x3e8] ;  /* 0x0000fa00ff097b82 */ /* 0x000e220000000800 */
[----:B------:R-:W-:-:S04]  /*60090*/  IADD3 R14, P6, PT, R18, R0, RZ ;  /* 0x00000000120e7210 */ /* 0x000fc80007fde0ff */
[----:B------:R-:W-:Y:S01]  /*600a0*/  LEA.HI.X.SX32 R15, R18, R2, 0x1, P6 ;  /* 0x00000002120f7211 */ /* 0x000fe200030f0eff */
[----:B------:R-:W-:Y:S04]  /*600b0*/  STL.64 [R1+0x518], R22 ;  /* 0x0005181601007387 */ /* 0x000fe80000100a00 */
[----:B------:R-:W-:Y:S04]  /*600c0*/  STL.64 [R1+0x510], R14 ;  /* 0x0005100e01007387 */ /* 0x000fe80000100a00 */
[----:B------:R-:W5:Y:S04]  /*600d0*/  LDL.LU R18, [R1+0xc8] ;  /* 0x0000c80001127983 */ /* 0x000f680000300800 */
[----:B------:R0:W-:Y:S02]  /*600e0*/  STL [R1+0x58], R10 ;  /* 0x0000580a01007387 */ /* 0x0001e40000100800 */
[----:B0-----:R-:W-:-:S02]  /*600f0*/  IMAD R10, R9, 0x2, R10 ;  /* 0x00000002090a7824 */ /* 0x001fc400078e020a */
[----:B------:R-:W0:Y:S01]  /*60100*/  LDC R9, c[0x0][0x3e8] ;  /* 0x0000fa00ff097b82 */ /* 0x000e220000000800 */
[CC--:B------:R-:W-:Y:S02]  /*60110*/  IADD3 R24, P0, PT, R12.reuse, R0.reuse, RZ ;  /* 0x000000000c187210 */ /* 0x0c0fe40007f1e0ff */
[C---:B------:R-:W-:Y:S02]  /*60120*/  IADD3 R22, P2, PT, R7.reuse, R0, RZ ;  /* 0x0000000007167210 */ /* 0x040fe40007f5e0ff */
[-C--:B------:R-:W-:Y:S02]  /*60130*/  LEA.HI.X.SX32 R25, R12, R2.reuse, 0x1, P0 ;  /* 0x000000020c197211 */ /* 0x080fe400000f0eff */
[----:B------:R-:W-:-:S03]  /*60140*/  LEA.HI.X.SX32 R23, R7, R2, 0x1, P2 ;  /* 0x0000000207177211 */ /* 0x000fc600010f0eff */
[----:B------:R1:W-:Y:S04]  /*60150*/  STL.64 [R1+0x508], R24 ;  /* 0x0005081801007387 */ /* 0x0003e80000100a00 */
[----:B-1----:R-:W5:Y:S04]  /*60160*/  LDL.LU.64 R24, [R1+0xc10] ;  /* 0x000c100001187983 */ /* 0x002f680000300a00 */
[----:B------:R-:W5:Y:S04]  /*60170*/  LDL.LU R12, [R1+0xc4] ;  /* 0x0000c400010c7983 */ /* 0x000f680000300800 */
[----:B------:R0:W-:Y:S04]  /*60180*/  STL [R1+0x60], R10 ;  /* 0x0000600a01007387 */ /* 0x0001e80000100800 */
[----:B------:R2:W-:Y:S04]  /*60190*/  STL.64 [R1+0x500], R22 ;  /* 0x0005001601007387 */ /* 0x0005e80000100a00 */
[----:B------:R-:W5:Y:S01]  /*601a0*/  LDL.LU R7, [R1+0xc0] ;  /* 0x0000c00001077983 */ /* 0x000f620000300800 */
[----:B------:R-:W-:Y:S01]  /*601b0*/  IADD3 R14, P6, PT, R20, R0, RZ ;  /* 0x00000000140e7210 */ /* 0x000fe20007fde0ff */
[----:B0-----:R-:W-:-:S02]  /*601c0*/  IMAD R10, R9, 0x2, R10 ;  /* 0x00000002090a7824 */ /* 0x001fc400078e020a */
[----:B------:R-:W0:Y:S01]  /*601d0*/  LDC R9, c[0x0][0x3e8] ;  /* 0x0000fa00ff097b82 */ /* 0x000e220000000800 */
[C---:B--2---:R-:W-:Y:S02]  /*601e0*/  IADD3 R22, P0, PT, R19.reuse, R0, RZ ;  /* 0x0000000013167210 */ /* 0x044fe40007f1e0ff */
[-C--:B------:R-:W-:Y:S02]  /*601f0*/  LEA.HI.X.SX32 R15, R20, R2.reuse, 0x1, P6 ;  /* 0x00000002140f7211 */ /* 0x080fe400030f0eff */
[----:B------:R-:W-:-:S03]  /*60200*/  LEA.HI.X.SX32 R23, R19, R2, 0x1, P0 ;  /* 0x0000000213177211 */ /* 0x000fc600000f0eff */
[----:B------:R1:W-:Y:S04]  /*60210*/  STL.64 [R1+0x4f8], R14 ;  /* 0x0004f80e01007387 */ /* 0x0003e80000100a00 */
[----:B------:R2:W-:Y:S01]  /*60220*/  STL [R1+0x5c], R10 ;  /* 0x00005c0a01007387 */ /* 0x0005e20000100800 */
[----:B------:R-:W-:-:S03]  /*60230*/  IMAD.MOV.U32 R19, RZ, RZ, R6 ;  /* 0x000000ffff137224 */ /* 0x000fc600078e0006 */
[----:B------:R-:W-:Y:S01]  /*60240*/  STL.64 [R1+0x4f0], R22 ;  /* 0x0004f01601007387 */ /* 0x000fe20000100a00 */
[----:B------:R-:W2:Y:S01]  /*60250*/  LDC R6, c[0x0][0x3e8] ;  /* 0x0000fa00ff067b82 */ /* 0x000ea20000000800 */
[----:B---3--:R-:W-:-:S04]  /*60260*/  IADD3 R20, P2, PT, R8, R0, RZ ;  /* 0x0000000008147210 */ /* 0x008fc80007f5e0ff */
[----:B------:R-:W-:Y:S02]  /*60270*/  LEA.HI.X.SX32 R21, R8, R2, 0x1, P2 ;  /* 0x0000000208157211 */ /* 0x000fe400010f0eff */
[----:B------:R-:W3:Y:S01]  /*60280*/  LDL.LU R8, [R1+0xb8] ;  /* 0x0000b80001087983 */ /* 0x000ee20000300800 */
[----:B0-----:R-:W-:Y:S02]  /*60290*/  LEA R9, R9, R10, 0x1 ;  /* 0x0000000a09097211 */ /* 0x001fe400078e08ff */
[----:B-1----:R-:W-:-:S03]  /*602a0*/  IADD3 R14, P6, PT, R13, R0, RZ ;  /* 0x000000000d0e7210 */ /* 0x002fc60007fde0ff */
[----:B------:R0:W-:Y:S04]  /*602b0*/  STL [R1+0x64], R9 ;  /* 0x0000640901007387 */ /* 0x0001e80000100800 */
[----:B------:R-:W-:Y:S04]  /*602c0*/  STL.64 [R1+0x4e8], R20 ;  /* 0x0004e81401007387 */ /* 0x000fe80000100a00 */
[----:B--2---:R-:W2:Y:S01]  /*602d0*/  LDL.LU R10, [R1+0xb4] ;  /* 0x0000b400010a7983 */ /* 0x004ea20000300800 */
[----:B------:R-:W-:Y:S01]  /*602e0*/  LEA.HI.X.SX32 R15, R13, R2, 0x1, P6 ;  /* 0x000000020d0f7211 */ /* 0x000fe200030f0eff */
[----:B0-----:R-:W-:-:S04]  /*602f0*/  IMAD R9, R6, 0x2, R9 ;  /* 0x0000000206097824 */ /* 0x001fc800078e0209 */
[----:B------:R-:W-:Y:S01]  /*60300*/  STL.64 [R1+0x4e0], R14 ;  /* 0x0004e00e01007387 */ /* 0x000fe20000100a00 */
[----:B------:R-:W0:Y:S03]  /*60310*/  LDC R6, c[0x0][0x3e8] ;  /* 0x0000fa00ff067b82 */ /* 0x000e260000000800 */
[----:B------:R0:W-:Y:S01]  /*60320*/  STL [R1+0x70], R9 ;  /* 0x0000700901007387 */ /* 0x0001e20000100800 */
[----:B----4-:R-:W-:-:S04]  /*60330*/  IADD3 R22, P0, PT, R11, R0, RZ ;  /* 0x000000000b167210 */ /* 0x010fc80007f1e0ff */
[----:B------:R-:W-:Y:S02]  /*60340*/  LEA.HI.X.SX32 R23, R11, R2, 0x1, P0 ;  /* 0x000000020b177211 */ /* 0x000fe400000f0eff */
[----:B------:R-:W-:Y:S02]  /*60350*/  MOV R11, R4 ;  /* 0x00000004000b7202 */ /* 0x000fe40000000f00 */
[----:B------:R-:W4:Y:S04]  /*60360*/  LDL.LU R4, [R1+0xac] ;  /* 0x0000ac0001047983 */ /* 0x000f280000300800 */
[----:B------:R-:W-:Y:S04]  /*60370*/  STL.64 [R1+0x4d8], R22 ;  /* 0x0004d81601007387 */ /* 0x000fe80000100a00 */
[----:B------:R-:W4:Y:S01]  /*60380*/  LDL.LU R13, [R1+0x4c] ;  /* 0x00004c00010d7983 */ /* 0x000f220000300800 */
[----:B0-----:R-:W-:-:S02]  /*60390*/  IMAD R9, R6, 0x2, R9 ;  /* 0x0000000206097824 */ /* 0x001fc400078e0209 */
[----:B------:R-:W0:Y:S01]  /*603a0*/  LDC R6, c[0x0][0x3e8] ;  /* 0x0000fa00ff067b82 */ /* 0x000e220000000800 */
[CC--:B------:R-:W-:Y:S02]  /*603b0*/  IADD3 R20, P2, PT, R16.reuse, R0.reuse, RZ ;  /* 0x0000000010147210 */ /* 0x0c0fe40007f5e0ff */
[C---:B------:R-:W-:Y:S02]  /*603c0*/  IADD3 R14, P6, PT, R17.reuse, R0, RZ ;  /* 0x00000000110e7210 */ /* 0x040fe40007fde0ff */
[-C--:B------:R-:W-:Y:S02]  /*603d0*/  LEA.HI.X.SX32 R21, R16, R2.reuse, 0x1, P2 ;  /* 0x0000000210157211 */ /* 0x080fe400010f0eff */
[----:B------:R-:W-:Y:S01]  /*603e0*/  LEA.HI.X.SX32 R15, R17, R2, 0x1, P6 ;  /* 0x00000002110f7211 */ /* 0x000fe200030f0eff */
[----:B------:R1:W-:Y:S04]  /*603f0*/  STL [R1+0x6c], R9 ;  /* 0x00006c0901007387 */ /* 0x0003e80000100800 */
[----:B------:R-:W-:Y:S01]  /*60400*/  STL.64 [R1+0x4d0], R20 ;  /* 0x0004d01401007387 */ /* 0x000fe20000100a00 */
[----:B------:R-:W5:Y:S03]  /*60410*/  LDC R17, c[0x0][0x3e8] ;  /* 0x0000fa00ff117b82 */ /* 0x000f660000000800 */
[----:B------:R-:W-:Y:S01]  /*60420*/  STL.64 [R1+0x4c8], R14 ;  /* 0x0004c80e01007387 */ /* 0x000fe20000100a00 */
[----:B0-----:R-:W-:-:S02]  /*60430*/  IMAD R16, R6, 0x2, R9 ;  /* 0x0000000206107824 */ /* 0x001fc400078e0209 */
[----:B-1----:R-:W-:Y:S02]  /*60440*/  IMAD.MOV.U32 R9, RZ, RZ, R5 ;  /* 0x000000ffff097224 */ /* 0x002fe400078e0005 */
[----:B------:R-:W4:Y:S04]  /*60450*/  LDL.LU R5, [R1+0x44] ;  /* 0x0000440001057983 */ /* 0x000f280000300800 */
[----:B------:R-:W4:Y:S04]  /*60460*/  LDL.LU R6, [R1+0x40] ;  /* 0x0000400001067983 */ /* 0x000f280000300800 */
[----:B------:R5:W-:Y:S02]  /*60470*/  STL [R1+0x78], R16 ;  /* 0x0000781001007387 */ /* 0x000be40000100800 */
[----:B-----5:R-:W-:-:S02]  /*60480*/  IMAD R16, R17, 0x2, R16 ;  /* 0x0000000211107824 */ /* 0x020fc400078e0210 */
[----:B------:R-:W0:Y:S01]  /*60490*/  LDC R17, c[0x0][0x3e8] ;  /* 0x0000fa00ff117b82 */ /* 0x000e220000000800 */
[----:B------:R-:W-:-:S04]  /*604a0*/  IADD3 R20, P0, PT, R18, R0, RZ ;  /* 0x0000000012147210 */ /* 0x000fc80007f1e0ff */
[----:B------:R-:W-:-:S03]  /*604b0*/  LEA.HI.X.SX32 R21, R18, R2, 0x1, P0 ;  /* 0x0000000212157211 */ /* 0x000fc600000f0eff */
[----:B------:R-:W1:Y:S02]  /*604c0*/  LDC R18, c[0x0][0x3e8] ;  /* 0x0000fa00ff127b82 */ /* 0x000e640000000800 */
[----:B------:R5:W-:Y:S04]  /*604d0*/  STL.64 [R1+0x4c0], R20 ;  /* 0x0004c01401007387 */ /* 0x000be80000100a00 */
[----:B-----5:R-:W5:Y:S04]  /*604e0*/  LDL.LU R21, [R1+0xc08] ;  /* 0x000c080001157983 */ /* 0x020f680000300800 */
[----:B------:R-:W-:Y:S01]  /*604f0*/  STL [R1+0x88], R16 ;  /* 0x0000881001007387 */ /* 0x000fe20000100800 */
[----:B0-----:R-:W-:Y:S01]  /*60500*/  IMAD R20, R17, 0x2, R16 ;  /* 0x0000000211147824 */ /* 0x001fe200078e0210 */
[----:B------:R-:W-:-:S02]  /*60510*/  IADD3 R22, P2, PT, R12, R0, RZ ;  /* 0x000000000c167210 */ /* 0x000fc40007f5e0ff */
[C---:B------:R-:W-:Y:S02]  /*60520*/  IADD3 R14, P6, PT, R7.reuse, R0, RZ ;  /* 0x00000000070e7210 */ /* 0x040fe40007fde0ff */
[-C--:B------:R-:W-:Y:S02]  /*60530*/  LEA.HI.X.SX32 R23, R12, R2.reuse, 0x1, P2 ;  /* 0x000000020c177211 */ /* 0x080fe400010f0eff */
[----:B------:R-:W-:Y:S02]  /*60540*/  LEA.HI.X.SX32 R15, R7, R2, 0x1, P6 ;  /* 0x00000002070f7211 */ /* 0x000fe400030f0eff */
[----:B------:R-:W-:Y:S01]  /*60550*/  MOV R7, R3 ;  /* 0x0000000300077202 */ /* 0x000fe20000000f00 */
[----:B------:R-:W-:Y:S04]  /*60560*/  STL.64 [R1+0x4b8], R22 ;  /* 0x0004b81601007387 */ /* 0x000fe80000100a00 */
[----:B------:R-:W5:Y:S04]  /*60570*/  LDL.LU R3, [R1+0x38] ;  /* 0x0000380001037983 */ /* 0x000f680000300800 */
[----:B------:R0:W-:Y:S04]  /*60580*/  STL.64 [R1+0x4b0], R14 ;  /* 0x0004b00e01007387 */ /* 0x0001e80000100a00 */
[----:B------:R-:W5:Y:S01]  /*60590*/  LDL.LU R12, [R1+0xc] ;  /* 0x00000c00010c7983 */ /* 0x000f620000300800 */
[----:B0-----:R-:W-:Y:S01]  /*605a0*/  IMAD.MOV.U32 R15, RZ, RZ, R19 ;  /* 0x000000ffff0f7224 */ /* 0x001fe200078e0013 */
[----:B------:R-:W-:-:S02]  /*605b0*/  IADD3 R14, P0, PT, R19, R0, RZ ;  /* 0x00000000130e7210 */ /* 0x000fc40007f1e0ff */
[----:B------:R-:W5:Y:S02]  /*605c0*/  LDL.LU R19, [R1+0x8] ;  /* 0x0000080001137983 */ /* 0x000f640000300800 */
[----:B------:R-:W-:Y:S02]  /*605d0*/  LEA.HI.X.SX32 R15, R15, R2, 0x1, P0 ;  /* 0x000000020f0f7211 */ /* 0x000fe400000f0eff */
[----:B------:R-:W-:Y:S04]  /*605e0*/  STL [R1+0x84], R20 ;  /* 0x0000841401007387 */ /* 0x000fe80000100800 */
[----:B------:R0:W-:Y:S04]  /*605f0*/  STL.64 [R1+0x4a8], R14 ;  /* 0x0004a80e01007387 */ /* 0x0001e80000100a00 */
[----:B0-----:R-:W5:Y:S01]  /*60600*/  LDL.LU R14, [R1+0x4] ;  /* 0x00000400010e7983 */ /* 0x001f620000300800 */
[----:B---3--:R-:W-:-:S02]  /*60610*/  IADD3 R22, P2, PT, R8, R0, RZ ;  /* 0x0000000008167210 */ /* 0x008fc40007f5e0ff */
[----:B--2---:R-:W-:Y:S01]  /*60620*/  IADD3 R16, P6, PT, R10, R0, RZ ;  /* 0x000000000a107210 */ /* 0x004fe20007fde0ff */
[----:B-1----:R-:W-:Y:S01]  /*60630*/  IMAD R18, R18, 0x2, R20 ;  /* 0x0000000212127824 */ /* 0x002fe200078e0214 */
[----:B------:R-:W2:Y:S01]  /*60640*/  LDL.LU R15, [R1] ;  /* 0x00000000010f7983 */ /* 0x000ea20000300800 */
[-C--:B------:R-:W-:Y:S02]  /*60650*/  LEA.HI.X.SX32 R23, R8, R2.reuse, 0x1, P2 ;  /* 0x0000000208177211 */ /* 0x080fe400010f0eff */
[----:B------:R-:W0:Y:S01]  /*60660*/  LDC R8, c[0x0][0x3e8] ;  /* 0x0000fa00ff087b82 */ /* 0x000e220000000800 */
[----:B------:R-:W-:Y:S02]  /*60670*/  LEA.HI.X.SX32 R17, R10, R2, 0x1, P6 ;  /* 0x000000020a117211 */ /* 0x000fe400030f0eff */
[----:B------:R-:W-:Y:S04]  /*60680*/  STL.64 [R1+0x4a0], R22 ;  /* 0x0004a01601007387 */ /* 0x000fe80000100a00 */
[----:B------:R4:W-:Y:S02]  /*60690*/  STL.64 [R1+0x498], R16 ;  /* 0x0004981001007387 */ /* 0x0009e40000100a00 */
[----:B----4-:R-:W-:Y:S01]  /*606a0*/  IADD3 R16, P2, PT, R4, R0, RZ ;  /* 0x0000000004107210 */ /* 0x010fe20007f5e0ff */
[----:B0-----:R-:W-:-:S02]  /*606b0*/  IMAD R20, R8, 0x2, R18 ;  /* 0x0000000208147824 */ /* 0x001fc400078e0212 */
[----:B------:R-:W0:Y:S01]  /*606c0*/  LDC R8, c[0x0][0x3e8] ;  /* 0x0000fa00ff087b82 */ /* 0x000e220000000800 */
[----:B------:R-:W-:-:S07]  /*606d0*/  LEA.HI.X.SX32 R17, R4, R2, 0x1, P2 ;  /* 0x0000000204117211 */ /* 0x000fce00010f0eff */
[----:B------:R-:W1:Y:S01]  /*606e0*/  LDC R4, c[0x0][0x3e8] ;  /* 0x0000fa00ff047b82 */ /* 0x000e620000000800 */
[-C--:B------:R-:W-:Y:S02]  /*606f0*/  IADD3 R10, P6, PT, R13, R0.reuse, RZ ;  /* 0x000000000d0a7210 */ /* 0x080fe40007fde0ff */
[----:B------:R-:W-:Y:S02]  /*60700*/  IADD3 R22, P0, PT, R11, R0, RZ ;  /* 0x000000000b167210 */ /* 0x000fe40007f1e0ff */
[----:B------:R-:W-:Y:S02]  /*60710*/  MOV R23, R11 ;  /* 0x0000000b00177202 */ /* 0x000fe40000000f00 */
[-C--:B------:R-:W-:Y:S02]  /*60720*/  LEA.HI.X.SX32 R11, R13, R2.reuse, 0x1, P6 ;  /* 0x000000020d0b7211 */ /* 0x080fe400030f0eff */
[----:B------:R-:W-:Y:S01]  /*60730*/  LEA.HI.X.SX32 R23, R23, R2, 0x1, P0 ;  /* 0x0000000217177211 */ /* 0x000fe200000f0eff */
[----:B0-----:R-:W-:-:S05]  /*60740*/  IMAD R8, R8, 0x2, R20 ;  /* 0x0000000208087824 */ /* 0x001fca00078e0214 */
[----:B-1----:R-:W-:Y:S02]  /*60750*/  LEA R13, R4, R8, 0x1 ;  /* 0x00000008040d7211 */ /* 0x002fe400078e08ff */
[----:B------:R-:W0:Y:S01]  /*60760*/  LDC R4, c[0x0][0x3e8] ;  /* 0x0000fa00ff047b82 */ /* 0x000e220000000800 */
[----:B------:R-:W-:Y:S04]  /*60770*/  STL [R1+0x9c], R20 ;  /* 0x00009c1401007387 */ /* 0x000fe80000100800 */
[----:B------:R1:W-:Y:S04]  /*60780*/  STL.64 [R1+0x490], R22 ;  /* 0x0004901601007387 */ /* 0x0003e80000100a00 */
[----:B-1----:R-:W3:Y:S04]  /*60790*/  LDL.LU.64 R22, [R1+0xc00] ;  /* 0x000c000001167983 */ /* 0x002ee80000300a00 */
[----:B------:R-:W4:Y:S04]  /*607a0*/  LDL.LU R20, [R1+0xbf8] ;  /* 0x000bf80001147983 */ /* 0x000f280000300800 */
[----:B------:R-:W-:Y:S04]  /*607b0*/  STL [R1+0x98], R8 ;  /* 0x0000980801007387 */ /* 0x000fe80000100800 */
[----:B------:R1:W-:Y:S04]  /*607c0*/  STL.64 [R1+0x488], R16 ;  /* 0x0004881001007387 */ /* 0x0003e80000100a00 */
[----:B------:R0:W-:Y:S04]  /*607d0*/  STL.64 [R1+0x480], R10 ;  /* 0x0004800a01007387 */ /* 0x0001e80000100a00 */
[----:B------:R-:W-:Y:S01]  /*607e0*/  STL [R1+0x94], R13 ;  /* 0x0000940d01007387 */ /* 0x000fe20000100800 */
[----:B-1----:R-:W-:Y:S01]  /*607f0*/  IMAD.MOV.U32 R17, RZ, RZ, R9 ;  /* 0x000000ffff117224 */ /* 0x002fe200078e0009 */
[----:B------:R-:W-:-:S02]  /*60800*/  IADD3 R16, P0, PT, R9, R0, RZ ;  /* 0x0000000009107210 */ /* 0x000fc40007f1e0ff */
[----:B0-----:R-:W-:Y:S02]  /*60810*/  IADD3 R10, P2, PT, R5, R0, RZ ;  /* 0x00000000050a7210 */ /* 0x001fe40007f5e0ff */
[-C--:B------:R-:W-:Y:S01]  /*60820*/  LEA.HI.X.SX32 R17, R17, R2.reuse, 0x1, P0 ;  /* 0x0000000211117211 */ /* 0x080fe200000f0eff */
[----:B------:R-:W-:Y:S01]  /*60830*/  IMAD R4, R4, 0x2, R13 ;  /* 0x0000000204047824 */ /* 0x000fe200078e020d */
[----:B------:R-:W-:Y:S02]  /*60840*/  LEA.HI.X.SX32 R11, R5, R2, 0x1, P2 ;  /* 0x00000002050b7211 */ /* 0x000fe400010f0eff */
[----:B------:R-:W0:Y:S01]  /*60850*/  LDC R5, c[0x0][0x3e8] ;  /* 0x0000fa00ff057b82 */ /* 0x000e220000000800 */
[----:B------:R1:W-:Y:S04]  /*60860*/  STL.64 [R1+0x478], R16 ;  /* 0x0004781001007387 */ /* 0x0003e80000100a00 */
[----:B-1----:R-:W3:Y:S04]  /*60870*/  LDL.LU.64 R16, [R1+0xbf0] ;  /* 0x000bf00001107983 */ /* 0x002ee80000300a00 */
[----:B------:R1:W3:Y:S04]  /*60880*/  LDL.LU R13, [R1+0xbe8] ;  /* 0x000be800010d7983 */ /* 0x0002e80000300800 */
[----:B------:R-:W-:Y:S04]  /*60890*/  STL [R1+0x90], R4 ;  /* 0x0000900401007387 */ /* 0x000fe80000100800 */
[----:B------:R1:W-:Y:S02]  /*608a0*/  STL.64 [R1+0x470], R10 ;  /* 0x0004700a01007387 */ /* 0x0003e40000100a00 */
[----:B-1----:R-:W1:Y:S01]  /*608b0*/  LDC R11, c[0x0][0x3e8] ;  /* 0x0000fa00ff0b7b82 */ /* 0x002e620000000800 */
[----:B------:R-:W-:Y:S01]  /*608c0*/  IADD3 R8, P6, PT, R6, R0, RZ ;  /* 0x0000000006087210 */ /* 0x000fe20007fde0ff */
[----:B0-----:R-:W-:-:S03]  /*608d0*/  IMAD R10, R5, 0x2, R4 ;  /* 0x00000002050a7824 */ /* 0x001fc600078e0204 */
[----:B------:R-:W-:-:S05]  /*608e0*/  LEA.HI.X.SX32 R9, R6, R2, 0x1, P6 ;  /* 0x0000000206097211 */ /* 0x000fca00030f0eff */
[----:B------:R-:W-:Y:S04]  /*608f0*/  STL.64 [R1+0x468], R8 ;  /* 0x0004680801007387 */ /* 0x000fe80000100a00 */
[----:B------:R1:W-:Y:S02]  /*60900*/  STL [R1+0x80], R10 ;  /* 0x0000800a01007387 */ /* 0x0003e40000100800 */
[----:B-1----:R-:W-:Y:S02]  /*60910*/  LEA R10, R11, R10, 0x1 ;  /* 0x0000000a0b0a7211 */ /* 0x002fe400078e08ff */
[----:B------:R-:W0:Y:S01]  /*60920*/  LDC R11, c[0x0][0x3e8] ;  /* 0x0000fa00ff0b7b82 */ /* 0x000e220000000800 */
[----:B------:R-:W-:Y:S01]  /*60930*/  IMAD.MOV.U32 R9, RZ, RZ, R7 ;  /* 0x000000ffff097224 */ /* 0x000fe200078e0007 */
[----:B------:R-:W-:-:S04]  /*60940*/  IADD3 R8, P0, PT, R7, R0, RZ ;  /* 0x0000000007087210 */ /* 0x000fc80007f1e0ff */
[----:B------:R-:W-:-:S05]  /*60950*/  LEA.HI.X.SX32 R9, R9, R2, 0x1, P0 ;  /* 0x0000000209097211 */ /* 0x000fca00000f0eff */
[----:B------:R1:W-:Y:S04]  /*60960*/  STL.64 [R1+0x460], R8 ;  /* 0x0004600801007387 */ /* 0x0003e80000100a00 */
[----:B-1----:R-:W4:Y:S01]  /*60970*/  LDL.LU.64 R8, [R1+0xbe0] ;  /* 0x000be00001087983 */ /* 0x002f220000300a00 */
[CC--:B-----5:R-:W-:Y:S02]  /*60980*/  IADD3 R6, P2, PT, R3.reuse, R0.reuse, RZ ;  /* 0x0000000003067210 */ /* 0x0e0fe40007f5e0ff */
[C---:B------:R-:W-:Y:S02]  /*60990*/  IADD3 R4, P6, PT, R12.reuse, R0, RZ ;  /* 0x000000000c047210 */ /* 0x040fe40007fde0ff */
[-C--:B------:R-:W-:Y:S02]  /*609a0*/  LEA.HI.X.SX32 R7, R3, R2.reuse, 0x1, P2 ;  /* 0x0000000203077211 */ /* 0x080fe400010f0eff */
[----:B------:R-:W-:Y:S01]  /*609b0*/  LEA.HI.X.SX32 R5, R12, R2, 0x1, P6 ;  /* 0x000000020c057211 */ /* 0x000fe200030f0eff */
[----:B------:R-:W5:Y:S04]  /*609c0*/  LDL.LU R3, [R1+0xbd8] ;  /* 0x000bd80001037983 */ /* 0x000f680000300800 */
[----:B------:R1:W-:Y:S04]  /*609d0*/  STL.64 [R1+0x458], R6 ;  /* 0x0004580601007387 */ /* 0x0003e80000100a00 */
[----:B-1----:R-:W4:Y:S04]  /*609e0*/  LDL.LU.64 R6, [R1+0xbd0] ;  /* 0x000bd00001067983 */ /* 0x002f280000300a00 */
[----:B------:R0:W-:Y:S04]  /*609f0*/  STL [R1+0x7c], R10 ;  /* 0x00007c0a01007387 */ /* 0x0001e80000100800 */
[----:B------:R1:W-:Y:S01]  /*60a00*/  STL.64 [R1+0x450], R4 ;  /* 0x0004500401007387 */ /* 0x0003e20000100a00 */
[----:B0-----:R-:W-:-:S02]  /*60a10*/  IMAD R10, R11, 0x2, R10 ;  /* 0x000000020b0a7824 */ /* 0x001fc400078e020a */
[----:B------:R-:W0:Y:S01]  /*60a20*/  LDC R11, c[0x0][0x3e8] ;  /* 0x0000fa00ff0b7b82 */ /* 0x000e220000000800 */
[CC--:B-1----:R-:W-:Y:S02]  /*60a30*/  IADD3 R4, P0, PT, R19.reuse, R0.reuse, RZ ;  /* 0x0000000013047210 */ /* 0x0c2fe40007f1e0ff */
[----:B------:R-:W-:Y:S02]  /*60a40*/  IADD3 R12, P2, PT, R14, R0, RZ ;  /* 0x000000000e0c7210 */ /* 0x000fe40007f5e0ff */
[----:B------:R-:W-:-:S03]  /*60a50*/  LEA.HI.X.SX32 R5, R19, R2, 0x1, P0 ;  /* 0x0000000213057211 */ /* 0x000fc600000f0eff */
[----:B------:R-:W1:Y:S01]  /*60a60*/  LDC R19, c[0x0][0x3e8] ;  /* 0x0000fa00ff137b82 */ /* 0x000e620000000800 */
[----:B------:R-:W-:Y:S04]  /*60a70*/  STL [R1+0x440], R12 ;  /* 0x0004400c01007387 */ /* 0x000fe80000100800 */
[----:B------:R-:W-:Y:S04]  /*60a80*/  STL [R1+0x74], R10 ;  /* 0x0000740a01007387 */ /* 0x000fe80000100800 */
[----:B------:R2:W-:Y:S04]  /*60a90*/  STL.64 [R1+0x448], R4 ;  /* 0x0004480401007387 */ /* 0x0005e80000100a00 */
[----:B--2---:R-:W2:Y:S04]  /*60aa0*/  LDL.LU.64 R4, [R1+0xbc8] ;  /* 0x000bc80001047983 */ /* 0x004ea80000300a00 */
[----:B------:R0:W-:Y:S04]  /*60ab0*/  STL.64 [R1+0xbc0], R28 ;  /* 0x000bc01c01007387 */ /* 0x0001e80000100a00 */
[----:B0-----:R0:W2:Y:S01]  /*60ac0*/  LDL.64 R28, [R1+0x440] ;  /* 0x00044000011c7983 */ /* 0x0010a20000100a00 */
[----:B------:R-:W-:Y:S01]  /*60ad0*/  IADD3 R12, P6, PT, R15, R0, RZ ;  /* 0x000000000f0c7210 */ /* 0x000fe20007fde0ff */
[----:B------:R-:W-:-:S02]  /*60ae0*/  IMAD R10, R11, 0x2, R10 ;  /* 0x000000020b0a7824 */ /* 0x000fc400078e020a */
[----:B------:R-:W0:Y:S03]  /*60af0*/  LDC R11, c[0x0][0x3e8] ;  /* 0x0000fa00ff0b7b82 */ /* 0x000e260000000800 */
[----:B------:R-:W-:Y:S01]  /*60b00*/  STL [R1+0x68], R10 ;  /* 0x0000680a01007387 */ /* 0x000fe20000100800 */
[-C--:B---3--:R-:W-:Y:S02]  /*60b10*/  LEA.HI.X.SX32 R13, R15, R2.reuse, 0x1, P6 ;  /* 0x000000020f0d7211 */ /* 0x088fe400030f0eff */
[----:B--2---:R-:W-:-:S05]  /*60b20*/  LEA.HI.X.SX32 R29, R14, R2, 0x1, P2 ;  /* 0x000000020e1d7211 */ /* 0x004fca00010f0eff */
[----:B------:R-:W-:Y:S04]  /*60b30*/  STL [R1+0x444], R29 ;  /* 0x0004441d01007387 */ /* 0x000fe80000100800 */
[----:B------:R2:W-:Y:S02]  /*60b40*/  STL.64 [R1+0x438], R12 ;  /* 0x0004380c01007387 */ /* 0x0005e40000100a00 */
[----:B--2---:R-:W2:Y:S01]  /*60b50*/  LDC R13, c[0x0][0x3e8] ;  /* 0x0000fa00ff0d7b82 */ /* 0x004ea20000000800 */
[----:B0-----:R-:W-:-:S05]  /*60b60*/  IMAD R12, R11, 0x2, R10 ;  /* 0x000000020b0c7824 */ /* 0x001fca00078e020a */
[----:B------:R2:W-:Y:S01]  /*60b70*/  STL [R1+0x4c], R12 ;  /* 0x00004c0c01007387 */ /* 0x0005e20000100800 */
[-C--:B-----5:R-:W-:Y:S02]  /*60b80*/  IADD3 R28, P0, PT, R3, R0.reuse, RZ ;  /* 0x00000000031c7210 */ /* 0x0a0fe40007f1e0ff */
[----:B------:R-:W-:Y:S02]  /*60b90*/  IADD3 R10, P6, PT, R5, R0, RZ ;  /* 0x00000000050a7210 */ /* 0x000fe40007fde0ff */
[-C--:B------:R-:W-:Y:S01]  /*60ba0*/  LEA.HI.X.SX32 R29, R3, R2.reuse, 0x1, P0 ;  /* 0x00000002031d7211 */ /* 0x080fe200000f0eff */
[----:B--2---:R-:W-:Y:S02]  /*60bb0*/  IMAD R12, R13, 0x2, R12 ;  /* 0x000000020d0c7824 */ /* 0x004fe400078e020c */
[----:B------:R-:W0:Y:S01]  /*60bc0*/  LDC R13, c[0x0][0x3e8] ;  /* 0x0000fa00ff0d7b82 */ /* 0x000e220000000800 */
[----:B------:R-:W-:Y:S01]  /*60bd0*/  LEA.HI.X.SX32 R11, R5, R2, 0x1, P6 ;  /* 0x00000002050b7211 */ /* 0x000fe200030f0eff */
[----:B------:R2:W-:Y:S01]  /*60be0*/  STL.64 [R1+0x430], R28 ;  /* 0x0004301c01007387 */ /* 0x0005e20000100a00 */
[----:B------:R-:W-:-:S05]  /*60bf0*/  IADD3 R14, P2, PT, R4, R0, RZ ;  /* 0x00000000040e7210 */ /* 0x000fca0007f5e0ff */
[----:B------:R-:W3:Y:S01]  /*60c00*/  LDC R5, c[0x0][0x3e8] ;  /* 0x0000fa00ff057b82 */ /* 0x000ee20000000800 */
[----:B------:R-:W-:Y:S01]  /*60c10*/  LEA.HI.X.SX32 R15, R4, R2, 0x1, P2 ;  /* 0x00000002040f7211 */ /* 0x000fe200010f0eff */
[----:B--2---:R-:W2:Y:S04]  /*60c20*/  LDL.LU.64 R28, [R1+0xbc0] ;  /* 0x000bc000011c7983 */ /* 0x004ea80000300a00 */
[----:B------:R-:W-:Y:S04]  /*60c30*/  STL [R1+0x48], R12 ;  /* 0x0000480c01007387 */ /* 0x000fe80000100800 */
[----:B------:R4:W-:Y:S04]  /*60c40*/  STL.64 [R1+0x420], R10 ;  /* 0x0004200a01007387 */ /* 0x0009e80000100a00 */
[----:B------:R-:W-:Y:S01]  /*60c50*/  STL.64 [R1+0x428], R14 ;  /* 0x0004280e01007387 */ /* 0x000fe20000100a00 */
[----:B0-----:R-:W-:Y:S01]  /*60c60*/  IMAD R4, R13, 0x2, R12 ;  /* 0x000000020d047824 */ /* 0x001fe200078e020c */
[----:B----4-:R-:W-:-:S04]  /*60c70*/  IADD3 R10, P0, PT, R6, R0, RZ ;  /* 0x00000000060a7210 */ /* 0x010fc80007f1e0ff */
[----:B------:R-:W-:Y:S01]  /*60c80*/  LEA.HI.X.SX32 R11, R6, R2, 0x1, P0 ;  /* 0x00000002060b7211 */ /* 0x000fe200000f0eff */
[----:B------:R-:W-:Y:S04]  /*60c90*/  STL [R1+0x44], R4 ;  /* 0x0000440401007387 */ /* 0x000fe80000100800 */
[----:B------:R0:W-:Y:S04]  /*60ca0*/  STL.64 [R1+0x418], R10 ;  /* 0x0004180a01007387 */ /* 0x0001e80000100a00 */
[----:B0-----:R-:W4:Y:S01]  /*60cb0*/  LDL.LU.64 R10, [R1+0xbb8] ;  /* 0x000bb800010a7983 */ /* 0x001f220000300a00 */
[----:B------:R-:W-:-:S04]  /*60cc0*/  IADD3 R12, P2, PT, R7, R0, RZ ;  /* 0x00000000070c7210 */ /* 0x000fc80007f5e0ff */
[----:B------:R-:W-:-:S05]  /*60cd0*/  LEA.HI.X.SX32 R13, R7, R2, 0x1, P2 ;  /* 0x00000002070d7211 */ /* 0x000fca00010f0eff */
[----:B------:R0:W-:Y:S01]  /*60ce0*/  STL.64 [R1+0x410], R12 ;  /* 0x0004100c01007387 */ /* 0x0001e20000100a00 */
[C---:B------:R-:W-:Y:S01]  /*60cf0*/  IADD3 R14, P6, PT, R8.reuse, R0, RZ ;  /* 0x00000000080e7210 */ /* 0x040fe20007fde0ff */
[----:B0-----:R-:W0:Y:S01]  /*60d00*/  LDC R13, c[0x0][0x3e8] ;  /* 0x0000fa00ff0d7b82 */ /* 0x001e220000000800 */
[----:B-1----:R-:W-:Y:S02]  /*60d10*/  IMAD R4, R19, 0x2, R4 ;  /* 0x0000000213047824 */ /* 0x002fe400078e0204 */
[----:B------:R-:W-:-:S05]  /*60d20*/  LEA.HI.X.SX32 R15, R8, R2, 0x1, P6 ;  /* 0x00000002080f7211 */ /* 0x000fca00030f0eff */
[----:B------:R-:W1:Y:S01]  /*60d30*/  LDC R19, c[0x0][0x3e8] ;  /* 0x0000fa00ff137b82 */ /* 0x000e620000000800 */
[----:B------:R-:W-:Y:S01]  /*60d40*/  MOV R8, R4 ;  /* 0x0000000400087202 */ /* 0x000fe20000000f00 */
[----:B------:R5:W-:Y:S02]  /*60d50*/  STL.64 [R1+0x408], R14 ;  /* 0x0004080e01007387 */ /* 0x000be40000100a00 */
[----:B-----5:R-:W-:-:S04]  /*60d60*/  IADD3 R14, P0, PT, R9, R0, RZ ;  /* 0x00000000090e7210 */ /* 0x020fc80007f1e0ff */
[----:B------:R-:W-:Y:S01]  /*60d70*/  LEA.HI.X.SX32 R15, R9, R2, 0x1, P0 ;  /* 0x00000002090f7211 */ /* 0x000fe200000f0eff */
[----:B0-----:R-:W-:-:S05]  /*60d80*/  IMAD R4, R13, 0x2, R8 ;  /* 0x000000020d047824 */ /* 0x001fca00078e0208 */
[----:B------:R-:W-:Y:S04]  /*60d90*/  STL [R1+0x3c], R4 ;  /* 0x00003c0401007387 */ /* 0x000fe80000100800 */
[----:B------:R0:W-:Y:S04]  /*60da0*/  STL.64 [R1+0x400], R14 ;  /* 0x0004000e01007387 */ /* 0x0001e80000100a00 */
[----:B0-----:R-:W5:Y:S01]  /*60db0*/  LDL.LU.64 R14, [R1+0xbb0] ;  /* 0x000bb000010e7983 */ /* 0x001f620000300a00 */
[----:B----4-:R-:W-:-:S04]  /*60dc0*/  IADD3 R12, P2, PT, R10, R0, RZ ;  /* 0x000000000a0c7210 */ /* 0x010fc80007f5e0ff */
[----:B------:R-:W-:-:S05]  /*60dd0*/  LEA.HI.X.SX32 R13, R10, R2, 0x1, P2 ;  /* 0x000000020a0d7211 */ /* 0x000fca00010f0eff */
[----:B------:R0:W-:Y:S04]  /*60de0*/  STL.64 [R1+0x3f8], R12 ;  /* 0x0003f80c01007387 */ /* 0x0001e80000100a00 */
[----:B0-----:R-:W4:Y:S01]  /*60df0*/  LDL.LU.64 R12, [R1+0xba8] ;  /* 0x000ba800010c7983 */ /* 0x001f220000300a00 */
[----:B-1----:R-:W-:Y:S02]  /*60e00*/  IMAD R4, R19, 0x2, R4 ;  /* 0x0000000213047824 */ /* 0x002fe400078e0204 */
[----:B------:R-:W0:Y:S01]  /*60e10*/  LDC R19, c[0x0][0x3e8] ;  /* 0x0000fa00ff137b82 */ /* 0x000e220000000800 */
[----:B------:R-:W-:-:S04]  /*60e20*/  IADD3 R6, P6, PT, R11, R0, RZ ;  /* 0x000000000b067210 */ /* 0x000fc80007fde0ff */
[----:B------:R-:W-:Y:S01]  /*60e30*/  LEA.HI.X.SX32 R7, R11, R2, 0x1, P6 ;  /* 0x000000020b077211 */ /* 0x000fe200030f0eff */
[----:B------:R0:W-:Y:S04]  /*60e40*/  STL [R1+0x38], R4 ;  /* 0x0000380401007387 */ /* 0x0001e80000100800 */
[----:B------:R4:W-:Y:S01]  /*60e50*/  STL.64 [R1+0x3f0], R6 ;  /* 0x0003f00601007387 */ /* 0x0009e20000100a00 */
[----:B0-----:R-:W-:Y:S01]  /*60e60*/  IMAD R4, R19, 0x2, R4 ;  /* 0x0000000213047824 */ /* 0x001fe200078e0204 */
[----:B------:R-:W-:Y:S02]  /*60e70*/  MOV R3, R18 ;  /* 0x0000001200037202 */ /* 0x000fe40000000f00 */
[----:B-----5:R-:W-:-:S04]  /*60e80*/  IADD3 R10, P6, PT, R14, R0, RZ ;  /* 0x000000000e0a7210 */ /* 0x020fc80007fde0ff */
[----:B------:R-:W-:Y:S02]  /*60e90*/  LEA.HI.X.SX32 R11, R14, R2, 0x1, P6 ;  /* 0x000000020e0b7211 */ /* 0x000fe400030f0eff */
[----:B----4-:R-:W-:-:S04]  /*60ea0*/  IADD3 R6, P0, PT, R12, R0, RZ ;  /* 0x000000000c067210 */ /* 0x010fc80007f1e0ff */
[----:B------:R-:W-:-:S05]  /*60eb0*/  LEA.HI.X.SX32 R7, R12, R2, 0x1, P0 ;  /* 0x000000020c077211 */ /* 0x000fca00000f0eff */
[----:B------:R3:W-:Y:S02]  /*60ec0*/  STL.64 [R1+0x3e8], R6 ;  /* 0x0003e80601007387 */ /* 0x0007e40000100a00 */
[----:B---3--:R-:W-:Y:S02]  /*60ed0*/  LEA R6, R5, R4, 0x1 ;  /* 0x0000000405067211 */ /* 0x008fe400078e08ff */
[----:B------:R-:W0:Y:S01]  /*60ee0*/  LDC R5, c[0x0][0x3e8] ;  /* 0x0000fa00ff057b82 */ /* 0x000e220000000800 */
[----:B------:R-:W-:-:S04]  /*60ef0*/  IADD3 R18, P2, PT, R13, R0, RZ ;  /* 0x000000000d127210 */ /* 0x000fc80007f5e0ff */
[----:B------:R-:W-:Y:S01]  /*60f00*/  LEA.HI.X.SX32 R19, R13, R2, 0x1, P2 ;  /* 0x000000020d137211 */ /* 0x000fe200010f0eff */
[----:B------:R-:W-:Y:S04]  /*60f10*/  STL [R1+0x30], R6 ;  /* 0x0000300601007387 */ /* 0x000fe80000100800 */
[----:B------:R1:W-:Y:S04]  /*60f20*/  STL.64 [R1+0x3e0], R18 ;  /* 0x0003e01201007387 */ /* 0x0003e80000100a00 */
[----:B------:R-:W-:Y:S01]  /*60f30*/  STL.64 [R1+0x3d8], R10 ;  /* 0x0003d80a01007387 */ /* 0x000fe20000100a00 */
[----:B-1----:R-:W-:Y:S01]  /*60f40*/  IADD3 R18, P0, PT, R15, R0, RZ ;  /* 0x000000000f127210 */ /* 0x002fe20007f1e0ff */
[----:B0-----:R-:W-:-:S03]  /*60f50*/  IMAD R5, R5, 0x2, R6 ;  /* 0x0000000205057824 */ /* 0x001fc600078e0206 */
[----:B------:R-:W-:Y:S02]  /*60f60*/  LEA.HI.X.SX32 R19, R15, R2, 0x1, P0 ;  /* 0x000000020f137211 */ /* 0x000fe400000f0eff */
[----:B------:R-:W-:Y:S04]  /*60f70*/  STL [R1+0xc], R5 ;  /* 0x00000c0501007387 */ /* 0x000fe80000100800 */
[----:B------:R0:W-:Y:S04]  /*60f80*/  STL.64 [R1+0x3d0], R18 ;  /* 0x0003d01201007387 */ /* 0x0001e80000100a00 */
[----:B0-----:R-:W3:Y:S01]  /*60f90*/  LDL.LU.64 R18, [R1+0xba0] ;  /* 0x000ba00001127983 */ /* 0x001ee20000300a00 */
[----:B------:R-:W-:-:S02]  /*60fa0*/  IMAD.MOV.U32 R6, RZ, RZ, R3 ;  /* 0x000000ffff067224 */ /* 0x000fc400078e0003 */
[----:B------:R-:W0:Y:S02]  /*60fb0*/  LDC R3, c[0x0][0x3e8] ;  /* 0x0000fa00ff037b82 */ /* 0x000e240000000800 */
[----:B0-----:R-:W-:-:S06]  /*60fc0*/  IMAD R5, R3, 0x2, R5 ;  /* 0x0000000203057824 */ /* 0x001fcc00078e0205 */
[----:B------:R-:W0:Y:S01]  /*60fd0*/  LDC R3, c[0x0][0x3e8] ;  /* 0x0000fa00ff037b82 */ /* 0x000e220000000800 */
[----:B------:R0:W-:Y:S01]  /*60fe0*/  STL [R1+0x8], R5 ;  /* 0x0000080501007387 */ /* 0x0001e20000100800 */
[CC--:B------:R-:W-:Y:S02]  /*60ff0*/  IADD3 R12, P2, PT, R16.reuse, R0.reuse, RZ ;  /* 0x00000000100c7210 */ /* 0x0c0fe40007f5e0ff */
[----:B------:R-:W-:Y:S02]  /*61000*/  IADD3 R10, P6, PT, R17, R0, RZ ;  /* 0x00000000110a7210 */ /* 0x000fe40007fde0ff */
[----:B0-----:R-:W-:Y:S02]  /*61010*/  LEA R5, R3, R5, 0x1 ;  /* 0x0000000503057211 */ /* 0x001fe400078e08ff */
[----:B------:R-:W0:Y:S01]  /*61020*/  LDC R3, c[0x0][0x3e8] ;  /* 0x0000fa00ff037b82 */ /* 0x000e220000000800 */
[-C--:B------:R-:W-:Y:S02]  /*61030*/  LEA.HI.X.SX32 R13, R16, R2.reuse, 0x1, P2 ;  /* 0x00000002100d7211 */ /* 0x080fe400010f0eff */
[----:B------:R-:W-:-:S03]  /*61040*/  LEA.HI.X.SX32 R11, R17, R2, 0x1, P6 ;  /* 0x00000002110b7211 */ /* 0x000fc600030f0eff */
[----:B------:R-:W-:Y:S04]  /*61050*/  STL.64 [R1+0x3c8], R12 ;  /* 0x0003c80c01007387 */ /* 0x000fe80000100a00 */
[----:B------:R-:W-:Y:S04]  /*61060*/  STL.64 [R1+0x3c0], R10 ;  /* 0x0003c00a01007387 */ /* 0x000fe80000100a00 */
[----:B------:R0:W-:Y:S02]  /*61070*/  STL [R1+0x2c], R5 ;  /* 0x00002c0501007387 */ /* 0x0001e40000100800 */
[----:B0-----:R-:W-:-:S02]  /*61080*/  IMAD R5, R3, 0x2, R5 ;  /* 0x0000000203057824 */ /* 0x001fc400078e0205 */
[----:B------:R-:W0:Y:S01]  /*61090*/  LDC R3, c[0x0][0x3e8] ;  /* 0x0000fa00ff037b82 */ /* 0x000e220000000800 */
[----:B------:R-:W-:-:S04]  /*610a0*/  IADD3 R10, P6, PT, R20, R0, RZ ;  /* 0x00000000140a7210 */ /* 0x000fc80007fde0ff */
[----:B------:R-:W-:Y:S02]  /*610b0*/  LEA.HI.X.SX32 R11, R20, R2, 0x1, P6 ;  /* 0x00000002140b7211 */ /* 0x000fe400030f0eff */
[CC--:B---3--:R-:W-:Y:S02]  /*610c0*/  IADD3 R14, P0, PT, R18.reuse, R0.reuse, RZ ;  /* 0x00000000120e7210 */ /* 0x0c8fe40007f1e0ff */
[C---:B------:R-:W-:Y:S02]  /*610d0*/  IADD3 R12, P2, PT, R19.reuse, R0, RZ ;  /* 0x00000000130c7210 */ /* 0x040fe40007f5e0ff */
[-C--:B------:R-:W-:Y:S02]  /*610e0*/  LEA.HI.X.SX32 R15, R18, R2.reuse, 0x1, P0 ;  /* 0x00000002120f7211 */ /* 0x080fe400000f0eff */
[----:B------:R-:W-:-:S03]  /*610f0*/  LEA.HI.X.SX32 R13, R19, R2, 0x1, P2 ;  /* 0x00000002130d7211 */ /* 0x000fc600010f0eff */
[----:B------:R-:W-:Y:S04]  /*61100*/  STL.64 [R1+0x3b8], R14 ;  /* 0x0003b80e01007387 */ /* 0x000fe80000100a00 */
[----:B------:R0:W-:Y:S04]  /*61110*/  STL [R1+0x4], R5 ;  /* 0x0000040501007387 */ /* 0x0001e80000100800 */
[----:B------:R1:W-:Y:S04]  /*61120*/  STL.64 [R1+0x3b0], R12 ;  /* 0x0003b00c01007387 */ /* 0x0003e80000100a00 */
[----:B------:R3:W-:Y:S01]  /*61130*/  STL.64 [R1+0x3a8], R10 ;  /* 0x0003a80a01007387 */ /* 0x0007e20000100a00 */
[----:B0-----:R-:W-:Y:S01]  /*61140*/  IMAD R5, R3, 0x2, R5 ;  /* 0x0000000203057824 */ /* 0x001fe200078e0205 */
[-C--:B------:R-:W-:Y:S01]  /*61150*/  IADD3 R14, P6, PT, R23, R0.reuse, RZ ;  /* 0x00000000170e7210 */ /* 0x080fe20007fde0ff */
[----:B------:R-:W0:Y:S01]  /*61160*/  LDC R3, c[0x0][0x3e8] ;  /* 0x0000fa00ff037b82 */ /* 0x000e220000000800 */
[----:B-1----:R-:W-:-:S02]  /*61170*/  IADD3 R12, P0, PT, R21, R0, RZ ;  /* 0x00000000150c7210 */ /* 0x002fc40007f1e0ff */
[C---:B---3--:R-:W-:Y:S02]  /*61180*/  IADD3 R10, P2, PT, R22.reuse, R0, RZ ;  /* 0x00000000160a7210 */ /* 0x048fe40007f5e0ff */
[-C--:B------:R-:W-:Y:S02]  /*61190*/  LEA.HI.X.SX32 R13, R21, R2.reuse, 0x1, P0 ;  /* 0x00000002150d7211 */ /* 0x080fe400000f0eff */
[-C--:B------:R-:W-:Y:S01]  /*611a0*/  LEA.HI.X.SX32 R11, R22, R2.reuse, 0x1, P2 ;  /* 0x00000002160b7211 */ /* 0x080fe200010f0eff */
[----:B------:R-:W-:Y:S04]  /*611b0*/  STL [R1], R5 ;  /* 0x0000000501007387 */ /* 0x000fe80000100800 */
[----:B------:R-:W-:Y:S04]  /*611c0*/  STL.64 [R1+0x3a0], R12 ;  /* 0x0003a00c01007387 */ /* 0x000fe80000100a00 */
[----:B------:R1:W-:Y:S04]  /*611d0*/  STL.64 [R1+0x398], R10 ;  /* 0x0003980a01007387 */ /* 0x0003e80000100a00 */
[----:B-1----:R-:W3:Y:S01]  /*611e0*/  LDL.LU R10, [R1+0x18] ;  /* 0x00001800010a7983 */ /* 0x002ee20000300800 */
[----:B------:R-:W-:-:S03]  /*611f0*/  LEA.HI.X.SX32 R15, R23, R2, 0x1, P6 ;  /* 0x00000002170f7211 */ /* 0x000fc600030f0eff */
[----:B------:R-:W4:Y:S01]  /*61200*/  LDL.LU R18, [R1+0x14] ;  /* 0x0000140001127983 */ /* 0x000f220000300800 */
[----:B------:R-:W-:-:S03]  /*61210*/  IADD3 R20, P2, PT, R25, R0, RZ ;  /* 0x0000000019147210 */ /* 0x000fc60007f5e0ff */
[----:B------:R1:W-:Y:S01]  /*61220*/  STL.64 [R1+0x390], R14 ;  /* 0x0003900e01007387 */ /* 0x0003e20000100a00 */
[----:B------:R-:W-:Y:S02]  /*61230*/  LEA.HI.X.SX32 R21, R25, R2, 0x1, P2 ;  /* 0x0000000219157211 */ /* 0x000fe400010f0eff */
[----:B-1----:R-:W-:-:S04]  /*61240*/  IADD3 R14, P0, PT, R24, R0, RZ ;  /* 0x00000000180e7210 */ /* 0x002fc80007f1e0ff */
[----:B------:R-:W-:-:S05]  /*61250*/  LEA.HI.X.SX32 R15, R24, R2, 0x1, P0 ;  /* 0x00000002180f7211 */ /* 0x000fca00000f0eff */
[----:B------:R1:W-:Y:S04]  /*61260*/  STL.64 [R1+0x388], R14 ;  /* 0x0003880e01007387 */ /* 0x0003e80000100a00 */
[----:B-1----:R-:W5:Y:S04]  /*61270*/  LDL.LU R15, [R1+0x1c] ;  /* 0x00001c00010f7983 */ /* 0x002f680000300800 */
[----:B------:R1:W-:Y:S04]  /*61280*/  STL.64 [R1+0x380], R20 ;  /* 0x0003801401007387 */ /* 0x0003e80000100a00 */
[----:B-1----:R-:W3:Y:S01]  /*61290*/  LDL.LU R20, [R1+0x24] ;  /* 0x0000240001147983 */ /* 0x002ee20000300800 */
[----:B------:R-:W-:-:S02]  /*612a0*/  IADD3 R16, P6, PT, R26, R0, RZ ;  /* 0x000000001a107210 */ /* 0x000fc40007fde0ff */
[CC--:B------:R-:W-:Y:S01]  /*612b0*/  IADD3 R24, P0, PT, R27.reuse, R0.reuse, RZ ;  /* 0x000000001b187210 */ /* 0x0c0fe20007f1e0ff */
[----:B------:R-:W3:Y:S01]  /*612c0*/  LDL.LU R9, [R1+0x20] ;  /* 0x0000200001097983 */ /* 0x000ee20000300800 */
[----:B--2---:R-:W-:Y:S02]  /*612d0*/  IADD3 R22, P2, PT, R28, R0, RZ ;  /* 0x000000001c167210 */ /* 0x004fe40007f5e0ff */
[-C--:B------:R-:W-:Y:S02]  /*612e0*/  LEA.HI.X.SX32 R17, R26, R2.reuse, 0x1, P6 ;  /* 0x000000021a117211 */ /* 0x080fe400030f0eff */
[----:B------:R-:W-:-:S03]  /*612f0*/  LEA.HI.X.SX32 R25, R27, R2, 0x1, P0 ;  /* 0x000000021b197211 */ /* 0x000fc600000f0eff */
[----:B------:R-:W-:Y:S04]  /*61300*/  STL.64 [R1+0x378], R16 ;  /* 0x0003781001007387 */ /* 0x000fe80000100a00 */
[----:B------:R-:W-:Y:S04]  /*61310*/  STL [R1+0x368], R22 ;  /* 0x0003681601007387 */ /* 0x000fe80000100800 */
[----:B------:R1:W-:Y:S01]  /*61320*/  STL.64 [R1+0x370], R24 ;  /* 0x0003701801007387 */ /* 0x0003e20000100a00 */
[----:B------:R-:W-:-:S03]  /*61330*/  MOV R26, R22 ;  /* 0x00000016001a7202 */ /* 0x000fc60000000f00 */
[----:B-1----:R-:W2:Y:S04]  /*61340*/  LDL.LU R24, [R1+0x28] ;  /* 0x0000280001187983 */ /* 0x002ea80000300800 */
[----:B------:R-:W2:Y:S04]  /*61350*/  LDL R22, [R1+0x54] ;  /* 0x0000540001167983 */ /* 0x000ea80000100800 */
[----:B------:R-:W2:Y:S01]  /*61360*/  LDL.LU R19, [R1+0x50] ;  /* 0x0000500001137983 */ /* 0x000ea20000300800 */
[----:B0-----:R-:W-:Y:S02]  /*61370*/  IMAD R12, R3, 0x2, R5 ;  /* 0x00000002030c7824 */ /* 0x001fe400078e0205 */
[----:B------:R-:W0:Y:S03]  /*61380*/  LDC R3, c[0x0][0x3e8] ;  /* 0x0000fa00ff037b82 */ /* 0x000e260000000800 */
[----:B0-----:R-:W-:-:S05]  /*61390*/  LEA R5, R3, R12, 0x1 ;  /* 0x0000000c03057211 */ /* 0x001fca00078e08ff */
[----:B------:R-:W0:Y:S01]  /*613a0*/  LDC R3, c[0x0][0x3e8] ;  /* 0x0000fa00ff037b82 */ /* 0x000e220000000800 */
[----:B------:R-:W-:Y:S02]  /*613b0*/  IMAD.MOV.U32 R11, RZ, RZ, R6 ;  /* 0x000000ffff0b7224 */ /* 0x000fe400078e0006 */
[----:B0-----:R-:W-:-:S05]  /*613c0*/  IMAD R6, R3, 0x2, R5 ;  /* 0x0000000203067824 */ /* 0x001fca00078e0205 */
[----:B------:R-:W0:Y:S02]  /*613d0*/  LDC R3, c[0x0][0x3e8] ;  /* 0x0000fa00ff037b82 */ /* 0x000e240000000800 */
[----:B0-----:R-:W-:-:S06]  /*613e0*/  IMAD R7, R3, 0x2, R6 ;  /* 0x0000000203077824 */ /* 0x001fcc00078e0206 */
[----:B------:R-:W0:Y:S02]  /*613f0*/  LDC R3, c[0x0][0x3e8] ;  /* 0x0000fa00ff037b82 */ /* 0x000e240000000800 */
[----:B0-----:R-:W-:-:S06]  /*61400*/  IMAD R13, R3, 0x2, R7 ;  /* 0x00000002030d7824 */ /* 0x001fcc00078e0207 */
[----:B------:R-:W0:Y:S01]  /*61410*/  LDC R3, c[0x0][0x3e8] ;  /* 0x0000fa00ff037b82 */ /* 0x000e220000000800 */
[----:B------:R-:W-:Y:S01]  /*61420*/  IADD3 R16, P6, PT, R29, R0, RZ ;  /* 0x000000001d107210 */ /* 0x000fe20007fde0ff */
[----:B------:R-:W-:-:S03]  /*61430*/  IMAD.MOV.U32 R27, RZ, RZ, R23 ;  /* 0x000000ffff1b7224 */ /* 0x000fc600078e0017 */
[-C--:B------:R-:W-:Y:S01]  /*61440*/  LEA.HI.X.SX32 R17, R29, R2.reuse, 0x1, P6 ;  /* 0x000000021d117211 */ /* 0x080fe200030f0eff */
[----:B0-----:R-:W-:Y:S01]  /*61450*/  IMAD R14, R3, 0x2, R29 ;  /* 0x00000002030e7824 */ /* 0x001fe200078e021d */
[----:B------:R-:W-:Y:S01]  /*61460*/  STL.64 [R1+0xb80], R6 ;  /* 0x000b800601007387 */ /* 0x000fe20000100a00 */
[----:B------:R-:W0:Y:S01]  /*61470*/  LDC R3, c[0x0][0x3e8] ;  /* 0x0000fa00ff037b82 */ /* 0x000e220000000800 */
[----:B------:R-:W-:Y:S02]  /*61480*/  LEA.HI.X.SX32 R27, R28, R2, 0x1, P2 ;  /* 0x000000021c1b7211 */ /* 0x000fe400010f0eff */
[----:B------:R0:W-:Y:S05]  /*61490*/  STL.64 [R1+0x360], R16 ;  /* 0x0003601001007387 */ /* 0x0001ea0000100a00 */
[----:B------:R-:W1:Y:S01]  /*614a0*/  LDC R23, c[0x0][0x3e8] ;  /* 0x0000fa00ff177b82 */ /* 0x000e620000000800 */
[----:B------:R0:W-:Y:S01]  /*614b0*/  STL [R1+0x36c], R27 ;  /* 0x00036c1b01007387 */ /* 0x0001e20000100800 */
[----:B------:R-:W-:-:S03]  /*614c0*/  IADD3 R28, P0, PT, R14, R0, RZ ;  /* 0x000000000e1c7210 */ /* 0x000fc60007f1e0ff */
[----:B------:R-:W2:Y:S01]  /*614d0*/  LDL.LU R21, [R1+0x58] ;  /* 0x0000580001157983 */ /* 0x000ea20000300800 */
[----:B0-----:R-:W-:Y:S02]  /*614e0*/  LEA R16, R3, R13, 0x1 ;  /* 0x0000000d03107211 */ /* 0x001fe400078e08ff */
[----:B------:R-:W0:Y:S01]  /*614f0*/  LDC R3, c[0x0][0x3e8] ;  /* 0x0000fa00ff037b82 */ /* 0x000e220000000800 */
[----:B------:R-:W-:Y:S01]  /*61500*/  LEA.HI.X.SX32 R29, R14, R2, 0x1, P0 ;  /* 0x000000020e1d7211 */ /* 0x000fe200000f0eff */
[----:B------:R-:W-:Y:S04]  /*61510*/  STL.64 [R1+0xb88], R12 ;  /* 0x000b880c01007387 */ /* 0x000fe80000100a00 */
[----:B------:R-:W2:Y:S01]  /*61520*/  LDL.LU R14, [R1+0x60] ;  /* 0x00006000010e7983 */ /* 0x000ea20000300800 */
[----:B0-----:R-:W-:-:S03]  /*61530*/  IMAD R17, R3, 0x2, R16 ;  /* 0x0000000203117824 */ /* 0x001fc600078e0210 */
[----:B------:R-:W2:Y:S04]  /*61540*/  LDL R3, [R1+0x5c] ;  /* 0x00005c0001037983 */ /* 0x000ea80000100800 */
[----:B------:R0:W-:Y:S01]  /*61550*/  STL.64 [R1+0x358], R28 ;  /* 0x0003581c01007387 */ /* 0x0001e20000100a00 */
[----:B---3--:R-:W-:-:S04]  /*61560*/  IADD3 R26, P2, PT, R10, R0, RZ ;  /* 0x000000000a1a7210 */ /* 0x008fc80007f5e0ff */
[----:B------:R-:W-:Y:S02]  /*61570*/  LEA.HI.X.SX32 R27, R10, R2, 0x1, P2 ;  /* 0x000000020a1b7211 */ /* 0x000fe400010f0eff */
[----:B------:R-:W0:Y:S01]  /*61580*/  LDC R10, c[0x0][0x3e8] ;  /* 0x0000fa00ff0a7b82 */ /* 0x000e220000000800 */
[----:B----4-:R-:W-:-:S04]  /*61590*/  IADD3 R6, P6, PT, R18, R0, RZ ;  /* 0x0000000012067210 */ /* 0x010fc80007fde0ff */
[----:B------:R-:W-:Y:S01]  /*615a0*/  LEA.HI.X.SX32 R7, R18, R2, 0x1, P6 ;  /* 0x0000000212077211 */ /* 0x000fe200030f0eff */
[----:B------:R-:W-:Y:S01]  /*615b0*/  IMAD.MOV.U32 R18, RZ, RZ, R11 ;  /* 0x000000ffff127224 */ /* 0x000fe200078e000b */
[----:B------:R-:W-:Y:S04]  /*615c0*/  STL.64 [R1+0x350], R26 ;  /* 0x0003501a01007387 */ /* 0x000fe80000100a00 */
[----:B------:R3:W-:Y:S04]  /*615d0*/  STL.64 [R1+0x348], R6 ;  /* 0x0003480601007387 */ /* 0x0007e80000100a00 */
[----:B------:R-:W-:Y:S01]  /*615e0*/  STL.64 [R1+0xb70], R16 ;  /* 0x000b701001007387 */ /* 0x000fe20000100a00 */
[----:B0-----:R-:W-:Y:S01]  /*615f0*/  IMAD R28, R10, 0x2, R17 ;  /* 0x000000020a1c7824 */ /* 0x001fe200078e0211 */
[----:B-----5:R-:W-:-:S04]  /*61600*/  IADD3 R12, P0, PT, R15, R0, RZ ;  /* 0x000000000f0c7210 */ /* 0x020fc80007f1e0ff */
[----:B------:R-:W-:Y:S02]  /*61610*/  LEA.HI.X.SX32 R13, R15, R2, 0x1, P0 ;  /* 0x000000020f0d7211 */ /* 0x000fe400000f0eff */
[----:B------:R-:W4:Y:S01]  /*61620*/  LDL.LU R15, [R1+0x64] ;  /* 0x00006400010f7983 */ /* 0x000f220000300800 */
[----:B------:R-:W-:-:S04]  /*61630*/  IADD3 R10, P2, PT, R20, R0, RZ ;  /* 0x00000000140a7210 */ /* 0x000fc80007f5e0ff */
[----:B------:R-:W-:Y:S01]  /*61640*/  LEA.HI.X.SX32 R11, R20, R2, 0x1, P2 ;  /* 0x00000002140b7211 */ /* 0x000fe200010f0eff */
[----:B------:R-:W-:Y:S04]  /*61650*/  STL.64 [R1+0x340], R12 ;  /* 0x0003400c01007387 */ /* 0x000fe80000100a00 */
[----:B------:R0:W-:Y:S01]  /*61660*/  STL.64 [R1+0x330], R10 ;  /* 0x0003300a01007387 */ /* 0x0001e20000100a00 */
[----:B---3--:R-:W-:Y:S02]  /*61670*/  IADD3 R6, P6, PT, R9, R0, RZ ;  /* 0x0000000009067210 */ /* 0x008fe40007fde0ff */
[----:B-1----:R-:W-:Y:S01]  /*61680*/  LEA R27, R23, R28, 0x1 ;  /* 0x0000001c171b7211 */ /* 0x002fe200078e08ff */
[----:B------:R-:W3:Y:S01]  /*61690*/  LDL.LU R20, [R1+0x70] ;  /* 0x0000700001147983 */ /* 0x000ee20000300800 */
[----:B------:R-:W1:Y:S08]  /*616a0*/  LDC R23, c[0x0][0x3e8] ;  /* 0x0000fa00ff177b82 */ /* 0x000e700000000800 */
[----:B0-----:R-:W0:Y:S01]  /*616b0*/  LDC R10, c[0x0][0x3e8] ;  /* 0x0000fa00ff0a7b82 */ /* 0x001e220000000800 */
[----:B------:R-:W-:-:S02]  /*616c0*/  LEA.HI.X.SX32 R7, R9, R2, 0x1, P6 ;  /* 0x0000000209077211 */ /* 0x000fc400030f0eff */
[----:B------:R-:W5:Y:S04]  /*616d0*/  LDL.LU R9, [R1+0x6c] ;  /* 0x00006c0001097983 */ /* 0x000f680000300800 */
[----:B------:R2:W-:Y:S02]  /*616e0*/  STL.64 [R1+0x328], R6 ;  /* 0x0003280601007387 */ /* 0x0005e40000100a00 */
[----:B--2---:R-:W-:-:S04]  /*616f0*/  IADD3 R12, P0, PT, R24, R0, RZ ;  /* 0x00000000180c7210 */ /* 0x004fc80007f1e0ff */
[----:B------:R-:W-:Y:S02]  /*61700*/  LEA.HI.X.SX32 R13, R24, R2, 0x1, P0 ;  /* 0x00000002180d7211 */ /* 0x000fe400000f0eff */
[----:B------:R-:W-:-:S04]  /*61710*/  IADD3 R6, P2, PT, R22, R0, RZ ;  /* 0x0000000016067210 */ /* 0x000fc80007f5e0ff */
[----:B------:R-:W-:Y:S01]  /*61720*/  LEA.HI.X.SX32 R7, R22, R2, 0x1, P2 ;  /* 0x0000000216077211 */ /* 0x000fe200010f0eff */
[----:B0-----:R-:W-:Y:S01]  /*61730*/  IMAD R25, R10, 0x2, R27 ;  /* 0x000000020a197824 */ /* 0x001fe200078e021b */
[----:B------:R-:W-:-:S03]  /*61740*/  IADD3 R10, P6, PT, R19, R0, RZ ;  /* 0x00000000130a7210 */ /* 0x000fc60007fde0ff */
[----:B------:R0:W-:Y:S01]  /*61750*/  STL.64 [R1+0x318], R6 ;  /* 0x0003180601007387 */ /* 0x0001e20000100a00 */
[----:B------:R-:W-:-:S03]  /*61760*/  LEA.HI.X.SX32 R11, R19, R2, 0x1, P6 ;  /* 0x00000002130b7211 */ /* 0x000fc600030f0eff */
[----:B------:R-:W-:Y:S01]  /*61770*/  STL.64 [R1+0x320], R12 ;  /* 0x0003200c01007387 */ /* 0x000fe20000100a00 */
[----:B------:R-:W2:Y:S03]  /*61780*/  LDC R19, c[0x0][0x3e8] ;  /* 0x0000fa00ff137b82 */ /* 0x000ea60000000800 */
[----:B0-----:R-:W5:Y:S04]  /*61790*/  LDL.LU R6, [R1+0x78] ;  /* 0x0000780001067983 */ /* 0x001f680000300800 */
[----:B------:R0:W-:Y:S04]  /*617a0*/  STL.64 [R1+0x310], R10 ;  /* 0x0003100a01007387 */ /* 0x0001e80000100a00 */
[----:B0-----:R-:W5:Y:S04]  /*617b0*/  LDL.LU R10, [R1+0x88] ;  /* 0x00008800010a7983 */ /* 0x001f680000300800 */
[----:B------:R-:W5:Y:S01]  /*617c0*/  LDL.LU R11, [R1+0x84] ;  /* 0x00008400010b7983 */ /* 0x000f620000300800 */
[----:B-1----:R-:W-:-:S04]  /*617d0*/  IMAD R26, R23, 0x2, R25 ;  /* 0x00000002171a7824 */ /* 0x002fc800078e0219 */
[----:B--2---:R-:W-:Y:S01]  /*617e0*/  IMAD R24, R19, 0x2, R26 ;  /* 0x0000000213187824 */ /* 0x004fe200078e021a */
[----:B------:R-:W-:Y:S02]  /*617f0*/  MOV R19, R4 ;  /* 0x0000000400137202 */ /* 0x000fe40000000f00 */
[----:B------:R-:W0:Y:S01]  /*61800*/  LDC R4, c[0x0][0x3e8] ;  /* 0x0000fa00ff047b82 */ /* 0x000e220000000800 */
[----:B------:R-:W-:Y:S01]  /*61810*/  STL.64 [R1+0xb68], R26 ;  /* 0x000b681a01007387 */ /* 0x000fe20000100a00 */
[----:B0-----:R-:W-:Y:S01]  /*61820*/  IMAD R4, R4, 0x2, R24 ;  /* 0x0000000204047824 */ /* 0x001fe200078e0218 */
[----:B------:R-:W-:-:S04]  /*61830*/  IADD3 R22, P0, PT, R21, R0, RZ ;  /* 0x0000000015167210 */ /* 0x000fc80007f1e0ff */
[----:B------:R-:W-:-:S05]  /*61840*/  LEA.HI.X.SX32 R23, R21, R2, 0x1, P0 ;  /* 0x0000000215177211 */ /* 0x000fca00000f0eff */
[----:B------:R0:W-:Y:S04]  /*61850*/  STL.64 [R1+0x308], R22 ;  /* 0x0003081601007387 */ /* 0x0001e80000100a00 */
[----:B------:R4:W-:Y:S01]  /*61860*/  STL.64 [R1+0xb78], R24 ;  /* 0x000b781801007387 */ /* 0x0009e20000100a00 */
[----:B------:R-:W-:-:S04]  /*61870*/  IADD3 R16, P2, PT, R14, R0, RZ ;  /* 0x000000000e107210 */ /* 0x000fc80007f5e0ff */
[----:B------:R-:W-:Y:S02]  /*61880*/  LEA.HI.X.SX32 R17, R14, R2, 0x1, P2 ;  /* 0x000000020e117211 */ /* 0x000fe400010f0eff */
[----:B------:R-:W2:Y:S01]  /*61890*/  LDL.LU R14, [R1+0x9c] ;  /* 0x00009c00010e7983 */ /* 0x000ea20000300800 */
[----:B------:R-:W-:-:S04]  /*618a0*/  IADD3 R12, P6, PT, R3, R0, RZ ;  /* 0x00000000030c7210 */ /* 0x000fc80007fde0ff */
[----:B------:R-:W-:Y:S02]  /*618b0*/  LEA.HI.X.SX32 R13, R3, R2, 0x1, P6 ;  /* 0x00000002030d7211 */ /* 0x000fe400030f0eff */
[----:B------:R-:W1:Y:S01]  /*618c0*/  LDC R3, c[0x0][0x3e8] ;  /* 0x0000fa00ff037b82 */ /* 0x000e620000000800 */
[----:B------:R3:W-:Y:S04]  /*618d0*/  STL.64 [R1+0x300], R16 ;  /* 0x0003001001007387 */ /* 0x0007e80000100a00 */
[----:B------:R-:W2:Y:S01]  /*618e0*/  LDL.LU R7, [R1+0x98] ;  /* 0x0000980001077983 */ /* 0x000ea20000300800 */
[----:B0-----:R-:W-:-:S03]  /*618f0*/  IMAD.MOV.U32 R22, RZ, RZ, R18 ;  /* 0x000000ffff167224 */ /* 0x001fc600078e0012 */
[----:B------:R5:W-:Y:S04]  /*61900*/  STL.64 [R1+0x2f8], R12 ;  /* 0x0002f80c01007387 */ /* 0x000be80000100a00 */
[----:B------:R-:W2:Y:S04]  /*61910*/  LDL.LU R18, [R1+0x94] ;  /* 0x0000940001127983 */ /* 0x000ea80000300800 */
[----:B------:R-:W-:Y:S04]  /*61920*/  STL.64 [R1+0xb90], R4 ;  /* 0x000b900401007387 */ /* 0x000fe80000100a00 */
[----:B------:R-:W2:Y:S01]  /*61930*/  LDL.LU R27, [R1+0x90] ;  /* 0x00009000011b7983 */ /* 0x000ea20000300800 */
[----:B-1----:R-:W-:-:S02]  /*61940*/  IMAD R23, R3, 0x2, R4 ;  /* 0x0000000203177824 */ /* 0x002fc400078e0204 */
[----:B------:R-:W0:Y:S03]  /*61950*/  LDC R3, c[0x0][0x3e8] ;  /* 0x0000fa00ff037b82 */ /* 0x000e260000000800 */
[----:B0-----:R-:W-:Y:S02]  /*61960*/  LEA R3, R3, R23, 0x1 ;  /* 0x0000001703037211 */ /* 0x001fe400078e08ff */
[----:B----4-:R-:W-:-:S04]  /*61970*/  IADD3 R24, P0, PT, R15, R0, RZ ;  /* 0x000000000f187210 */ /* 0x010fc80007f1e0ff */
[----:B------:R-:W-:Y:S01]  /*61980*/  LEA.HI.X.SX32 R25, R15, R2, 0x1, P0 ;  /* 0x000000020f197211 */ /* 0x000fe200000f0eff */
[----:B------:R-:W-:Y:S02]  /*61990*/  IMAD.MOV.U32 R15, RZ, RZ, R8 ;  /* 0x000000ffff0f7224 */ /* 0x000fe400078e0008 */
[----:B------:R-:W0:Y:S02]  /*619a0*/  LDC R8, c[0x0][0x3e8] ;  /* 0x0000fa00ff087b82 */ /* 0x000e240000000800 */
[----:B------:R-:W-:Y:S04]  /*619b0*/  STL.64 [R1+0x2f0], R24 ;  /* 0x0002f01801007387 */ /* 0x000fe80000100a00 */
[----:B------:R-:W4:Y:S01]  /*619c0*/  LDL.LU R29, [R1+0x80] ;  /* 0x00008000011d7983 */ /* 0x000f220000300800 */
[----:B---3--:R-:W-:-:S04]  /*619d0*/  IADD3 R16, P2, PT, R20, R0, RZ ;  /* 0x0000000014107210 */ /* 0x008fc80007f5e0ff */
[----:B------:R-:W-:Y:S02]  /*619e0*/  LEA.HI.X.SX32 R17, R20, R2, 0x1, P2 ;  /* 0x0000000214117211 */ /* 0x000fe400010f0eff */
[----:B-----5:R-:W-:-:S04]  /*619f0*/  IADD3 R12, P6, PT, R9, R0, RZ ;  /* 0x00000000090c7210 */ /* 0x020fc80007fde0ff */
[----:B------:R-:W-:Y:S02]  /*61a00*/  LEA.HI.X.SX32 R13, R9, R2, 0x1, P6 ;  /* 0x00000002090d7211 */ /* 0x000fe400030f0eff */
[----:B------:R-:W1:Y:S01]  /*61a10*/  LDC R9, c[0x0][0x3e8] ;  /* 0x0000fa00ff097b82 */ /* 0x000e620000000800 */
[----:B------:R3:W-:Y:S04]  /*61a20*/  STL.64 [R1+0x2e8], R16 ;  /* 0x0002e81001007387 */ /* 0x0007e80000100a00 */
[----:B---3--:R-:W3:Y:S04]  /*61a30*/  LDL.LU R17, [R1+0x7c] ;  /* 0x00007c0001117983 */ /* 0x008ee80000300800 */
[----:B------:R5:W-:Y:S01]  /*61a40*/  STL.64 [R1+0x2e0], R12 ;  /* 0x0002e00c01007387 */ /* 0x000be20000100a00 */
[----:B------:R-:W-:-:S04]  /*61a50*/  IADD3 R24, P0, PT, R6, R0, RZ ;  /* 0x0000000006187210 */ /* 0x000fc80007f1e0ff */
[----:B------:R-:W-:Y:S02]  /*61a60*/  LEA.HI.X.SX32 R25, R6, R2, 0x1, P0 ;  /* 0x0000000206197211 */ /* 0x000fe400000f0eff */
[----:B------:R-:W-:-:S04]  /*61a70*/  IADD3 R20, P2, PT, R10, R0, RZ ;  /* 0x000000000a147210 */ /* 0x000fc80007f5e0ff */
[----:B------:R-:W-:Y:S02]  /*61a80*/  LEA.HI.X.SX32 R21, R10, R2, 0x1, P2 ;  /* 0x000000020a157211 */ /* 0x000fe400010f0eff */
[----:B------:R-:W1:Y:S01]  /*61a90*/  LDC R10, c[0x0][0x3e8] ;  /* 0x0000fa00ff0a7b82 */ /* 0x000e620000000800 */
[----:B------:R-:W-:Y:S04]  /*61aa0*/  STL.64 [R1+0x2d8], R24 ;  /* 0x0002d81801007387 */ /* 0x000fe80000100a00 */
[----:B------:R1:W-:Y:S01]  /*61ab0*/  STL.64 [R1+0x2d0], R20 ;  /* 0x0002d01401007387 */ /* 0x0003e20000100a00 */
[C---:B-----5:R-:W-:Y:S01]  /*61ac0*/  IADD3 R12, P6, PT, R11.reuse, R0, RZ ;  /* 0x000000000b0c7210 */ /* 0x060fe20007fde0ff */
[----:B0-----:R-:W-:Y:S02]  /*61ad0*/  IMAD R8, R8, 0x2, R3 ;  /* 0x0000000208087824 */ /* 0x001fe400078e0203 */
[----:B-1----:R-:W5:Y:S04]  /*61ae0*/  LDL.LU R20, [R1+0x74] ;  /* 0x0000740001147983 */ /* 0x002f680000300800 */
[----:B------:R-:W5:Y:S01]  /*61af0*/  LDL.LU R21, [R1+0x68] ;  /* 0x0000680001157983 */ /* 0x000f620000300800 */
[----:B------:R-:W-:Y:S01]  /*61b00*/  LEA.HI.X.SX32 R13, R11, R2, 0x1, P6 ;  /* 0x000000020b0d7211 */ /* 0x000fe200030f0eff */
[----:B------:R-:W-:Y:S01]  /*61b10*/  IMAD R9, R9, 0x2, R8 ;  /* 0x0000000209097824 */ /* 0x000fe200078e0208 */
[----:B------:R-:W-:Y:S01]  /*61b20*/  IADD3 R4, P0, PT, R22, R0, RZ ;  /* 0x0000000016047210 */ /* 0x000fe20007f1e0ff */
[----:B------:R-:W0:Y:S02]  /*61b30*/  LDC R11, c[0x0][0x3e8] ;  /* 0x0000fa00ff0b7b82 */ /* 0x000e240000000800 */
[----:B------:R1:W-:Y:S01]  /*61b40*/  STL.64 [R1+0x2c8], R12 ;  /* 0x0002c80c01007387 */ /* 0x0003e20000100a00 */
[----:B------:R-:W-:-:S03]  /*61b50*/  LEA R10, R10, R9, 0x1 ;  /* 0x000000090a0a7211 */ /* 0x000fc600078e08ff */
[----:B-1----:R-:W5:Y:S04]  /*61b60*/  LDL.LU R12, [R1+0x4c] ;  /* 0x00004c00010c7983 */ /* 0x002f680000300800 */
[----:B------:R1:W-:Y:S04]  /*61b70*/  STL.64 [R1+0xb98], R8 ;  /* 0x000b980801007387 */ /* 0x0003e80000100a00 */
[----:B------:R0:W-:Y:S01]  /*61b80*/  STL [R1+0x2c0], R4 ;  /* 0x0002c00401007387 */ /* 0x0001e20000100800 */
[----:B-1----:R-:W-:Y:S01]  /*61b90*/  IMAD.MOV.U32 R9, RZ, RZ, R5 ;  /* 0x000000ffff097224 */ /* 0x002fe200078e0005 */
[----:B------:R-:W-:-:S02]  /*61ba0*/  LEA.HI.X.SX32 R9, R22, R2, 0x1, P0 ;  /* 0x0000000216097211 */ /* 0x000fc400000f0eff */
[----:B------:R-:W5:Y:S04]  /*61bb0*/  LDL.LU R22, [R1+0x48] ;  /* 0x0000480001167983 */ /* 0x000f680000300800 */
[----:B------:R-:W-:Y:S04]  /*61bc0*/  STL [R1+0x2c4], R9 ;  /* 0x0002c40901007387 */ /* 0x000fe80000100800 */
[----:B------:R-:W5:Y:S01]  /*61bd0*/  LDL.LU R13, [R1+0x44] ;  /* 0x00004400010d7983 */ /* 0x000f620000300800 */
[----:B------:R-:W-:Y:S02]  /*61be0*/  IMAD.MOV.U32 R8, RZ, RZ, R4 ;  /* 0x000000ffff087224 */ /* 0x000fe400078e0004 */
[----:B------:R-:W-:-:S02]  /*61bf0*/  IMAD.MOV.U32 R6, RZ, RZ, R15 ;  /* 0x000000ffff067224 */ /* 0x000fc400078e000f */
[----:B------:R-:W1:Y:S01]  /*61c00*/  LDC R15, c[0x0][0x3e8] ;  /* 0x0000fa00ff0f7b82 */ /* 0x000e620000000800 */
[----:B0-----:R-:W-:Y:S01]  /*61c10*/  IMAD R11, R11, 0x2, R10 ;  /* 0x000000020b0b7824 */ /* 0x001fe200078e020a */
[----:B--2---:R-:W-:-:S04]  /*61c20*/  IADD3 R24, P2, PT, R14, R0, RZ ;  /* 0x000000000e187210 */ /* 0x004fc80007f5e0ff */
[----:B------:R-:W-:Y:S02]  /*61c30*/  LEA.HI.X.SX32 R25, R14, R2, 0x1, P2 ;  /* 0x000000020e197211 */ /* 0x000fe400010f0eff */
[----:B------:R-:W0:Y:S03]  /*61c40*/  LDC R14, c[0x0][0x3e8] ;  /* 0x0000fa00ff0e7b82 */ /* 0x000e260000000800 */
[----:B------:R2:W-:Y:S01]  /*61c50*/  STL.64 [R1+0x238], R24 ;  /* 0x0002381801007387 */ /* 0x0005e20000100a00 */
[----:B------:R-:W-:-:S04]  /*61c60*/  IADD3 R4, P6, PT, R7, R0, RZ ;  /* 0x0000000007047210 */ /* 0x000fc80007fde0ff */
[----:B------:R-:W-:-:S05]  /*61c70*/  LEA.HI.X.SX32 R5, R7, R2, 0x1, P6 ;  /* 0x0000000207057211 */ /* 0x000fca00030f0eff */
[----:B------:R4:W-:Y:S04]  /*61c80*/  STL.64 [R1+0x230], R4 ;  /* 0x0002300401007387 */ /* 0x0009e80000100a00 */
[----:B------:R-:W5:Y:S04]  /*61c90*/  LDL.LU R7, [R1+0x3c] ;  /* 0x00003c0001077983 */ /* 0x000f680000300800 */
[----:B------:R-:W5:Y:S01]  /*61ca0*/  LDL.LU R16, [R1+0x38] ;  /* 0x0000380001107983 */ /* 0x000f620000300800 */
[-C--:B--2---:R-:W-:Y:S02]  /*61cb0*/  IADD3 R24, P0, PT, R18, R0.reuse, RZ ;  /* 0x0000000012187210 */ /* 0x084fe40007f1e0ff */
[----:B------:R-:W-:-:S02]  /*61cc0*/  IADD3 R8, P2, PT, R27, R0, RZ ;  /* 0x000000001b087210 */ /* 0x000fc40007f5e0ff */
[-C--:B------:R-:W-:Y:S02]  /*61cd0*/  LEA.HI.X.SX32 R25, R18, R2.reuse, 0x1, P0 ;  /* 0x0000000212197211 */ /* 0x080fe400000f0eff */
[----:B------:R-:W-:Y:S01]  /*61ce0*/  LEA.HI.X.SX32 R9, R27, R2, 0x1, P2 ;  /* 0x000000021b097211 */ /* 0x000fe200010f0eff */
[----:B------:R-:W2:Y:S02]  /*61cf0*/  LDC R18, c[0x0][0x3e8] ;  /* 0x0000fa00ff127b82 */ /* 0x000ea40000000800 */
[----:B------:R3:W-:Y:S04]  /*61d00*/  STL.64 [R1+0x228], R24 ;  /* 0x0002281801007387 */ /* 0x0007e80000100a00 */
[----:B------:R5:W-:Y:S01]  /*61d10*/  STL.64 [R1+0x220], R8 ;  /* 0x0002200801007387 */ /* 0x000be20000100a00 */
[----:B0-----:R-:W-:-:S05]  /*61d20*/  LEA R14, R14, R11, 0x1 ;  /* 0x0000000b0e0e7211 */ /* 0x001fca00078e08ff */
[----:B-1----:R-:W-:-:S04]  /*61d30*/  IMAD R15, R15, 0x2, R14 ;  /* 0x000000020f0f7824 */ /* 0x002fc800078e020e */
[----:B--2---:R-:W-:Y:S01]  /*61d40*/  IMAD R18, R18, 0x2, R15 ;  /* 0x0000000212127824 */ /* 0x004fe200078e020f */
[----:B----4-:R-:W-:-:S04]  /*61d50*/  IADD3 R4, P6, PT, R29, R0, RZ ;  /* 0x000000001d047210 */ /* 0x010fc80007fde0ff */
[----:B------:R-:W-:Y:S02]  /*61d60*/  LEA.HI.X.SX32 R5, R29, R2, 0x1, P6 ;  /* 0x000000021d057211 */ /* 0x000fe400030f0eff */
[----:B------:R-:W-:Y:S02]  /*61d70*/  MOV R29, R19 ;  /* 0x00000013001d7202 */ /* 0x000fe40000000f00 */
[----:B------:R-:W0:Y:S01]  /*61d80*/  LDC R19, c[0x0][0x3e8] ;  /* 0x0000fa00ff137b82 */ /* 0x000e220000000800 */
[----:B------:R1:W-:Y:S04]  /*61d90*/  STL.64 [R1+0x218], R4 ;  /* 0x0002180401007387 */ /* 0x0003e80000100a00 */
[----:B------:R-:W2:Y:S04]  /*61da0*/  LDL.LU R26, [R1+0x30] ;  /* 0x00003000011a7983 */ /* 0x000ea80000300800 */
[----:B------:R-:W4:Y:S01]  /*61db0*/  LDL.LU R27, [R1+0xc] ;  /* 0x00000c00011b7983 */ /* 0x000f220000300800 */
[----:B---3--:R-:W-:-:S04]  /*61dc0*/  IADD3 R24, P0, PT, R17, R0, RZ ;  /* 0x0000000011187210 */ /* 0x008fc80007f1e0ff */
[----:B------:R-:W-:Y:S01]  /*61dd0*/  LEA.HI.X.SX32 R25, R17, R2, 0x1, P0 ;  /* 0x0000000211197211 */ /* 0x000fe200000f0eff */
[----:B0-----:R-:W-:-:S04]  /*61de0*/  IMAD R19, R19, 0x2, R18 ;  /* 0x0000000213137824 */ /* 0x001fc800078e0212 */
[----:B------:R-:W-:Y:S04]  /*61df0*/  STL.64 [R1+0x210], R24 ;  /* 0x0002101801007387 */ /* 0x000fe80000100a00 */
[----:B------:R-:W3:Y:S01]  /*61e00*/  LDL.LU R17, [R1+0x4] ;  /* 0x0000040001117983 */ /* 0x000ee20000300800 */
[CC--:B-----5:R-:W-:Y:S02]  /*61e10*/  IADD3 R8, P2, PT, R20.reuse, R0.reuse, RZ ;  /* 0x0000000014087210 */ /* 0x0e0fe40007f5e0ff */
[C---:B-1----:R-:W-:Y:S02]  /*61e20*/  IADD3 R4, P6, PT, R21.reuse, R0, RZ ;  /* 0x0000000015047210 */ /* 0x042fe40007fde0ff */
[-C--:B------:R-:W-:Y:S02]  /*61e30*/  LEA.HI.X.SX32 R9, R20, R2.reuse, 0x1, P2 ;  /* 0x0000000214097211 */ /* 0x080fe400010f0eff */
[----:B------:R-:W0:Y:S01]  /*61e40*/  LDC R20, c[0x0][0x3e8] ;  /* 0x0000fa00ff147b82 */ /* 0x000e220000000800 */
[----:B------:R-:W-:-:S07]  /*61e50*/  LEA.HI.X.SX32 R5, R21, R2, 0x1, P6 ;  /* 0x0000000215057211 */ /* 0x000fce00030f0eff */
[----:B------:R-:W1:Y:S01]  /*61e60*/  LDC R21, c[0x0][0x3e8] ;  /* 0x0000fa00ff157b82 */ /* 0x000e620000000800 */
[----:B------:R5:W-:Y:S04]  /*61e70*/  STL.64 [R1+0x208], R8 ;  /* 0x0002080801007387 */ /* 0x000be80000100a00 */
[----:B------:R-:W-:Y:S04]  /*61e80*/  STL.64 [R1+0x200], R4 ;  /* 0x0002000401007387 */ /* 0x000fe80000100a00 */
[----:B------:R5:W-:Y:S02]  /*61e90*/  STL.64 [R1+0xb60], R18 ;  /* 0x000b601201007387 */ /* 0x000be40000100a00 */
[----:B-----5:R-:W-:-:S02]  /*61ea0*/  IADD3 R8, P0, PT, R12, R0, RZ ;  /* 0x000000000c087210 */ /* 0x020fc40007f1e0ff */
[----:B------:R-:W5:Y:S02]  /*61eb0*/  LDL.LU R18, [R1+0x2c] ;  /* 0x00002c0001127983 */ /* 0x000f640000300800 */
[----:B------:R-:W-:Y:S01]  /*61ec0*/  LEA.HI.X.SX32 R9, R12, R2, 0x1, P0 ;  /* 0x000000020c097211 */ /* 0x000fe200000f0eff */
[----:B0-----:R-:W-:Y:S02]  /*61ed0*/  IMAD R20, R20, 0x2, R19 ;  /* 0x0000000214147824 */ /* 0x001fe400078e0213 */
[----:B------:R-:W3:Y:S01]  /*61ee0*/  LDL.LU R19, [R1] ;  /* 0x0000000001137983 */ /* 0x000ee20000300800 */
[CC--:B------:R-:W-:Y:S02]  /*61ef0*/  IADD3 R24, P2, PT, R22.reuse, R0.reuse, RZ ;  /* 0x0000000016187210 */ /* 0x0c0fe40007f5e0ff */
[----:B------:R-:W-:Y:S01]  /*61f00*/  IADD3 R4, P6, PT, R13, R0, RZ ;  /* 0x000000000d047210 */ /* 0x000fe20007fde0ff */
[----:B-1----:R-:W-:Y:S01]  /*61f10*/  IMAD R21, R21, 0x2, R20 ;  /* 0x0000000215157824 */ /* 0x002fe200078e0214 */
[----:B------:R-:W-:-:S02]  /*61f20*/  LEA.HI.X.SX32 R25, R22, R2, 0x1, P2 ;  /* 0x0000000216197211 */ /* 0x000fc400010f0eff */
[----:B------:R-:W-:Y:S01]  /*61f30*/  LEA.HI.X.SX32 R5, R13, R2, 0x1, P6 ;  /* 0x000000020d057211 */ /* 0x000fe200030f0eff */
[----:B------:R0:W-:Y:S01]  /*61f40*/  STL.64 [R1+0x1f8], R8 ;  /* 0x0001f80801007387 */ /* 0x0001e20000100a00 */
[----:B------:R-:W1:Y:S03]  /*61f50*/  LDC R22, c[0x0][0x3e8] ;  /* 0x0000fa00ff167b82 */ /* 0x000e660000000800 */
[----:B0-----:R-:W3:Y:S04]  /*61f60*/  LDL.LU.64 R8, [R1+0xb98] ;  /* 0x000b980001087983 */ /* 0x001ee80000300a00 */
[----:B------:R-:W-:Y:S04]  /*61f70*/  STL.64 [R1+0x1e8], R4 ;  /* 0x0001e80401007387 */ /* 0x000fe80000100a00 */
[----:B------:R-:W-:Y:S04]  /*61f80*/  STL.64 [R1+0x1f0], R24 ;  /* 0x0001f01801007387 */ /* 0x000fe80000100a00 */
[----:B------:R0:W-:Y:S04]  /*61f90*/  STL.64 [R1+0xb58], R20 ;  /* 0x000b581401007387 */ /* 0x0001e80000100a00 */
[----:B0-----:R-:W3:Y:S01]  /*61fa0*/  LDL.LU R20, [R1+0x8] ;  /* 0x0000080001147983 */ /* 0x001ee20000300800 */
[----:B------:R-:W-:-:S02]  /*61fb0*/  IADD3 R4, P0, PT, R6, R0, RZ ;  /* 0x0000000006047210 */ /* 0x000fc40007f1e0ff */
[----:B------:R-:W-:Y:S02]  /*61fc0*/  MOV R5, R6 ;  /* 0x0000000600057202 */ /* 0x000fe40000000f00 */
[----:B------:R-:W0:Y:S02]  /*61fd0*/  LDC R6, c[0x0][0x3e8] ;  /* 0x0000fa00ff067b82 */ /* 0x000e240000000800 */
[----:B------:R-:W-:-:S05]  /*61fe0*/  LEA.HI.X.SX32 R5, R5, R2, 0x1, P0 ;  /* 0x0000000205057211 */ /* 0x000fca00000f0eff */
[----:B------:R1:W-:Y:S04]  /*61ff0*/  STL.64 [R1+0x1e0], R4 ;  /* 0x0001e00401007387 */ /* 0x0003e80000100a00 */
[----:B-1----:R-:W5:Y:S01]  /*62000*/  LDL.LU.64 R4, [R1+0xb90] ;  /* 0x000b900001047983 */ /* 0x002f620000300a00 */
[----:B------:R-:W-:-:S04]  /*62010*/  IMAD R22, R22, 0x2, R21 ;  /* 0x0000000216167824 */ /* 0x000fc800078e0215 */
[----:B0-----:R-:W-:Y:S01]  /*62020*/  IMAD R6, R6, 0x2, R22 ;  /* 0x0000000206067824 */ /* 0x001fe200078e0216 */
[CC--:B------:R-:W-:Y:S02]  /*62030*/  IADD3 R24, P2, PT, R7.reuse, R0.reuse, RZ ;  /* 0x0000000007187210 */ /* 0x0c0fe40007f5e0ff */
[C---:B------:R-:W-:Y:S02]  /*62040*/  IADD3 R12, P6, PT, R16.reuse, R0, RZ ;  /* 0x00000000100c7210 */ /* 0x040fe40007fde0ff */
[-C--:B------:R-:W-:Y:S02]  /*62050*/  LEA.HI.X.SX32 R25, R7, R2.reuse, 0x1, P2 ;  /* 0x0000000207197211 */ /* 0x080fe400010f0eff */
[----:B------:R-:W-:Y:S01]  /*62060*/  LEA.HI.X.SX32 R13, R16, R2, 0x1, P6 ;  /* 0x00000002100d7211 */ /* 0x000fe200030f0eff */
[----:B------:R-:W0:Y:S04]  /*62070*/  LDC R7, c[0x0][0x3e8] ;  /* 0x0000fa00ff077b82 */ /* 0x000e280000000800 */
[----:B------:R1:W-:Y:S02]  /*62080*/  STL.64 [R1+0x1d0], R12 ;  /* 0x0001d00c01007387 */ /* 0x0003e40000100a00 */
[----:B-1----:R-:W-:Y:S01]  /*62090*/  IADD3 R12, P0, PT, R29, R0, RZ ;  /* 0x000000001d0c7210 */ /* 0x002fe20007f1e0ff */
[----:B------:R-:W-:-:S02]  /*620a0*/  IMAD.MOV.U32 R13, RZ, RZ, R29 ;  /* 0x000000ffff0d7224 */ /* 0x000fc400078e001d */
[----:B------:R-:W1:Y:S01]  /*620b0*/  LDC R29, c[0x0][0x3e8] ;  /* 0x0000fa00ff1d7b82 */ /* 0x000e620000000800 */
[----:B0-----:R-:W-:Y:S02]  /*620c0*/  LEA R16, R7, R6, 0x1 ;  /* 0x0000000607107211 */ /* 0x001fe400078e08ff */
[----:B------:R-:W-:Y:S01]  /*620d0*/  LEA.HI.X.SX32 R13, R13, R2, 0x1, P0 ;  /* 0x000000020d0d7211 */ /* 0x000fe200000f0eff */
[----:B------:R-:W-:Y:S02]  /*620e0*/  STL.64 [R1+0x1d8], R24 ;  /* 0x0001d81801007387 */ /* 0x000fe40000100a00 */
[----:B-1----:R-:W-:Y:S02]  /*620f0*/  IMAD R16, R29, 0x2, R16 ;  /* 0x000000021d107824 */ /* 0x002fe400078e0210 */
[----:B------:R-:W0:Y:S01]  /*62100*/  LDC R29, c[0x0][0x3e8] ;  /* 0x0000fa00ff1d7b82 */ /* 0x000e220000000800 */
[----:B------:R1:W-:Y:S04]  /*62110*/  STL.64 [R1+0x1c8], R12 ;  /* 0x0001c80c01007387 */ /* 0x0003e80000100a00 */
[----:B-1----:R-:W5:Y:S04]  /*62120*/  LDL.LU.64 R12, [R1+0xb88] ;  /* 0x000b8800010c7983 */ /* 0x002f680000300a00 */
[----:B------:R0:W-:Y:S01]  /*62130*/  STL [R1+0x10], R16 ;  /* 0x0000101001007387 */ /* 0x0001e20000100800 */
[----:B----4-:R-:W-:-:S04]  /*62140*/  IADD3 R6, P6, PT, R27, R0, RZ ;  /* 0x000000001b067210 */ /* 0x010fc80007fde0ff */
[----:B------:R-:W-:Y:S02]  /*62150*/  LEA.HI.X.SX32 R7, R27, R2, 0x1, P6 ;  /* 0x000000021b077211 */ /* 0x000fe400030f0eff */
[----:B--2---:R-:W-:-:S03]  /*62160*/  IADD3 R24, P2, PT, R26, R0, RZ ;  /* 0x000000001a187210 */ /* 0x004fc60007f5e0ff */
[----:B------:R3:W-:Y:S01]  /*62170*/  STL.64 [R1+0x1b8], R6 ;  /* 0x0001b80601007387 */ /* 0x0007e20000100a00 */
[----:B------:R-:W-:Y:S01]  /*62180*/  LEA.HI.X.SX32 R25, R26, R2, 0x1, P2 ;  /* 0x000000021a197211 */ /* 0x000fe200010f0eff */
[----:B0-----:R-:W-:Y:S02]  /*62190*/  IMAD R16, R29, 0x2, R16 ;  /* 0x000000021d107824 */ /* 0x001fe400078e0210 */
[----:B------:R-:W0:Y:S02]  /*621a0*/  LDC R29, c[0x0][0x3e8] ;  /* 0x0000fa00ff1d7b82 */ /* 0x000e240000000800 */
[----:B------:R-:W-:Y:S04]  /*621b0*/  STL.64 [R1+0x1c0], R24 ;  /* 0x0001c01801007387 */ /* 0x000fe80000100a00 */
[----:B------:R0:W-:Y:S01]  /*621c0*/  STL [R1+0xc], R16 ;  /* 0x00000c1001007387 */ /* 0x0001e20000100800 */
[----:B---3--:R-:W-:-:S04]  /*621d0*/  IADD3 R6, P0, PT, R20, R0, RZ ;  /* 0x0000000014067210 */ /* 0x008fc80007f1e0ff */
[----:B------:R-:W-:Y:S01]  /*621e0*/  LEA.HI.X.SX32 R7, R20, R2, 0x1, P0 ;  /* 0x0000000214077211 */ /* 0x000fe200000f0eff */
[----:B0-----:R-:W-:Y:S01]  /*621f0*/  IMAD R16, R29, 0x2, R16 ;  /* 0x000000021d107824 */ /* 0x001fe200078e0210 */
[CC--:B-----5:R-:W-:Y:S01]  /*62200*/  IADD3 R26, P2, PT, R18.reuse, R0.reuse, RZ ;  /* 0x00000000121a7210 */ /* 0x0e0fe20007f5e0ff */
[----:B------:R-:W0:Y:S01]  /*62210*/  LDC R29, c[0x0][0x3e8] ;  /* 0x0000fa00ff1d7b82 */ /* 0x000e220000000800 */
[----:B------:R-:W-:Y:S01]  /*62220*/  IADD3 R24, P6, PT, R17, R0, RZ ;  /* 0x0000000011187210 */ /* 0x000fe20007fde0ff */
[----:B------:R1:W-:Y:S06]  /*62230*/  STL.64 [R1+0x1b0], R6 ;  /* 0x0001b00601007387 */ /* 0x0003ec0000100a00 */
[----:B------:R-:W2:Y:S01]  /*62240*/  LDC R20, c[0x0][0x3e8] ;  /* 0x0000fa00ff147b82 */ /* 0x000ea20000000800 */
[----:B-1----:R-:W3:Y:S01]  /*62250*/  LDL.LU.64 R6, [R1+0xb80] ;  /* 0x000b800001067983 */ /* 0x002ee20000300a00 */
[----:B------:R-:W-:-:S02]  /*62260*/  LEA.HI.X.SX32 R27, R18, R2, 0x1, P2 ;  /* 0x00000002121b7211 */ /* 0x000fc400010f0eff */
[----:B0-----:R-:W-:-:S04]  /*62270*/  LEA R18, R29, R16, 0x1 ;  /* 0x000000101d127211 */ /* 0x001fc800078e08ff */
[----:B------:R-:W0:Y:S01]  /*62280*/  LDC R29, c[0x0][0x3e8] ;  /* 0x0000fa00ff1d7b82 */ /* 0x000e220000000800 */
[----:B------:R-:W-:Y:S04]  /*62290*/  STL [R1+0x8], R16 ;  /* 0x0000081001007387 */ /* 0x000fe80000100800 */
[----:B------:R1:W-:Y:S01]  /*622a0*/  STL.64 [R1+0x1a8], R26 ;  /* 0x0001a81a01007387 */ /* 0x0003e20000100a00 */
[----:B------:R-:W-:Y:S02]  /*622b0*/  LEA.HI.X.SX32 R25, R17, R2, 0x1, P6 ;  /* 0x0000000211197211 */ /* 0x000fe400030f0eff */
[----:B-1----:R-:W-:-:S04]  /*622c0*/  IADD3 R26, P0, PT, R19, R0, RZ ;  /* 0x00000000131a7210 */ /* 0x002fc80007f1e0ff */
[----:B------:R-:W-:Y:S01]  /*622d0*/  LEA.HI.X.SX32 R27, R19, R2, 0x1, P0 ;  /* 0x00000002131b7211 */ /* 0x000fe200000f0eff */
[----:B0-----:R-:W-:Y:S02]  /*622e0*/  IMAD R19, R29, 0x2, R18 ;  /* 0x000000021d137824 */ /* 0x001fe400078e0212 */
[----:B------:R-:W0:Y:S01]  /*622f0*/  LDC R29, c[0x0][0x3e8] ;  /* 0x0000fa00ff1d7b82 */ /* 0x000e220000000800 */
[----:B------:R1:W-:Y:S01]  /*62300*/  STL.64 [R1+0x1a0], R24 ;  /* 0x0001a01801007387 */ /* 0x0003e20000100a00 */
[----:B------:R-:W-:-:S03]  /*62310*/  IADD3 R16, P6, PT, R5, R0, RZ ;  /* 0x0000000005107210 */ /* 0x000fc60007fde0ff */
[----:B------:R-:W-:Y:S01]  /*62320*/  STL.64 [R1+0x198], R26 ;  /* 0x0001981a01007387 */ /* 0x000fe20000100a00 */
[----:B------:R-:W-:Y:S02]  /*62330*/  LEA.HI.X.SX32 R17, R5, R2, 0x1, P6 ;  /* 0x0000000205117211 */ /* 0x000fe400030f0eff */
[----:B------:R-:W4:Y:S01]  /*62340*/  LDC R5, c[0x0][0x3e8] ;  /* 0x0000fa00ff057b82 */ /* 0x000f220000000800 */
[----:B0-----:R-:W-:Y:S01]  /*62350*/  IMAD R29, R29, 0x2, R19 ;  /* 0x000000021d1d7824 */ /* 0x001fe200078e0213 */
[----:B-1----:R-:W-:-:S04]  /*62360*/  IADD3 R24, P2, PT, R12, R0, RZ ;  /* 0x000000000c187210 */ /* 0x002fc80007f5e0ff */
[----:B------:R-:W-:-:S05]  /*62370*/  LEA.HI.X.SX32 R25, R12, R2, 0x1, P2 ;  /* 0x000000020c197211 */ /* 0x000fca00010f0eff */
[----:B------:R3:W-:Y:S04]  /*62380*/  STL.64 [R1+0x190], R24 ;  /* 0x0001901801007387 */ /* 0x0007e80000100a00 */
[----:B------:R0:W-:Y:S01]  /*62390*/  STL.64 [R1+0x188], R16 ;  /* 0x0001881001007387 */ /* 0x0001e20000100a00 */
[CC--:B---3--:R-:W-:Y:S02]  /*623a0*/  IADD3 R24, P0, PT, R6.reuse, R0.reuse, RZ ;  /* 0x0000000006187210 */ /* 0x0c8fe40007f1e0ff */
[C---:B0-----:R-:W-:Y:S02]  /*623b0*/  IADD3 R16, P2, PT, R7.reuse, R0, RZ ;  /* 0x0000000007107210 */ /* 0x041fe40007f5e0ff */
[-C--:B------:R-:W-:Y:S02]  /*623c0*/  LEA.HI.X.SX32 R25, R6, R2.reuse, 0x1, P0 ;  /* 0x0000000206197211 */ /* 0x080fe400000f0eff */
[----:B------:R-:W-:-:S03]  /*623d0*/  LEA.HI.X.SX32 R17, R7, R2, 0x1, P2 ;  /* 0x0000000207117211 */ /* 0x000fc600010f0eff */
[----:B------:R0:W-:Y:S04]  /*623e0*/  STL.64 [R1+0x180], R24 ;  /* 0x0001801801007387 */ /* 0x0001e80000100a00 */
[----:B0-----:R-:W3:Y:S04]  /*623f0*/  LDL.LU.64 R24, [R1+0xb78] ;  /* 0x000b780001187983 */ /* 0x001ee80000300a00 */
[----:B------:R-:W-:Y:S04]  /*62400*/  STL [R1+0xb4c], R29 ;  /* 0x000b4c1d01007387 */ /* 0x000fe80000100800 */
[----:B------:R0:W-:Y:S04]  /*62410*/  STL.64 [R1+0x178], R16 ;  /* 0x0001781001007387 */ /* 0x0001e80000100a00 */
[----:B0-----:R-:W5:Y:S01]  /*62420*/  LDL.LU.64 R16, [R1+0xb70] ;  /* 0x000b700001107983 */ /* 0x001f620000300a00 */
[----:B------:R-:W-:-:S04]  /*62430*/  IADD3 R26, P6, PT, R13, R0, RZ ;  /* 0x000000000d1a7210 */ /* 0x000fc80007fde0ff */
[----:B------:R-:W-:-:S05]  /*62440*/  LEA.HI.X.SX32 R27, R13, R2, 0x1, P6 ;  /* 0x000000020d1b7211 */ /* 0x000fca00030f0eff */
[----:B------:R5:W-:Y:S01]  /*62450*/  STL.64 [R1+0x170], R26 ;  /* 0x0001701a01007387 */ /* 0x000be20000100a00 */
[----:B--2---:R-:W-:Y:S02]  /*62460*/  IMAD R12, R20, 0x2, R29 ;  /* 0x00000002140c7824 */ /* 0x004fe400078e021d */
[----:B------:R-:W0:Y:S01]  /*62470*/  LDC R20, c[0x0][0x3e8] ;  /* 0x0000fa00ff147b82 */ /* 0x000e220000000800 */
[----:B-----5:R-:W-:-:S04]  /*62480*/  IADD3 R26, P0, PT, R16, R0, RZ ;  /* 0x00000000101a7210 */ /* 0x020fc80007f1e0ff */
[----:B------:R-:W-:-:S05]  /*62490*/  LEA.HI.X.SX32 R27, R16, R2, 0x1, P0 ;  /* 0x00000002101b7211 */ /* 0x000fca00000f0eff */
[----:B------:R1:W-:Y:S04]  /*624a0*/  STL.64 [R1+0x168], R26 ;  /* 0x0001681a01007387 */ /* 0x0003e80000100a00 */
[----:B-1----:R-:W2:Y:S01]  /*624b0*/  LDL.LU.64 R26, [R1+0xb68] ;  /* 0x000b6800011a7983 */ /* 0x002ea20000300a00 */
[----:B0-----:R-:W-:Y:S02]  /*624c0*/  LEA R13, R20, R12, 0x1 ;  /* 0x0000000c140d7211 */ /* 0x001fe400078e08ff */
[-C--:B------:R-:W-:Y:S02]  /*624d0*/  IADD3 R20, P2, PT, R17, R0.reuse, RZ ;  /* 0x0000000011147210 */ /* 0x080fe40007f5e0ff */
[----:B------:R-:W-:Y:S01]  /*624e0*/  IADD3 R6, P6, PT, R28, R0, RZ ;  /* 0x000000001c067210 */ /* 0x000fe20007fde0ff */
[----:B----4-:R-:W-:-:S02]  /*624f0*/  IMAD R16, R5, 0x2, R13 ;  /* 0x0000000205107824 */ /* 0x010fc400078e020d */
[----:B------:R-:W-:Y:S01]  /*62500*/  STL [R1+0x160], R20 ;  /* 0x0001601401007387 */ /* 0x000fe20000100800 */
[----:B------:R-:W-:-:S03]  /*62510*/  LEA.HI.X.SX32 R7, R28, R2, 0x1, P6 ;  /* 0x000000021c077211 */ /* 0x000fc600030f0eff */
[----:B------:R0:W-:Y:S01]  /*62520*/  STL.64 [R1+0xb50], R12 ;  /* 0x000b500c01007387 */ /* 0x0001e20000100a00 */
[----:B------:R-:W1:Y:S03]  /*62530*/  LDC R5, c[0x0][0x3e8] ;  /* 0x0000fa00ff057b82 */ /* 0x000e660000000800 */
[----:B------:R2:W-:Y:S01]  /*62540*/  STL.64 [R1+0x158], R6 ;  /* 0x0001580601007387 */ /* 0x0005e20000100a00 */
[----:B0-----:R-:W-:-:S04]  /*62550*/  IMAD.MOV.U32 R13, RZ, RZ, R21 ;  /* 0x000000ffff0d7224 */ /* 0x001fc800078e0015 */
[----:B------:R-:W0:Y:S01]  /*62560*/  LDC R21, c[0x0][0x3e8] ;  /* 0x0000fa00ff157b82 */ /* 0x000e220000000800 */
[----:B------:R-:W-:-:S05]  /*62570*/  LEA.HI.X.SX32 R13, R17, R2, 0x1, P2 ;  /* 0x00000002110d7211 */ /* 0x000fca00010f0eff */
[----:B------:R-:W-:Y:S01]  /*62580*/  STL [R1+0x164], R13 ;  /* 0x0001640d01007387 */ /* 0x000fe20000100800 */
[----:B0-----:R-:W-:Y:S01]  /*62590*/  LEA R17, R21, R16, 0x1 ;  /* 0x0000001015117211 */ /* 0x001fe200078e08ff */
[----:B------:R-:W-:Y:S01]  /*625a0*/  IMAD.MOV.U32 R12, RZ, RZ, R20 ;  /* 0x000000ffff0c7224 */ /* 0x000fe200078e0014 */
[----:B---3--:R-:W-:-:S04]  /*625b0*/  IADD3 R20, P2, PT, R25, R0, RZ ;  /* 0x0000000019147210 */ /* 0x008fc80007f5e0ff */
[----:B------:R-:W-:Y:S02]  /*625c0*/  LEA.HI.X.SX32 R21, R25, R2, 0x1, P2 ;  /* 0x0000000219157211 */ /* 0x000fe400010f0eff */
[----:B--2---:R-:W-:-:S04]  /*625d0*/  IADD3 R6, P0, PT, R27, R0, RZ ;  /* 0x000000001b067210 */ /* 0x004fc80007f1e0ff */
[----:B------:R-:W-:Y:S01]  /*625e0*/  LEA.HI.X.SX32 R7, R27, R2, 0x1, P0 ;  /* 0x000000021b077211 */ /* 0x000fe200000f0eff */
[----:B------:R-:W-:Y:S02]  /*625f0*/  IMAD.MOV.U32 R27, RZ, RZ, R19 ;  /* 0x000000ffff1b7224 */ /* 0x000fe400078e0013 */
[----:B------:R-:W0:Y:S02]  /*62600*/  LDC R19, c[0x0][0x3e8] ;  /* 0x0000fa00ff137b82 */ /* 0x000e240000000800 */
[----:B------:R1:W-:Y:S02]  /*62610*/  STL.64 [R1+0x150], R6 ;  /* 0x0001500601007387 */ /* 0x0003e40000100a00 */
[----:B-1----:R-:W-:-:S04]  /*62620*/  IMAD R7, R5, 0x2, R17 ;  /* 0x0000000205077824 */ /* 0x002fc800078e0211 */
[----:B0-----:R-:W-:Y:S02]  /*62630*/  IMAD R6, R19, 0x2, R7 ;  /* 0x0000000213067824 */ /* 0x001fe400078e0207 */
[----:B------:R-:W0:Y:S01]  /*62640*/  LDC R19, c[0x0][0x3e8] ;  /* 0x0000fa00ff137b82 */ /* 0x000e220000000800 */
[----:B------:R1:W-:Y:S01]  /*62650*/  STL.64 [R1+0x148], R20 ;  /* 0x0001481401007387 */ /* 0x0003e20000100a00 */
[----:B0-----:R-:W-:-:S06]  /*62660*/  IMAD R5, R19, 0x2, R6 ;  /* 0x0000000213057824 */ /* 0x001fcc00078e0206 */
[----:B------:R-:W0:Y:S01]  /*62670*/  LDC R19, c[0x0][0x3e8] ;  /* 0x0000fa00ff137b82 */ /* 0x000e220000000800 */
[----:B-1----:R-:W-:-:S04]  /*62680*/  IADD3 R20, P2, PT, R4, R0, RZ ;  /* 0x0000000004147210 */ /* 0x002fc80007f5e0ff */
[----:B------:R-:W-:Y:S02]  /*62690*/  LEA.HI.X.SX32 R21, R4, R2, 0x1, P2 ;  /* 0x0000000204157211 */ /* 0x000fe400010f0eff */
[-C--:B------:R-:W-:Y:S02]  /*626a0*/  IADD3 R12, P6, PT, R26, R0.reuse, RZ ;  /* 0x000000001a0c7210 */ /* 0x080fe40007fde0ff */
[----:B------:R-:W-:Y:S02]  /*626b0*/  IADD3 R28, P0, PT, R24, R0, RZ ;  /* 0x00000000181c7210 */ /* 0x000fe40007f1e0ff */
[-C--:B------:R-:W-:Y:S01]  /*626c0*/  LEA.HI.X.SX32 R13, R26, R2.reuse, 0x1, P6 ;  /* 0x000000021a0d7211 */ /* 0x080fe200030f0eff */
[----:B0-----:R-:W-:Y:S02]  /*626d0*/  IMAD R4, R19, 0x2, R5 ;  /* 0x0000000213047824 */ /* 0x001fe400078e0205 */
[----:B------:R-:W0:Y:S01]  /*626e0*/  LDC R19, c[0x0][0x3e8] ;  /* 0x0000fa00ff137b82 */ /* 0x000e220000000800 */
[----:B------:R-:W-:Y:S01]  /*626f0*/  LEA.HI.X.SX32 R29, R24, R2, 0x1, P0 ;  /* 0x00000002181d7211 */ /* 0x000fe200000f0eff */
[----:B------:R-:W-:Y:S04]  /*62700*/  STL.64 [R1+0x140], R12 ;  /* 0x0001400c01007387 */ /* 0x000fe80000100a00 */
[----:B------:R1:W-:Y:S04]  /*62710*/  STL [R1+0xb48], R25 ;  /* 0x000b481901007387 */ /* 0x0003e80000100800 */
[----:B------:R2:W-:Y:S01]  /*62720*/  STL.64 [R1+0x138], R28 ;  /* 0x0001381c01007387 */ /* 0x0005e20000100a00 */
[----:B------:R-:W-:Y:S01]  /*62730*/  MOV R24, R18 ;  /* 0x0000001200187202 */ /* 0x000fe20000000f00 */
[----:B-1----:R-:W1:Y:S01]  /*62740*/  LDC R25, c[0x0][0x3e8] ;  /* 0x0000fa00ff197b82 */ /* 0x002e620000000800 */
[----:B--2---:R-:W-:-:S02]  /*62750*/  IADD3 R28, P0, PT, R3, R0, RZ ;  /* 0x00000000031c7210 */ /* 0x004fc40007f1e0ff */
[----:B------:R-:W-:Y:S02]  /*62760*/  IADD3 R12, P6, PT, R23, R0, RZ ;  /* 0x00000000170c7210 */ /* 0x000fe40007fde0ff */
[-C--:B------:R-:W-:Y:S01]  /*62770*/  LEA.HI.X.SX32 R29, R3, R2.reuse, 0x1, P0 ;  /* 0x00000002031d7211 */ /* 0x080fe200000f0eff */
[----:B0-----:R-:W-:Y:S02]  /*62780*/  IMAD R3, R19, 0x2, R4 ;  /* 0x0000000213037824 */ /* 0x001fe400078e0204 */
[----:B------:R-:W0:Y:S01]  /*62790*/  LDC R19, c[0x0][0x3e8] ;  /* 0x0000fa00ff137b82 */ /* 0x000e220000000800 */
[----:B------:R-:W-:Y:S01]  /*627a0*/  LEA.HI.X.SX32 R13, R23, R2, 0x1, P6 ;  /* 0x00000002170d7211 */ /* 0x000fe200030f0eff */
[----:B------:R-:W-:Y:S04]  /*627b0*/  STL.64 [R1+0x130], R20 ;  /* 0x0001301401007387 */ /* 0x000fe80000100a00 */
[----:B------:R2:W-:Y:S04]  /*627c0*/  STL.64 [R1+0x128], R12 ;  /* 0x0001280c01007387 */ /* 0x0005e80000100a00 */
[----:B------:R3:W-:Y:S01]  /*627d0*/  STL.64 [R1+0x120], R28 ;  /* 0x0001201c01007387 */ /* 0x0007e20000100a00 */
[----:B--2---:R-:W-:-:S02]  /*627e0*/  IADD3 R12, P6, PT, R9, R0, RZ ;  /* 0x00000000090c7210 */ /* 0x004fc40007fde0ff */
[C---:B------:R-:W-:Y:S02]  /*627f0*/  IADD3 R20, P2, PT, R8.reuse, R0, RZ ;  /* 0x0000000008147210 */ /* 0x040fe40007f5e0ff */
[-C--:B------:R-:W-:Y:S02]  /*62800*/  LEA.HI.X.SX32 R13, R9, R2.reuse, 0x1, P6 ;  /* 0x00000002090d7211 */ /* 0x080fe400030f0eff */
[----:B------:R-:W-:Y:S02]  /*62810*/  LEA.HI.X.SX32 R21, R8, R2, 0x1, P2 ;  /* 0x0000000208157211 */ /* 0x000fe400010f0eff */
[----:B------:R-:W-:Y:S01]  /*62820*/  IADD3 R18, P2, PT, R11, R0, RZ ;  /* 0x000000000b127210 */ /* 0x000fe20007f5e0ff */
[----:B------:R2:W-:Y:S01]  /*62830*/  STL.64 [R1+0x110], R12 ;  /* 0x0001100c01007387 */ /* 0x0005e20000100a00 */
[----:B0-----:R-:W-:Y:S02]  /*62840*/  LEA R8, R19, R3, 0x1 ;  /* 0x0000000313087211 */ /* 0x001fe400078e08ff */
[----:B------:R-:W-:Y:S01]  /*62850*/  LEA.HI.X.SX32 R19, R11, R2, 0x1, P2 ;  /* 0x000000020b137211 */ /* 0x000fe200010f0eff */
[----:B------:R0:W-:Y:S04]  /*62860*/  STL.64 [R1+0x118], R20 ;  /* 0x0001181401007387 */ /* 0x0001e80000100a00 */
[----:B---3--:R-:W3:Y:S01]  /*62870*/  LDL.LU R29, [R1+0x10] ;  /* 0x00001000011d7983 */ /* 0x008ee20000300800 */
[----:B--2---:R-:W-:-:S04]  /*62880*/  IADD3 R12, P0, PT, R10, R0, RZ ;  /* 0x000000000a0c7210 */ /* 0x004fc80007f1e0ff */
[----:B------:R-:W-:Y:S02]  /*62890*/  LEA.HI.X.SX32 R13, R10, R2, 0x1, P0 ;  /* 0x000000020a0d7211 */ /* 0x000fe400000f0eff */
[----:B0-----:R-:W-:-:S03]  /*628a0*/  IADD3 R20, P6, PT, R14, R0, RZ ;  /* 0x000000000e147210 */ /* 0x001fc60007fde0ff */
[----:B------:R-:W-:Y:S04]  /*628b0*/  STL.64 [R1+0x108], R12 ;  /* 0x0001080c01007387 */ /* 0x000fe80000100a00 */
[----:B------:R0:W-:Y:S01]  /*628c0*/  STL.64 [R1+0x100], R18 ;  /* 0x0001001201007387 */ /* 0x0001e20000100a00 */
[----:B------:R-:W-:-:S03]  /*628d0*/  LEA.HI.X.SX32 R21, R14, R2, 0x1, P6 ;  /* 0x000000020e157211 */ /* 0x000fc600030f0eff */
[----:B0-----:R-:W2:Y:S04]  /*628e0*/  LDL.LU.64 R18, [R1+0xb60] ;  /* 0x000b600001127983 */ /* 0x001ea80000300a00 */
[----:B------:R0:W-:Y:S04]  /*628f0*/  STL.64 [R1+0xf8], R20 ;  /* 0x0000f81401007387 */ /* 0x0001e80000100a00 */
[----:B0-----:R-:W4:Y:S01]  /*62900*/  LDL.LU.64 R20, [R1+0xb58] ;  /* 0x000b580001147983 */ /* 0x001f220000300a00 */
[-C--:B------:R-:W-:Y:S02]  /*62910*/  IADD3 R12, P0, PT, R8, R0.reuse, RZ ;  /* 0x00000000080c7210 */ /* 0x080fe40007f1e0ff */
[----:B------:R-:W-:-:S02]  /*62920*/  IADD3 R10, P2, PT, R15, R0, RZ ;  /* 0x000000000f0a7210 */ /* 0x000fc40007f5e0ff */
[-C--:B------:R-:W-:Y:S02]  /*62930*/  LEA.HI.X.SX32 R13, R8, R2.reuse, 0x1, P0 ;  /* 0x00000002080d7211 */ /* 0x080fe400000f0eff */
[----:B------:R-:W-:Y:S01]  /*62940*/  LEA.HI.X.SX32 R11, R15, R2, 0x1, P2 ;  /* 0x000000020f0b7211 */ /* 0x000fe200010f0eff */
[----:B------:R-:W-:Y:S02]  /*62950*/  IMAD.MOV.U32 R15, RZ, RZ, R24 ;  /* 0x000000ffff0f7224 */ /* 0x000fe400078e0018 */
[----:B------:R-:W0:Y:S01]  /*62960*/  LDC R24, c[0x0][0x3e8] ;  /* 0x0000fa00ff187b82 */ /* 0x000e220000000800 */
[----:B------:R2:W-:Y:S04]  /*62970*/  STL.64 [R1+0xf0], R12 ;  /* 0x0000f00c01007387 */ /* 0x0005e80000100a00 */
[----:B------:R5:W-:Y:S01]  /*62980*/  STL.64 [R1+0xe8], R10 ;  /* 0x0000e80a01007387 */ /* 0x000be20000100a00 */
[----:B--2---:R-:W-:-:S02]  /*62990*/  IADD3 R12, P6, PT, R18, R0, RZ ;  /* 0x00000000120c7210 */ /* 0x004fc40007fde0ff */
[C---:B-----5:R-:W-:Y:S02]  /*629a0*/  IADD3 R10, P2, PT, R19.reuse, R0, RZ ;  /* 0x00000000130a7210 */ /* 0x060fe40007f5e0ff */
[-C--:B------:R-:W-:Y:S02]  /*629b0*/  LEA.HI.X.SX32 R13, R18, R2.reuse, 0x1, P6 ;  /* 0x00000002120d7211 */ /* 0x080fe400030f0eff */
[----:B------:R-:W-:Y:S01]  /*629c0*/  LEA.HI.X.SX32 R11, R19, R2, 0x1, P2 ;  /* 0x00000002130b7211 */ /* 0x000fe200010f0eff */
[----:B------:R-:W2:Y:S04]  /*629d0*/  LDL.LU R18, [R1+0xc] ;  /* 0x00000c0001127983 */ /* 0x000ea80000300800 */
[----:B------:R5:W-:Y:S01]  /*629e0*/  STL.64 [R1+0xe0], R12 ;  /* 0x0000e00c01007387 */ /* 0x000be20000100a00 */
[----:B----4-:R-:W-:-:S04]  /*629f0*/  IADD3 R8, P6, PT, R20, R0, RZ ;  /* 0x0000000014087210 */ /* 0x010fc80007fde0ff */
[----:B------:R-:W-:Y:S02]  /*62a00*/  LEA.HI.X.SX32 R9, R20, R2, 0x1, P6 ;  /* 0x0000000214097211 */ /* 0x000fe400030f0eff */
[C---:B-----5:R-:W-:Y:S01]  /*62a10*/  IADD3 R12, P2, PT, R21.reuse, R0, RZ ;  /* 0x00000000150c7210 */ /* 0x060fe20007f5e0ff */
[----:B------:R4:W-:Y:S04]  /*62a20*/  STL.64 [R1+0xd8], R10 ;  /* 0x0000d80a01007387 */ /* 0x0009e80000100a00 */
[----:B------:R5:W-:Y:S01]  /*62a30*/  STL.64 [R1+0xd0], R8 ;  /* 0x0000d00801007387 */ /* 0x000be20000100a00 */
[----:B------:R-:W-:Y:S02]  /*62a40*/  LEA.HI.X.SX32 R13, R21, R2, 0x1, P2 ;  /* 0x00000002150d7211 */ /* 0x000fe400010f0eff */
[----:B-1----:R-:W-:-:S03]  /*62a50*/  LEA R19, R25, R22, 0x1 ;  /* 0x0000001619137211 */ /* 0x002fc600078e08ff */
[----:B------:R1:W-:Y:S01]  /*62a60*/  STL.64 [R1+0xc8], R12 ;  /* 0x0000c80c01007387 */ /* 0x0003e20000100a00 */
[----:B----4-:R-:W-:Y:S01]  /*62a70*/  IMAD R10, R25, 0x2, R22 ;  /* 0x00000002190a7824 */ /* 0x010fe200078e0216 */
[----:B-----5:R-:W-:Y:S01]  /*62a80*/  IADD3 R8, P6, PT, R22, R0, RZ ;  /* 0x0000000016087210 */ /* 0x020fe20007fde0ff */
[----:B0-----:R-:W-:Y:S02]  /*62a90*/  IMAD R19, R24, 0x2, R19 ;  /* 0x0000000218137824 */ /* 0x001fe400078e0213 */
[----:B------:R-:W-:Y:S01]  /*62aa0*/  IMAD.MOV.U32 R25, RZ, RZ, R10 ;  /* 0x000000ffff197224 */ /* 0x000fe200078e000a */
[----:B------:R-:W-:Y:S02]  /*62ab0*/  LEA.HI.X.SX32 R9, R22, R2, 0x1, P6 ;  /* 0x0000000216097211 */ /* 0x000fe400030f0eff */
[----:B------:R-:W-:Y:S01]  /*62ac0*/  IADD3 R24, P2, PT, R10, R0, RZ ;  /* 0x000000000a187210 */ /* 0x000fe20007f5e0ff */
[----:B-1----:R-:W4:Y:S04]  /*62ad0*/  LDL.LU.64 R12, [R1+0xb50] ;  /* 0x000b5000010c7983 */ /* 0x002f280000300a00 */
[----:B------:R-:W5:Y:S01]  /*62ae0*/  LDL.LU R22, [R1+0x8] ;  /* 0x0000080001167983 */ /* 0x000f620000300800 */
[----:B------:R-:W-:-:S02]  /*62af0*/  LEA.HI.X.SX32 R25, R25, R2, 0x1, P2 ;  /* 0x0000000219197211 */ /* 0x000fc400010f0eff */
[C---:B------:R-:W-:Y:S01]  /*62b00*/  IADD3 R20, P6, PT, R19.reuse, R0, RZ ;  /* 0x0000000013147210 */ /* 0x040fe20007fde0ff */
[----:B------:R-:W-:Y:S04]  /*62b10*/  STL.64 [R1+0xc0], R8 ;  /* 0x0000c00801007387 */ /* 0x000fe80000100a00 */
[----:B------:R3:W-:Y:S01]  /*62b20*/  STL.64 [R1+0xb8], R24 ;  /* 0x0000b81801007387 */ /* 0x0007e20000100a00 */
[----:B------:R-:W-:-:S05]  /*62b30*/  LEA.HI.X.SX32 R21, R19, R2, 0x1, P6 ;  /* 0x0000000213157211 */ /* 0x000fca00030f0eff */
[----:B------:R2:W-:Y:S01]  /*62b40*/  STL.64 [R1+0xb0], R20 ;  /* 0x0000b01401007387 */ /* 0x0005e20000100a00 */
[----:B---3--:R-:W-:-:S04]  /*62b50*/  IADD3 R24, P2, PT, R29, R0, RZ ;  /* 0x000000001d187210 */ /* 0x008fc80007f5e0ff */
[----:B------:R-:W-:Y:S02]  /*62b60*/  LEA.HI.X.SX32 R25, R29, R2, 0x1, P2 ;  /* 0x000000021d197211 */ /* 0x000fe400010f0eff */
[----:B------:R-:W3:Y:S01]  /*62b70*/  LDL.LU R29, [R1+0xb4c] ;  /* 0x000b4c00011d7983 */ /* 0x000ee20000300800 */
[----:B------:R-:W0:Y:S03]  /*62b80*/  S2R R28, SR_TID.X ;  /* 0x00000000001c7919 */ /* 0x000e260000002100 */
[----:B------:R-:W-:Y:S01]  /*62b90*/  STL.64 [R1+0xa8], R24 ;  /* 0x0000a81801007387 */ /* 0x000fe20000100a00 */
[----:B------:R-:W-:Y:S01]  /*62ba0*/  IMAD.MOV.U32 R26, RZ, RZ, R27 ;  /* 0x000000ffff1a7224 */ /* 0x000fe200078e001b */
[----:B0-----:R-:W-:-:S04]  /*62bb0*/  LOP3.LUT R27, R28, 0x1ff, RZ, 0xc0, !PT ;  /* 0x000001ff1c1b7812 */ /* 0x001fc800078ec0ff */
[----:B------:R-:W-:-:S05]  /*62bc0*/  LEA R14, R27, UR8, 0x4 ;  /* 0x000000081b0e7c11 */ /* 0x000fca000f8e20ff */
[----:B------:R-:W-:Y:S01]  /*62bd0*/  LDS.128 R8, [R14] ;  /* 0x000000000e087984 */ /* 0x000fe20000000c00 */
[----:B------:R-:W-:Y:S01]  /*62be0*/  IMAD.SHL.U32 R19, R28, 0x4, RZ ;  /* 0x000000041c137824 */ /* 0x000fe200078e00ff */
[----:B------:R-:W-:-:S04]  /*62bf0*/  ISETP.GE.U32.AND P0, PT, R27, 0x100, PT ;  /* 0x000001001b00780c */ /* 0x000fc80003f06070 */
[----:B------:R-:W-:Y:S02]  /*62c00*/  LOP3.LUT R19, R19, 0x380, RZ, 0xc0, !PT ;  /* 0x0000038013137812 */ /* 0x000fe400078ec0ff */
[----:B--2---:R-:W-:-:S04]  /*62c10*/  IADD3 R20, P6, PT, R18, R0, RZ ;  /* 0x0000000012147210 */ /* 0x004fc80007fde0ff */
[----:B------:R-:W-:-:S05]  /*62c20*/  LEA.HI.X.SX32 R21, R18, R2, 0x1, P6 ;  /* 0x0000000212157211 */ /* 0x000fca00030f0eff */
[----:B------:R0:W-:Y:S02]  /*62c30*/  STL.64 [R1+0xa0], R20 ;  /* 0x0000a01401007387 */ /* 0x0001e40000100a00 */
[----:B0-----:R-:W-:-:S04]  /*62c40*/  IADD3 R20, P6, PT, R15, R0, RZ ;  /* 0x000000000f147210 */ /* 0x001fc80007fde0ff */
[----:B------:R-:W-:Y:S02]  /*62c50*/  LEA.HI.X.SX32 R21, R15, R2, 0x1, P6 ;  /* 0x000000020f157211 */ /* 0x000fe400030f0eff */
[----:B-----5:R-:W-:-:S04]  /*62c60*/  IADD3 R24, P2, PT, R22, R0, RZ ;  /* 0x0000000016187210 */ /* 0x020fc80007f5e0ff */
[----:B------:R-:W-:-:S05]  /*62c70*/  LEA.HI.X.SX32 R25, R22, R2, 0x1, P2 ;  /* 0x0000000216197211 */ /* 0x000fca00010f0eff */
[----:B------:R0:W-:Y:S04]  /*62c80*/  STL.64 [R1+0x98], R24 ;  /* 0x0000981801007387 */ /* 0x0001e80000100a00 */
[----:B------:R3:W-:Y:S01]  /*62c90*/  STL.64 [R1+0x90], R20 ;  /* 0x0000901401007387 */ /* 0x0007e20000100a00 */
[CC--:B0-----:R-:W-:Y:S02]  /*62ca0*/  IADD3 R24, P2, PT, R26.reuse, R0.reuse, RZ ;  /* 0x000000001a187210 */ /* 0x0c1fe40007f5e0ff */
[C---:B---3--:R-:W-:Y:S02]  /*62cb0*/  IADD3 R20, P6, PT, R29.reuse, R0, RZ ;  /* 0x000000001d147210 */ /* 0x048fe40007fde0ff */
[-C--:B------:R-:W-:Y:S02]  /*62cc0*/  LEA.HI.X.SX32 R25, R26, R2.reuse, 0x1, P2 ;  /* 0x000000021a197211 */ /* 0x080fe400010f0eff */
[----:B------:R-:W-:-:S03]  /*62cd0*/  LEA.HI.X.SX32 R21, R29, R2, 0x1, P6 ;  /* 0x000000021d157211 */ /* 0x000fc600030f0eff */
[----:B------:R4:W-:Y:S04]  /*62ce0*/  STL.64 [R1+0x88], R24 ;  /* 0x0000881801007387 */ /* 0x0009e80000100a00 */
[----:B------:R0:W-:Y:S01]  /*62cf0*/  STL.64 [R1+0x80], R20 ;  /* 0x0000801401007387 */ /* 0x0001e20000100a00 */
[CC--:B----4-:R-:W-:Y:S02]  /*62d00*/  IADD3 R24, P2, PT, R12.reuse, R0.reuse, RZ ;  /* 0x000000000c187210 */ /* 0x0d0fe40007f5e0ff */
[C---:B0-----:R-:W-:Y:S02]  /*62d10*/  IADD3 R20, P6, PT, R13.reuse, R0, RZ ;  /* 0x000000000d147210 */ /* 0x041fe40007fde0ff */
[-C--:B------:R-:W-:Y:S02]  /*62d20*/  LEA.HI.X.SX32 R25, R12, R2.reuse, 0x1, P2 ;  /* 0x000000020c197211 */ /* 0x080fe400010f0eff */
[----:B------:R-:W-:-:S02]  /*62d30*/  LEA.HI.X.SX32 R21, R13, R2, 0x1, P6 ;  /* 0x000000020d157211 */ /* 0x000fc400030f0eff */
[----:B------:R-:W0:Y:S04]  /*62d40*/  LDS.128 R12, [R14+0x2000] ;  /* 0x002000000e0c7984 */ /* 0x000e280000000c00 */
[----:B------:R1:W-:Y:S04]  /*62d50*/  STL.64 [R1+0x78], R24 ;  /* 0x0000781801007387 */ /* 0x0003e80000100a00 */
[----:B------:R2:W-:Y:S01]  /*62d60*/  STL.64 [R1+0x70], R20 ;  /* 0x0000701401007387 */ /* 0x0005e20000100a00 */
[-C--:B-1----:R-:W-:Y:S02]  /*62d70*/  IADD3 R24, P2, PT, R16, R0.reuse, RZ ;  /* 0x0000000010187210 */ /* 0x082fe40007f5e0ff */
[----:B--2---:R-:W-:-:S02]  /*62d80*/  IADD3 R20, P6, PT, R17, R0, RZ ;  /* 0x0000000011147210 */ /* 0x004fc40007fde0ff */
[-C--:B------:R-:W-:Y:S02]  /*62d90*/  LEA.HI.X.SX32 R25, R16, R2.reuse, 0x1, P2 ;  /* 0x0000000210197211 */ /* 0x080fe400010f0eff */
[----:B------:R-:W-:Y:S02]  /*62da0*/  LEA.HI.X.SX32 R21, R17, R2, 0x1, P6 ;  /* 0x0000000211157211 */ /* 0x000fe400030f0eff */
[-C--:B------:R-:W-:Y:S01]  /*62db0*/  IADD3 R22, P6, PT, R6, R0.reuse, RZ ;  /* 0x0000000006167210 */ /* 0x080fe20007fde0ff */
[----:B------:R1:W-:Y:S02]  /*62dc0*/  STL.64 [R1+0x68], R24 ;  /* 0x0000681801007387 */ /* 0x0003e40000100a00 */
[----:B-1----:R-:W-:Y:S02]  /*62dd0*/  IADD3 R24, P2, PT, R7, R0, RZ ;  /* 0x0000000007187210 */ /* 0x002fe40007f5e0ff */
[----:B------:R1:W2:Y:S04]  /*62de0*/  LDL.LU R25, [R1+0xb48] ;  /* 0x000b480001197983 */ /* 0x0002a80000300800 */
[----:B------:R2:W-:Y:S04]  /*62df0*/  STL [R1+0x58], R24 ;  /* 0x0000581801007387 */ /* 0x0005e80000100800 */
[----:B------:R-:W-:Y:S04]  /*62e00*/  STL [R1+0x50], R22 ;  /* 0x0000501601007387 */ /* 0x000fe80000100800 */
[----:B------:R3:W-:Y:S01]  /*62e10*/  STL.64 [R1+0x60], R20 ;  /* 0x0000601401007387 */ /* 0x0007e20000100a00 */
[----:B------:R-:W-:-:S04]  /*62e20*/  SHF.R.U32.HI R18, RZ, 0x1, R28 ;  /* 0x00000001ff127819 */ /* 0x000fc8000001161c */
[----:B------:R-:W-:Y:S01]  /*62e30*/  LOP3.LUT R18, R18, 0xc, RZ, 0xc0, !PT ;  /* 0x0000000c12127812 */ /* 0x000fe200078ec0ff */
[----:B--2---:R-:W2:Y:S01]  /*62e40*/  LDL.LU.64 R24, [R1+0x8b8] ;  /* 0x0008b80001187983 */ /* 0x004ea20000300a00 */
[----:B------:R-:W-:Y:S01]  /*62e50*/  IMAD.MOV.U32 R17, RZ, RZ, R23 ;  /* 0x000000ffff117224 */ /* 0x000fe200078e0017 */
[----:B------:R-:W-:Y:S01]  /*62e60*/  MOV R16, R22 ;  /* 0x0000001600107202 */ /* 0x000fe20000000f00 */
[----:B------:R-:W4:Y:S01]  /*62e70*/  LDCU UR4, c[0x0][0x3ec] ;  /* 0x00007d80ff0477ac */ /* 0x000f220008000800 */
[----:B------:R-:W5:Y:S04]  /*62e80*/  LDL.LU R26, [R1+0x8c4] ;  /* 0x0008c400011a7983 */ /* 0x000f680000300800 */
[----:B---3--:R1:W3:Y:S01]  /*62e90*/  LDL.64 R20, [R1+0x58] ;  /* 0x0000580001147983 */ /* 0x0082e20000100a00 */
[----:B------:R-:W-:-:S02]  /*62ea0*/  LEA.HI.X.SX32 R17, R6, R2, 0x1, P6 ;  /* 0x0000000206117211 */ /* 0x000fc400030f0eff */
[----:B------:R-:W-:Y:S01]  /*62eb0*/  IADD3 R6, PT, PT, R18, UR8, R19 ;  /* 0x0000000812067c10 */ /* 0x000fe2000fffe013 */
[----:B0-----:R0:W-:Y:S01]  /*62ec0*/  STL.64 [R1+0x13e0], R12 ;  /* 0x0013e00c01007387 */ /* 0x0011e20000100a00 */
[----:B---3--:R-:W-:Y:S02]  /*62ed0*/  LEA.HI.X.SX32 R21, R7, R2, 0x1, P2 ;  /* 0x0000000207157211 */ /* 0x008fe400010f0eff */
[CC--:B0-----:R-:W-:Y:S02]  /*62ee0*/  IADD3 R12, P2, PT, R5.reuse, R0.reuse, RZ ;  /* 0x00000000050c7210 */ /* 0x0c1fe40007f5e0ff */
[----:B------:R-:W-:Y:S01]  /*62ef0*/  IADD3 R20, P6, PT, R4, R0, RZ ;  /* 0x0000000004147210 */ /* 0x000fe20007fde0ff */
[----:B------:R0:W-:Y:S01]  /*62f00*/  STL [R1+0x5c], R21 ;  /* 0x00005c1501007387 */ /* 0x0001e20000100800 */
[----:B------:R-:W-:-:S03]  /*62f10*/  LEA.HI.X.SX32 R13, R5, R2, 0x1, P2 ;  /* 0x00000002050d7211 */ /* 0x000fc600010f0eff */
[----:B------:R3:W-:Y:S04]  /*62f20*/  STL [R1+0x54], R17 ;  /* 0x0000541101007387 */ /* 0x0007e80000100800 */
[----:B------:R2:W-:Y:S01]  /*62f30*/  STL.64 [R1+0x48], R12 ;  /* 0x0000480c01007387 */ /* 0x0005e20000100a00 */
[----:B0-----:R-:W-:-:S03]  /*62f40*/  LEA.HI.X.SX32 R21, R4, R2, 0x1, P6 ;  /* 0x0000000204157211 */ /* 0x001fc600030f0eff */
[----:B------:R-:W4:Y:S04]  /*62f50*/  LDL.LU.64 R18, [R1+0x8a8] ;  /* 0x0008a80001127983 */ /* 0x000f280000300a00 */
[----:B---3--:R-:W3:Y:S01]  /*62f60*/  LDL.LU.64 R16, [R1+0x898] ;  /* 0x0008980001107983 */ /* 0x008ee20000300a00 */
[----:B--2---:R-:W-:Y:S01]  /*62f70*/  IMAD.MOV.U32 R13, RZ, RZ, R25 ;  /* 0x000000ffff0d7224 */ /* 0x004fe200078e0019 */
[----:B------:R-:W-:Y:S01]  /*62f80*/  SHF.L.U32 R25, R28, 0x4, RZ ;  /* 0x000000041c197819 */ /* 0x000fe200000006ff */
[----:B------:R-:W-:Y:S01]  /*62f90*/  IMAD.MOV.U32 R12, RZ, RZ, R24 ;  /* 0x000000ffff0c7224 */ /* 0x000fe200078e0018 */
[----:B------:R-:W-:Y:S02]  /*62fa0*/  IADD3 R28, P2, PT, R3, R0, RZ ;  /* 0x00000000031c7210 */ /* 0x000fe40007f5e0ff */
[----:B------:R-:W-:-:S02]  /*62fb0*/  LOP3.LUT R25, R25, 0x70, RZ, 0xc0, !PT ;  /* 0x0000007019197812 */ /* 0x000fc400078ec0ff */
[----:B------:R-:W-:-:S03]  /*62fc0*/  LEA.HI.X.SX32 R29, R3, R2, 0x1, P2 ;  /* 0x00000002031d7211 */ /* 0x000fc600010f0eff */
[----:B------:R-:W-:Y:S01]  /*62fd0*/  IMAD.IADD R0, R25, 0x1, R6 ;  /* 0x0000000119007824 */ /* 0x000fe200078e0206 */
[----:B------:R-:W-:Y:S04]  /*62fe0*/  STL.64 [R1+0x40], R20 ;  /* 0x0000401401007387 */ /* 0x000fe80000100a00 */
[----:B------:R-:W-:Y:S04]  /*62ff0*/  STL [R1+0xa04], R0 ;  /* 0x000a040001007387 */ /* 0x000fe80000100800 */
[----:B------:R0:W-:Y:S04]  /*63000*/  STL.64 [R1+0xb88], R28 ;  /* 0x000b881c01007387 */ /* 0x0001e80000100a00 */
[----:B0-----:R-:W2:Y:S01]  /*63010*/  LDL.LU.64 R28, [R1+0x8b0] ;  /* 0x0008b000011c7983 */ /* 0x001ea20000300a00 */
[----:B------:R-:W-:-:S02]  /*63020*/  PRMT R20, R11, 0x7773, RZ ;  /* 0x000077730b147816 */ /* 0x000fc400000000ff */
[C---:B------:R-:W-:Y:S02]  /*63030*/  PRMT R3, R11.reuse, 0x7772, RZ ;  /* 0x000077720b037816 */ /* 0x040fe400000000ff */
[----:B------:R-:W-:Y:S01]  /*63040*/  PRMT R0, R11, 0x7771, RZ ;  /* 0x000077710b007816 */ /* 0x000fe200000000ff */
[----:B------:R0:W-:Y:S04]  /*63050*/  STL [R1+0x9fc], R20 ;  /* 0x0009fc1401007387 */ /* 0x0001e80000100800 */
[----:B------:R1:W-:Y:S04]  /*63060*/  STL [R1+0x9f8], R3 ;  /* 0x0009f80301007387 */ /* 0x0003e80000100800 */
[----:B------:R5:W-:Y:S01]  /*63070*/  STL [R1+0x9f4], R0 ;  /* 0x0009f40001007387 */ /* 0x000be20000100800 */
[----:B0-----:R-:W-:-:S02]  /*63080*/  PRMT R20, R10, 0x7773, RZ ;  /* 0x000077730a147816 */ /* 0x001fc400000000ff */
[----:B-1----:R-:W-:-:S03]  /*63090*/  PRMT R3, R10, 0x7772, RZ ;  /* 0x000077720a037816 */ /* 0x002fc600000000ff */
[----:B------:R0:W-:Y:S01]  /*630a0*/  STL [R1+0x9f0], R20 ;  /* 0x0009f01401007387 */ /* 0x0001e20000100800 */
[----:B-----5:R-:W-:-:S03]  /*630b0*/  PRMT R0, R10, 0x7771, RZ ;  /* 0x000077710a007816 */ /* 0x020fc600000000ff */
[----:B------:R1:W-:Y:S04]  /*630c0*/  STL [R1+0x9e8], R3 ;  /* 0x0009e80301007387 */ /* 0x0003e80000100800 */
[----:B------:R5:W-:Y:S01]  /*630d0*/  STL [R1+0x9e4], R0 ;  /* 0x0009e40001007387 */ /* 0x000be20000100800 */
[C---:B0-----:R-:W-:Y:S02]  /*630e0*/  PRMT R20, R9.reuse, 0x7773, RZ ;  /* 0x0000777309147816 */ /* 0x041fe400000000ff */
[C---:B-1----:R-:W-:Y:S02]  /*630f0*/  PRMT R3, R9.reuse, 0x7771, RZ ;  /* 0x0000777109037816 */ /* 0x042fe400000000ff */
[----:B-----5:R-:W-:Y:S01]  /*63100*/  PRMT R0, R9, 0x7772, RZ ;  /* 0x0000777209007816 */ /* 0x020fe200000000ff */
[----:B------:R0:W-:Y:S04]  /*63110*/  STL [R1+0x9d8], R20 ;  /* 0x0009d81401007387 */ /* 0x0001e80000100800 */
[----:B------:R1:W-:Y:S04]  /*63120*/  STL [R1+0x9d4], R0 ;  /* 0x0009d40001007387 */ /* 0x0003e80000100800 */
[----:B------:R5:W-:Y:S01]  /*63130*/  STL [R1+0x9d0], R3 ;  /* 0x0009d00301007387 */ /* 0x000be20000100800 */
[----:B0-----:R-:W-:-:S03]  /*63140*/  PRMT R20, R8, 0x7773, RZ ;  /* 0x0000777308147816 */ /* 0x001fc600000000ff */
[----:B------:R-:W3:Y:S01]  /*63150*/  LDL.LU.64 R22, [R1+0x8a0] ;  /* 0x0008a00001167983 */ /* 0x000ee20000300a00 */
[C---:B-1----:R-:W-:Y:S02]  /*63160*/  PRMT R0, R8.reuse, 0x7770, RZ ;  /* 0x0000777008007816 */ /* 0x042fe400000000ff */
[----:B-----5:R-:W-:Y:S01]  /*63170*/  PRMT R3, R8, 0x7772, RZ ;  /* 0x0000777208037816 */ /* 0x020fe200000000ff */
[----:B------:R0:W-:Y:S01]  /*63180*/  STL [R1+0x9cc], R20 ;  /* 0x0009cc1401007387 */ /* 0x0001e20000100800 */
[----:B------:R-:W-:Y:S02]  /*63190*/  FSETP.NEU.AND P6, PT, R26, RZ, PT ;  /* 0x000000ff1a00720b */ /* 0x000fe40003fcd000 */
[----:B------:R-:W-:Y:S01]  /*631a0*/  LEA R2, R27, UR8, 0x4 ;  /* 0x000000081b027c11 */ /* 0x000fe2000f8e20ff */
[----:B------:R1:W-:Y:S01]  /*631b0*/  STG.E.U8 desc[UR10][R12.64], R0 ;  /* 0x000000000c007986 */ /* 0x0003e2000c10110a */
[----:B------:R-:W-:Y:S02]  /*631c0*/  PRMT R9, R9, 0x7770, RZ ;  /* 0x0000777009097816 */ /* 0x000fe400000000ff */
[----:B------:R-:W-:Y:S01]  /*631d0*/  PRMT R10, R10, 0x7770, RZ ;  /* 0x000077700a0a7816 */ /* 0x000fe200000000ff */
[----:B------:R-:W-:Y:S04]  /*631e0*/  LDS.128 R4, [R2+0x4000] ;  /* 0x0040000002047984 */ /* 0x000fe80000000c00 */
[----:B0-----:R-:W5:Y:S04]  /*631f0*/  LDL.LU.64 R20, [R1+0x890] ;  /* 0x0008900001147983 */ /* 0x001f680000300a00 */
[----:B------:R0:W-:Y:S04]  /*63200*/  STL [R1+0x9c8], R3 ;  /* 0x0009c80301007387 */ /* 0x0001e80000100800 */
[----:B------:R-:W5:Y:S04]  /*63210*/  LDL.LU.64 R24, [R1+0x888] ;  /* 0x0008880001187983 */ /* 0x000f680000300a00 */
[----:B------:R-:W5:Y:S04]  /*63220*/  LDL.LU.64 R26, [R1+0x878] ;  /* 0x00087800011a7983 */ /* 0x000f680000300a00 */
[----:B-1----:R-:W5:Y:S01]  /*63230*/  LDL.LU.64 R12, [R1+0x13e0] ;  /* 0x0013e000010c7983 */ /* 0x002f620000300a00 */
[----:B------:R-:W-:-:S02]  /*63240*/  PRMT R11, R11, 0x7770, RZ ;  /* 0x000077700b0b7816 */ /* 0x000fc400000000ff */
[----:B0-----:R-:W-:-:S05]  /*63250*/  PRMT R3, R8, 0x7771, RZ ;  /* 0x0000777108037816 */ /* 0x001fca00000000ff */
[----:B------:R0:W-:Y:S01]  /*63260*/  STL [R1+0x9c4], R3 ;  /* 0x0009c40301007387 */ /* 0x0001e20000100800 */
[C---:B------:R-:W-:Y:S02]  /*63270*/  PRMT R0, R15.reuse, 0x7771, RZ ;  /* 0x000077710f007816 */ /* 0x040fe400000000ff */
[C---:B0-----:R-:W-:Y:S01]  /*63280*/  PRMT R3, R15.reuse, 0x7772, RZ ;  /* 0x000077720f037816 */ /* 0x041fe200000000ff */
[----:B--2---:R-:W-:Y:S04]  /*63290*/  STG.E.U8 desc[UR10][R28.64], R9 ;  /* 0x000000091c007986 */ /* 0x004fe8000c10110a */
[----:B----4-:R-:W-:Y:S04]  /*632a0*/  STG.E.U8 desc[UR10][R18.64], R10 ;  /* 0x0000000a12007986 */ /* 0x010fe8000c10110a */
[----:B---3--:R-:W-:Y:S04]  /*632b0*/  STG.E.U8 desc[UR10][R16.64], R11 ;  /* 0x0000000b10007986 */ /* 0x008fe8000c10110a */
[----:B------:R-:W0:Y:S04]  /*632c0*/  LDS.128 R8, [R2+0x6000] ;  /* 0x0060000002087984 */ /* 0x000e280000000c00 */
[----:B0-----:R0:W-:Y:S02]  /*632d0*/  STL.64 [R1+0x13d8], R10 ;  /* 0x0013d80a01007387 */ /* 0x0011e40000100a00 */
[----:B0-----:R-:W-:-:S05]  /*632e0*/  PRMT R10, R15, 0x7773, RZ ;  /* 0x000077730f0a7816 */ /* 0x001fca00000000ff */
[----:B------:R0:W-:Y:S04]  /*632f0*/  STL [R1+0x9c0], R10 ;  /* 0x0009c00a01007387 */ /* 0x0001e80000100800 */
[----:B------:R1:W-:Y:S04]  /*63300*/  STL [R1+0x9bc], R3 ;  /* 0x0009bc0301007387 */ /* 0x0003e80000100800 */
[----:B------:R2:W-:Y:S01]  /*63310*/  STL [R1+0x9b8], R0 ;  /* 0x0009b80001007387 */ /* 0x0005e20000100800 */
[C---:B0-----:R-:W-:Y:S02]  /*63320*/  PRMT R10, R14.reuse, 0x7773, RZ ;  /* 0x000077730e0a7816 */ /* 0x041fe400000000ff */
[----:B-1----:R-:W-:-:S03]  /*63330*/  PRMT R3, R14, 0x7772, RZ ;  /* 0x000077720e037816 */ /* 0x002fc600000000ff */
[----:B------:R5:W-:Y:S01]  /*63340*/  STL [R1+0x9b4], R10 ;  /* 0x0009b40a01007387 */ /* 0x000be20000100800 */
[----:B--2---:R-:W-:-:S03]  /*63350*/  PRMT R0, R14, 0x7771, RZ ;  /* 0x000077710e007816 */ /* 0x004fc600000000ff */
[----:B------:R0:W-:Y:S04]  /*63360*/  STL [R1+0x9b0], R3 ;  /* 0x0009b00301007387 */ /* 0x0001e80000100800 */
[----:B------:R1:W-:Y:S01]  /*63370*/  STL [R1+0x9ac], R0 ;  /* 0x0009ac0001007387 */ /* 0x0003e20000100800 */
[C---:B-----5:R-:W-:Y:S02]  /*63380*/  PRMT R10, R13.reuse, 0x7773, RZ ;  /* 0x000077730d0a7816 */ /* 0x060fe400000000ff */
[C---:B0-----:R-:W-:Y:S02]  /*63390*/  PRMT R3, R13.reuse, 0x7771, RZ ;  /* 0x000077710d037816 */ /* 0x041fe400000000ff */
[----:B-1----:R-:W-:Y:S01]  /*633a0*/  PRMT R0, R13, 0x7772, RZ ;  /* 0x000077720d007816 */ /* 0x002fe200000000ff */
[----:B------:R0:W-:Y:S04]  /*633b0*/  STL [R1+0x9a8], R10 ;  /* 0x0009a80a01007387 */ /* 0x0001e80000100800 */
[----:B------:R-:W-:Y:S04]  /*633c0*/  STL [R1+0x9a4], R0 ;  /* 0x0009a40001007387 */ /* 0x000fe80000100800 */
[----:B------:R1:W-:Y:S04]  /*633d0*/  STL [R1+0x9a0], R3 ;  /* 0x0009a00301007387 */ /* 0x0003e80000100800 */
[----:B0-----:R-:W2:Y:S04]  /*633e0*/  LDL.LU.64 R10, [R1+0x880] ;  /* 0x00088000010a7983 */ /* 0x001ea80000300a00 */
[----:B------:R-:W3:Y:S01]  /*633f0*/  LDL.LU.64 R28, [R1+0x870] ;  /* 0x00087000011c7983 */ /* 0x000ee20000300a00 */
[----:B-1----:R-:W-:-:S05]  /*63400*/  PRMT R3, R12, 0x7773, RZ ;  /* 0x000077730c037816 */ /* 0x002fca00000000ff */
[----:B------:R0:W-:Y:S04]  /*63410*/  STL [R1+0x99c], R3 ;  /* 0x00099c0301007387 */ /* 0x0001e80000100800 */
[----:B------:R-:W4:Y:S04]  /*63420*/  LDL.LU.64 R18, [R1+0x868] ;  /* 0x0008680001127983 */ /* 0x000f280000300a00 */
[----:B------:R-:W5:Y:S01]  /*63430*/  LDL.LU.64 R16, [R1+0x858] ;  /* 0x0008580001107983 */ /* 0x000f620000300a00 */
[C---:B0-----:R-:W-:Y:S02]  /*63440*/  PRMT R3, R12.reuse, 0x7772, RZ ;  /* 0x000077720c037816 */ /* 0x041fe400000000ff */
[----:B------:R-:W-:-:S02]  /*63450*/  PRMT R0, R12, 0x7770, RZ ;  /* 0x000077700c007816 */ /* 0x000fc400000000ff */
[----:B------:R-:W-:Y:S01]  /*63460*/  PRMT R13, R13, 0x7770, RZ ;  /* 0x000077700d0d7816 */ /* 0x000fe200000000ff */
[----:B------:R0:W-:Y:S04]  /*63470*/  STL [R1+0x998], R3 ;  /* 0x0009980301007387 */ /* 0x0001e80000100800 */
[----:B------:R1:W-:Y:S01]  /*63480*/  STG.E.U8 desc[UR10][R22.64], R0 ;  /* 0x0000000016007986 */ /* 0x0003e2000c10110a */
[----:B0-----:R-:W-:-:S03]  /*63490*/  PRMT R3, R12, 0x7771, RZ ;  /* 0x000077710c037816 */ /* 0x001fc600000000ff */
[----:B------:R0:W-:Y:S04]  /*634a0*/  STG.E.U8 desc[UR10][R20.64], R13 ;  /* 0x0000000d14007986 */ /* 0x0001e8000c10110a */
[----:B------:R0:W-:Y:S01]  /*634b0*/  STL [R1+0x994], R3 ;  /* 0x0009940301007387 */ /* 0x0001e20000100800 */
[C---:B-1----:R-:W-:Y:S02]  /*634c0*/  PRMT R0, R7.reuse, 0x7771, RZ ;  /* 0x0000777107007816 */ /* 0x042fe400000000ff */
[C---:B0-----:R-:W-:Y:S02]  /*634d0*/  PRMT R20, R7.reuse, 0x7773, RZ ;  /* 0x0000777307147816 */ /* 0x041fe400000000ff */
[----:B------:R-:W-:-:S03]  /*634e0*/  PRMT R3, R7, 0x7772, RZ ;  /* 0x0000777207037816 */ /* 0x000fc600000000ff */
[----:B------:R0:W-:Y:S04]  /*634f0*/  STL [R1+0x990], R20 ;  /* 0x0009901401007387 */ /* 0x0001e80000100800 */
[----:B------:R1:W-:Y:S04]  /*63500*/  STL [R1+0x98c], R3 ;  /* 0x00098c0301007387 */ /* 0x0003e80000100800 */
[----:B------:R1:W-:Y:S01]  /*63510*/  STL [R1+0x988], R0 ;  /* 0x0009880001007387 */ /* 0x0003e20000100800 */
[C---:B0-----:R-:W-:Y:S02]  /*63520*/  PRMT R20, R6.reuse, 0x7773, RZ ;  /* 0x0000777306147816 */ /* 0x041fe400000000ff */
[----:B-1----:R-:W-:-:S03]  /*63530*/  PRMT R3, R6, 0x7772, RZ ;  /* 0x0000777206037816 */ /* 0x002fc600000000ff */
[----:B------:R0:W-:Y:S01]  /*63540*/  STL [R1+0x984], R20 ;  /* 0x0009841401007387 */ /* 0x0001e20000100800 */
[----:B------:R-:W-:-:S03]  /*63550*/  PRMT R0, R6, 0x7771, RZ ;  /* 0x0000777106007816 */ /* 0x000fc600000000ff */
[----:B------:R1:W-:Y:S04]  /*63560*/  STL [R1+0x980], R3 ;  /* 0x0009800301007387 */ /* 0x0003e80000100800 */
[----:B------:R1:W-:Y:S01]  /*63570*/  STL [R1+0x97c], R0 ;  /* 0x00097c0001007387 */ /* 0x0003e20000100800 */
[C---:B0-----:R-:W-:Y:S02]  /*63580*/  PRMT R20, R5.reuse, 0x7773, RZ ;  /* 0x0000777305147816 */ /* 0x041fe400000000ff */
[C---:B-1----:R-:W-:Y:S02]  /*63590*/  PRMT R3, R5.reuse, 0x7771, RZ ;  /* 0x0000777105037816 */ /* 0x042fe400000000ff */
[----:B------:R-:W-:Y:S01]  /*635a0*/  PRMT R0, R5, 0x7772, RZ ;  /* 0x0000777205007816 */ /* 0x000fe200000000ff */
[----:B------:R0:W-:Y:S01]  /*635b0*/  STL [R1+0x978], R20 ;  /* 0x0009781401007387 */ /* 0x0001e20000100800 */
[----:B------:R-:W-:-:S03]  /*635c0*/  PRMT R14, R14, 0x7770, RZ ;  /* 0x000077700e0e7816 */ /* 0x000fc600000000ff */
[----:B------:R1:W-:Y:S01]  /*635d0*/  STL [R1+0x974], R0 ;  /* 0x0009740001007387 */ /* 0x0003e20000100800 */
[----:B------:R-:W-:-:S03]  /*635e0*/  PRMT R15, R15, 0x7770, RZ ;  /* 0x000077700f0f7816 */ /* 0x000fc600000000ff */
[----:B------:R1:W-:Y:S01]  /*635f0*/  STL [R1+0x970], R3 ;  /* 0x0009700301007387 */ /* 0x0003e20000100800 */
[----:B0-----:R-:W-:-:S03]  /*63600*/  PRMT R20, R4, 0x7773, RZ ;  /* 0x0000777304147816 */ /* 0x001fc600000000ff */
[----:B------:R-:W5:Y:S01]  /*63610*/  LDL.LU.64 R22, [R1+0x860] ;  /* 0x0008600001167983 */ /* 0x000f620000300a00 */
[C---:B-1----:R-:W-:Y:S02]  /*63620*/  PRMT R0, R4.reuse, 0x7770, RZ ;  /* 0x0000777004007816 */ /* 0x042fe400000000ff */
[----:B------:R-:W-:Y:S01]  /*63630*/  PRMT R3, R4, 0x7772, RZ ;  /* 0x0000777204037816 */ /* 0x000fe200000000ff */
[----:B------:R0:W-:Y:S04]  /*63640*/  STL [R1+0x96c], R20 ;  /* 0x00096c1401007387 */ /* 0x0001e80000100800 */
[----:B------:R1:W-:Y:S04]  /*63650*/  STG.E.U8 desc[UR10][R24.64], R14 ;  /* 0x0000000e18007986 */ /* 0x0003e8000c10110a */
[----:B------:R1:W-:Y:S04]  /*63660*/  STG.E.U8 desc[UR10][R26.64], R15 ;  /* 0x0000000f1a007986 */ /* 0x0003e8000c10110a */
[----:B0-----:R-:W5:Y:S04]  /*63670*/  LDL.LU.64 R20, [R1+0x850] ;  /* 0x0008500001147983 */ /* 0x001f680000300a00 */
[----:B------:R-:W-:Y:S04]  /*63680*/  STL [R1+0x968], R3 ;  /* 0x0009680301007387 */ /* 0x000fe80000100800 */
[----:B-1----:R-:W5:Y:S04]  /*63690*/  LDL.LU.64 R24, [R1+0x848] ;  /* 0x0008480001187983 */ /* 0x002f680000300a00 */
[----:B------:R-:W5:Y:S01]  /*636a0*/  LDL.LU.64 R26, [R1+0x840] ;  /* 0x00084000011a7983 */ /* 0x000f620000300a00 */
[----:B------:R-:W-:-:S02]  /*636b0*/  PRMT R5, R5, 0x7770, RZ ;  /* 0x0000777005057816 */ /* 0x000fc400000000ff */
[----:B------:R-:W-:Y:S01]  /*636c0*/  PRMT R6, R6, 0x7770, RZ ;  /* 0x0000777006067816 */ /* 0x000fe200000000ff */
[----:B------:R-:W-:Y:S04]  /*636d0*/  LDS.128 R12, [R2+0x8000] ;  /* 0x00800000020c7984 */ /* 0x000fe80000000c00 */
[----:B--2---:R0:W-:Y:S04]  /*636e0*/  STG.E.U8 desc[UR10][R10.64], R0 ;  /* 0x000000000a007986 */ /* 0x0041e8000c10110a */
[----:B0-----:R-:W2:Y:S01]  /*636f0*/  LDL.LU.64 R10, [R1+0x13d8] ;  /* 0x0013d800010a7983 */ /* 0x001ea20000300a00 */
[----:B------:R-:W-:-:S03]  /*63700*/  PRMT R7, R7, 0x7770, RZ ;  /* 0x0000777007077816 */ /* 0x000fc600000000ff */
[----:B---3--:R-:W-:Y:S01]  /*63710*/  STG.E.U8 desc[UR10][R28.64], R5 ;  /* 0x000000051c007986 */ /* 0x008fe2000c10110a */
[----:B------:R-:W-:-:S03]  /*63720*/  PRMT R3, R4, 0x7771, RZ ;  /* 0x0000777104037816 */ /* 0x000fc600000000ff */
[----:B----4-:R-:W-:Y:S04]  /*63730*/  STG.E.U8 desc[UR10][R18.64], R6 ;  /* 0x0000000612007986 */ /* 0x010fe8000c10110a */
[----:B-----5:R-:W-:Y:S04]  /*63740*/  STG.E.U8 desc[UR10][R16.64], R7 ;  /* 0x0000000710007986 */ /* 0x020fe8000c10110a */
[----:B------:R-:W0:Y:S04]  /*63750*/  LDS.128 R4, [R2+0xa000] ;  /* 0x00a0000002047984 */ /* 0x000e280000000c00 */
[----:B------:R-:W-:Y:S04]  /*63760*/  STL [R1+0x964], R3 ;  /* 0x0009640301007387 */ /* 0x000fe80000100800 */
[----:B0-----:R2:W-:Y:S02]  /*63770*/  STL.64 [R1+0x13d0], R6 ;  /* 0x0013d00601007387 */ /* 0x0015e40000100a00 */
[----:B--2---:R-:W-:-:S02]  /*63780*/  PRMT R6, R11, 0x7773, RZ ;  /* 0x000077730b067816 */ /* 0x004fc400000000ff */
        /* <DEDUP_REMOVED lines=8> */
[----:B--2---:R-:W-:-:S03]  /*63810*/  PRMT R0, R10, 0x7771, RZ ;  /* 0x000077710a007816 */ /* 0x004fc600000000ff */
[----:B------:R1:W-:Y:S04]  /*63820*/  STL [R1+0x950], R3 ;  /* 0x0009500301007387 */ /* 0x0003e80000100800 */
[----:B------:R2:W-:Y:S01]  /*63830*/  STL [R1+0x94c], R0 ;  /* 0x00094c0001007387 */ /* 0x0005e20000100800 */
[C---:B0-----:R-:W-:Y:S02]  /*63840*/  PRMT R6, R9.reuse, 0x7773, RZ ;  /* 0x0000777309067816 */ /* 0x041fe400000000ff */
[C---:B-1----:R-:W-:Y:S02]  /*63850*/  PRMT R3, R9.reuse, 0x7771, RZ ;  /* 0x0000777109037816 */ /* 0x042fe400000000ff */
[----:B--2---:R-:W-:Y:S01]  /*63860*/  PRMT R0, R9, 0x7772, RZ ;  /* 0x0000777209007816 */ /* 0x004fe200000000ff */
[----:B------:R0:W-:Y:S04]  /*63870*/  STL [R1+0x948], R6 ;  /* 0x0009480601007387 */ /* 0x0001e80000100800 */
[----:B------:R-:W-:Y:S04]  /*63880*/  STL [R1+0x940], R0 ;  /* 0x0009400001007387 */ /* 0x000fe80000100800 */
[----:B------:R1:W-:Y:S04]  /*63890*/  STL [R1+0x93c], R3 ;  /* 0x00093c0301007387 */ /* 0x0003e80000100800 */
[----:B0-----:R-:W2:Y:S04]  /*638a0*/  LDL.LU.64 R6, [R1+0x838] ;  /* 0x0008380001067983 */ /* 0x001ea80000300a00 */
[----:B------:R-:W3:Y:S01]  /*638b0*/  LDL.LU.64 R28, [R1+0x818] ;  /* 0x00081800011c7983 */ /* 0x000ee20000300a00 */
[----:B-1----:R-:W-:-:S05]  /*638c0*/  PRMT R3, R8, 0x7773, RZ ;  /* 0x0000777308037816 */ /* 0x002fca00000000ff */
[----:B------:R0:W-:Y:S04]  /*638d0*/  STL [R1+0x938], R3 ;  /* 0x0009380301007387 */ /* 0x0001e80000100800 */
[----:B------:R-:W4:Y:S01]  /*638e0*/  LDL.LU.64 R18, [R1+0x810] ;  /* 0x0008100001127983 */ /* 0x000f220000300a00 */
[----:B------:R-:W-:-:S03]  /*638f0*/  PRMT R0, R8, 0x7770, RZ ;  /* 0x0000777008007816 */ /* 0x000fc600000000ff */
[----:B------:R-:W5:Y:S01]  /*63900*/  LDL.LU.64 R16, [R1+0x7c8] ;  /* 0x0007c80001107983 */ /* 0x000f620000300a00 */
[----:B0-----:R-:W-:Y:S02]  /*63910*/  PRMT R3, R8, 0x7772, RZ ;  /* 0x0000777208037816 */ /* 0x001fe400000000ff */
[----:B------:R-:W-:-:S03]  /*63920*/  PRMT R9, R9, 0x7770, RZ ;  /* 0x0000777009097816 */ /* 0x000fc600000000ff */
        /* <DEDUP_REMOVED lines=9> */
[----:B------:R1:W-:Y:S01]  /*639c0*/  STL [R1+0x924], R3 ;  /* 0x0009240301007387 */ /* 0x0003e20000100800 */
[----:B0-----:R-:W-:-:S03]  /*639d0*/  PRMT R20, R14, 0x7773, RZ ;  /* 0x000077730e147816 */ /* 0x001fc600000000ff */
[----:B------:R0:W-:Y:S01]  /*639e0*/  STL [R1+0x920], R0 ;  /* 0x0009200001007387 */ /* 0x0001e20000100800 */
[----:B-1----:R-:W-:-:S03]  /*639f0*/  PRMT R3, R14, 0x7772, RZ ;  /* 0x000077720e037816 */ /* 0x002fc600000000ff */
[----:B------:R1:W-:Y:S04]  /*63a00*/  STL [R1+0x91c], R20 ;  /* 0x00091c1401007387 */ /* 0x0003e80000100800 */
[----:B------:R1:W-:Y:S01]  /*63a10*/  STL [R1+0x918], R3 ;  /* 0x0009180301007387 */ /* 0x0003e20000100800 */
[----:B0-----:R-:W-:Y:S02]  /*63a20*/  PRMT R0, R14, 0x7771, RZ ;  /* 0x000077710e007816 */ /* 0x001fe400000000ff */
[----:B-1----:R-:W-:-:S03]  /*63a30*/  PRMT R20, R13, 0x7773, RZ ;  /* 0x000077730d147816 */ /* 0x002fc600000000ff */
[----:B------:R0:W-:Y:S01]  /*63a40*/  STL [R1+0x914], R0 ;  /* 0x0009140001007387 */ /* 0x0001e20000100800 */
[----:B------:R-:W-:-:S03]  /*63a50*/  PRMT R3, R13, 0x7772, RZ ;  /* 0x000077720d037816 */ /* 0x000fc600000000ff */
[----:B------:R1:W-:Y:S01]  /*63a60*/  STL [R1+0x910], R20 ;  /* 0x0009101401007387 */ /* 0x0003e20000100800 */
[----:B------:R-:W-:Y:S02]  /*63a70*/  PRMT R10, R10, 0x7770, RZ ;  /* 0x000077700a0a7816 */ /* 0x000fe400000000ff */
[----:B------:R-:W-:Y:S01]  /*63a80*/  PRMT R11, R11, 0x7770, RZ ;  /* 0x000077700b0b7816 */ /* 0x000fe200000000ff */
[----:B------:R-:W5:Y:S01]  /*63a90*/  LDL.LU.64 R22, [R1+0x7f8] ;  /* 0x0007f80001167983 */ /* 0x000f620000300a00 */
[----:B0-----:R-:W-:-:S03]  /*63aa0*/  PRMT R0, R13, 0x7771, RZ ;  /* 0x000077710d007816 */ /* 0x001fc600000000ff */
[----:B------:R0:W-:Y:S04]  /*63ab0*/  STL [R1+0x90c], R3 ;  /* 0x00090c0301007387 */ /* 0x0001e80000100800 */
[----:B-1----:R-:W5:Y:S04]  /*63ac0*/  LDL.LU.64 R20, [R1+0x7f0] ;  /* 0x0007f00001147983 */ /* 0x002f680000300a00 */
[----:B------:R1:W-:Y:S01]  /*63ad0*/  STG.E.U8 desc[UR10][R24.64], R10 ;  /* 0x0000000a18007986 */ /* 0x0003e2000c10110a */
[----:B0-----:R-:W-:-:S03]  /*63ae0*/  PRMT R3, R12, 0x7773, RZ ;  /* 0x000077730c037816 */ /* 0x001fc600000000ff */
[----:B------:R0:W-:Y:S04]  /*63af0*/  STL [R1+0x908], R0 ;  /* 0x0009080001007387 */ /* 0x0001e80000100800 */
[----:B------:R0:W-:Y:S04]  /*63b00*/  STG.E.U8 desc[UR10][R26.64], R11 ;  /* 0x0000000b1a007986 */ /* 0x0001e8000c10110a */
[----:B-1----:R-:W5:Y:S01]  /*63b10*/  LDL.LU.64 R24, [R1+0x7a8] ;  /* 0x0007a80001187983 */ /* 0x002f620000300a00 */
[C---:B0-----:R-:W-:Y:S02]  /*63b20*/  PRMT R0, R12.reuse, 0x7770, RZ ;  /* 0x000077700c007816 */ /* 0x041fe400000000ff */
[----:B------:R-:W-:Y:S01]  /*63b30*/  PRMT R13, R13, 0x7770, RZ ;  /* 0x000077700d0d7816 */ /* 0x000fe200000000ff */
[----:B------:R-:W-:Y:S04]  /*63b40*/  LDS.128 R8, [R2+0xc000] ;  /* 0x00c0000002087984 */ /* 0x000fe80000000c00 */
[----:B------:R-:W5:Y:S04]  /*63b50*/  LDL.LU.64 R26, [R1+0x7a0] ;  /* 0x0007a000011a7983 */ /* 0x000f680000300a00 */
[----:B------:R0:W-:Y:S02]  /*63b60*/  STL [R1+0x904], R3 ;  /* 0x0009040301007387 */ /* 0x0001e40000100800 */
[----:B0-----:R-:W-:-:S05]  /*63b70*/  PRMT R3, R12, 0x7772, RZ ;  /* 0x000077720c037816 */ /* 0x001fca00000000ff */
[----:B------:R-:W-:Y:S04]  /*63b80*/  STL [R1+0x900], R3 ;  /* 0x0009000301007387 */ /* 0x000fe80000100800 */
[----:B--2---:R0:W-:Y:S04]  /*63b90*/  STG.E.U8 desc[UR10][R6.64], R0 ;  /* 0x0000000006007986 */ /* 0x0041e8000c10110a */
[----:B0-----:R-:W2:Y:S01]  /*63ba0*/  LDL.LU.64 R6, [R1+0x13d0] ;  /* 0x0013d00001067983 */ /* 0x001ea20000300a00 */
[----:B------:R-:W-:Y:S02]  /*63bb0*/  PRMT R14, R14, 0x7770, RZ ;  /* 0x000077700e0e7816 */ /* 0x000fe400000000ff */
[----:B------:R-:W-:Y:S01]  /*63bc0*/  PRMT R15, R15, 0x7770, RZ ;  /* 0x000077700f0f7816 */ /* 0x000fe200000000ff */
        /* <DEDUP_REMOVED lines=21> */
[C---:B--2---:R-:W-:Y:S01]  /*63d20*/  PRMT R0, R5.reuse, 0x7772, RZ ;  /* 0x0000777205007816 */ /* 0x044fe200000000ff */
[----:B------:R0:W-:Y:S04]  /*63d30*/  STL [R1+0x8e0], R14 ;  /* 0x0008e00e01007387 */ /* 0x0001e80000100800 */
[----:B------:R1:W-:Y:S04]  /*63d40*/  STL [R1+0x8dc], R0 ;  /* 0x0008dc0001007387 */ /* 0x0003e80000100800 */
[----:B------:R2:W-:Y:S04]  /*63d50*/  STL [R1+0x8d8], R3 ;  /* 0x0008d80301007387 */ /* 0x0005e80000100800 */
[----:B0-----:R-:W3:Y:S01]  /*63d60*/  LDL.LU.64 R14, [R1+0x7e0] ;  /* 0x0007e000010e7983 */ /* 0x001ee20000300a00 */
[----:B------:R-:W-:-:S02]  /*63d70*/  PRMT R5, R5, 0x7770, RZ ;  /* 0x0000777005057816 */ /* 0x000fc400000000ff */
[C---:B-1----:R-:W-:Y:S01]  /*63d80*/  PRMT R0, R4.reuse, 0x7770, RZ ;  /* 0x0000777004007816 */ /* 0x042fe200000000ff */
[----:B------:R-:W4:Y:S01]  /*63d90*/  LDL.LU.64 R28, [R1+0x770] ;  /* 0x00077000011c7983 */ /* 0x000f220000300a00 */
[C---:B--2---:R-:W-:Y:S02]  /*63da0*/  PRMT R3, R4.reuse, 0x7773, RZ ;  /* 0x0000777304037816 */ /* 0x044fe400000000ff */
[----:B------:R-:W-:-:S03]  /*63db0*/  PRMT R16, R4, 0x7772, RZ ;  /* 0x0000777204107816 */ /* 0x000fc600000000ff */
[----:B------:R0:W-:Y:S01]  /*63dc0*/  STL [R1+0x8d4], R3 ;  /* 0x0008d40301007387 */ /* 0x0001e20000100800 */
[----:B------:R-:W-:Y:S02]  /*63dd0*/  PRMT R6, R6, 0x7770, RZ ;  /* 0x0000777006067816 */ /* 0x000fe400000000ff */
[----:B------:R-:W-:Y:S01]  /*63de0*/  PRMT R7, R7, 0x7770, RZ ;  /* 0x0000777007077816 */ /* 0x000fe200000000ff */
[----:B------:R1:W-:Y:S01]  /*63df0*/  STG.E.U8 desc[UR10][R22.64], R0 ;  /* 0x0000000016007986 */ /* 0x0003e2000c10110a */
[----:B0-----:R-:W-:-:S03]  /*63e00*/  PRMT R3, R4, 0x7771, RZ ;  /* 0x0000777104037816 */ /* 0x001fc600000000ff */
[----:B------:R-:W-:Y:S04]  /*63e10*/  STL [R1+0x8d0], R16 ;  /* 0x0008d01001007387 */ /* 0x000fe80000100800 */
[----:B------:R0:W-:Y:S01]  /*63e20*/  STG.E.U8 desc[UR10][R20.64], R5 ;  /* 0x0000000514007986 */ /* 0x0001e2000c10110a */
[----:B-1----:R-:W-:-:S03]  /*63e30*/  PRMT R0, R11, 0x7771, RZ ;  /* 0x000077710b007816 */ /* 0x002fc600000000ff */
[----:B------:R1:W-:Y:S04]  /*63e40*/  STL [R1+0x8cc], R3 ;  /* 0x0008cc0301007387 */ /* 0x0003e80000100800 */
[----:B------:R-:W-:Y:S01]  /*63e50*/  STG.E.U8 desc[UR10][R24.64], R6 ;  /* 0x0000000618007986 */ /* 0x000fe2000c10110a */
[----:B0-----:R-:W-:-:S03]  /*63e60*/  PRMT R20, R11, 0x7773, RZ ;  /* 0x000077730b147816 */ /* 0x001fc600000000ff */
[----:B------:R-:W2:Y:S01]  /*63e70*/  LDL.LU.64 R4, [R1+0x778] ;  /* 0x0007780001047983 */ /* 0x000ea20000300a00 */
[----:B-1----:R-:W-:-:S03]  /*63e80*/  PRMT R3, R11, 0x7772, RZ ;  /* 0x000077720b037816 */ /* 0x002fc600000000ff */
[----:B------:R0:W-:Y:S04]  /*63e90*/  STG.E.U8 desc[UR10][R26.64], R7 ;  /* 0x000000071a007986 */ /* 0x0001e8000c10110a */
[----:B------:R-:W1:Y:S04]  /*63ea0*/  LDS.128 R16, [R2+0x10000] ;  /* 0x0100000002107984 */ /* 0x000e680000000c00 */
[----:B0-----:R-:W5:Y:S04]  /*63eb0*/  LDL.LU.64 R6, [R1+0x780] ;  /* 0x0007800001067983 */ /* 0x001f680000300a00 */
[----:B------:R0:W-:Y:S04]  /*63ec0*/  STL [R1+0x8c8], R20 ;  /* 0x0008c81401007387 */ /* 0x0001e80000100800 */
[----:B------:R0:W-:Y:S04]  /*63ed0*/  STL [R1+0x8c4], R3 ;  /* 0x0008c40301007387 */ /* 0x0001e80000100800 */
[----:B------:R0:W-:Y:S02]  /*63ee0*/  STL [R1+0x8bc], R0 ;  /* 0x0008bc0001007387 */ /* 0x0001e40000100800 */
[----:B0-----:R-:W-:-:S02]  /*63ef0*/  PRMT R20, R10, 0x7773, RZ ;  /* 0x000077730a147816 */ /* 0x001fc400000000ff */
[C---:B------:R-:W-:Y:S02]  /*63f00*/  PRMT R3, R10.reuse, 0x7771, RZ ;  /* 0x000077710a037816 */ /* 0x040fe400000000ff */
[----:B------:R-:W-:Y:S01]  /*63f10*/  PRMT R0, R10, 0x7772, RZ ;  /* 0x000077720a007816 */ /* 0x000fe200000000ff */
[----:B------:R-:W-:Y:S04]  /*63f20*/  STL [R1+0x8b8], R20 ;  /* 0x0008b81401007387 */ /* 0x000fe80000100800 */
[----:B------:R0:W-:Y:S04]  /*63f30*/  STL [R1+0x8b4], R0 ;  /* 0x0008b40001007387 */ /* 0x0001e80000100800 */
[----:B------:R1:W-:Y:S04]  /*63f40*/  STL [R1+0x8b0], R3 ;  /* 0x0008b00301007387 */ /* 0x0003e80000100800 */
[----:B------:R-:W4:Y:S01]  /*63f50*/  LDL.LU.64 R22, [R1+0x740] ;  /* 0x0007400001167983 */ /* 0x000f220000300a00 */
[----:B0-----:R-:W-:-:S03]  /*63f60*/  PRMT R0, R9, 0x7773, RZ ;  /* 0x0000777309007816 */ /* 0x001fc600000000ff */
[----:B------:R-:W4:Y:S01]  /*63f70*/  LDL.LU.64 R20, [R1+0x738] ;  /* 0x0007380001147983 */ /* 0x000f220000300a00 */
[----:B-1----:R-:W-:-:S03]  /*63f80*/  PRMT R3, R9, 0x7771, RZ ;  /* 0x0000777109037816 */ /* 0x002fc600000000ff */
[----:B------:R0:W-:Y:S04]  /*63f90*/  STL [R1+0x8ac], R0 ;  /* 0x0008ac0001007387 */ /* 0x0001e80000100800 */
[----:B------:R-:W4:Y:S04]  /*63fa0*/  LDL.LU.64 R24, [R1+0x730] ;  /* 0x0007300001187983 */ /* 0x000f280000300a00 */
[----:B------:R-:W4:Y:S01]  /*63fb0*/  LDL.LU.64 R26, [R1+0x700] ;  /* 0x00070000011a7983 */ /* 0x000f220000300a00 */
[----:B0-----:R-:W-:-:S05]  /*63fc0*/  PRMT R0, R9, 0x7772, RZ ;  /* 0x0000777209007816 */ /* 0x001fca00000000ff */
[----:B------:R-:W-:Y:S04]  /*63fd0*/  STL [R1+0x8a8], R0 ;  /* 0x0008a80001007387 */ /* 0x000fe80000100800 */
[----:B------:R0:W-:Y:S02]  /*63fe0*/  STL [R1+0x8a4], R3 ;  /* 0x0008a40301007387 */ /* 0x0001e40000100800 */
[C---:B0-----:R-:W-:Y:S02]  /*63ff0*/  PRMT R3, R8.reuse, 0x7773, RZ ;  /* 0x0000777308037816 */ /* 0x041fe400000000ff */
[----:B------:R-:W-:-:S03]  /*64000*/  PRMT R0, R8, 0x7770, RZ ;  /* 0x0000777008007816 */ /* 0x000fc600000000ff */
[----:B------:R0:W-:Y:S02]  /*64010*/  STL [R1+0x8a0], R3 ;  /* 0x0008a00301007387 */ /* 0x0001e40000100800 */
[----:B0-----:R-:W-:-:S05]  /*64020*/  PRMT R3, R8, 0x7772, RZ ;  /* 0x0000777208037816 */ /* 0x001fca00000000ff */
[----:B------:R-:W-:Y:S04]  /*64030*/  STL [R1+0x89c], R3 ;  /* 0x00089c0301007387 */ /* 0x000fe80000100800 */
[----:B---3--:R0:W-:Y:S04]  /*64040*/  STG.E.U8 desc[UR10][R14.64], R0 ;  /* 0x000000000e007986 */ /* 0x0081e8000c10110a */
[----:B0-----:R-:W3:Y:S01]  /*64050*/  LDL.LU.64 R14, [R1+0x13c8] ;  /* 0x0013c800010e7983 */ /* 0x001ee20000300a00 */
[----:B------:R-:W-:Y:S02]  /*64060*/  PRMT R9, R9, 0x7770, RZ ;  /* 0x0000777009097816 */ /* 0x000fe400000000ff */
[----:B------:R-:W-:-:S02]  /*64070*/  PRMT R10, R10, 0x7770, RZ ;  /* 0x000077700a0a7816 */ /* 0x000fc400000000ff */
[----:B------:R-:W-:-:S05]  /*64080*/  PRMT R3, R8, 0x7771, RZ ;  /* 0x0000777108037816 */ /* 0x000fca00000000ff */
[----:B------:R-:W-:Y:S04]  /*64090*/  STL [R1+0x898], R3 ;  /* 0x0008980301007387 */ /* 0x000fe80000100800 */
[----:B-----5:R-:W-:Y:S04]  /*640a0*/  STG.E.U8 desc[UR10][R6.64], R9 ;  /* 0x0000000906007986 */ /* 0x020fe8000c10110a */
[----:B--2---:R0:W-:Y:S02]  /*640b0*/  STG.E.U8 desc[UR10][R4.64], R10 ;  /* 0x0000000a04007986 */ /* 0x0041e4000c10110a */
[----:B0-----:R-:W-:-:S02]  /*640c0*/  PRMT R5, R12, 0x7773, RZ ;  /* 0x000077730c057816 */ /* 0x001fc400000000ff */
[----:B------:R-:W-:-:S05]  /*640d0*/  PRMT R11, R11, 0x7770, RZ ;  /* 0x000077700b0b7816 */ /* 0x000fca00000000ff */
[----:B----4-:R-:W-:Y:S01]  /*640e0*/  STG.E.U8 desc[UR10][R28.64], R11 ;  /* 0x0000000b1c007986 */ /* 0x010fe2000c10110a */
[C---:B---3--:R-:W-:Y:S02]  /*640f0*/  PRMT R4, R15.reuse, 0x7773, RZ ;  /* 0x000077730f047816 */ /* 0x048fe400000000ff */
        /* <DEDUP_REMOVED lines=12> */
[----:B-1----:R-:W-:-:S03]  /*641c0*/  PRMT R3, R13, 0x7771, RZ ;  /* 0x000077710d037816 */ /* 0x002fc600000000ff */
[----:B------:R0:W-:Y:S01]  /*641d0*/  STL [R1+0x87c], R4 ;  /* 0x00087c0401007387 */ /* 0x0001e20000100800 */
[----:B--2---:R-:W-:-:S05]  /*641e0*/  PRMT R0, R13, 0x7772, RZ ;  /* 0x000077720d007816 */ /* 0x004fca00000000ff */
[----:B------:R-:W-:Y:S01]  /*641f0*/  STL [R1+0x878], R0 ;  /* 0x0008780001007387 */ /* 0x000fe20000100800 */
[----:B0-----:R-:W-:-:S03]  /*64200*/  PRMT R4, R12, 0x7772, RZ ;  /* 0x000077720c047816 */ /* 0x001fc600000000ff */
[----:B------:R0:W-:Y:S04]  /*64210*/  STL [R1+0x874], R3 ;  /* 0x0008740301007387 */ /* 0x0001e80000100800 */
[----:B------:R-:W-:Y:S04]  /*64220*/  STL [R1+0x870], R5 ;  /* 0x0008700501007387 */ /* 0x000fe80000100800 */
[----:B------:R-:W-:Y:S04]  /*64230*/  STL [R1+0x86c], R4 ;  /* 0x00086c0401007387 */ /* 0x000fe80000100800 */
[----:B------:R-:W1:Y:S01]  /*64240*/  LDS.128 R4, [R2+0x12000] ;  /* 0x0120000002047984 */ /* 0x000e620000000c00 */
[----:B0-----:R-:W-:-:S02]  /*64250*/  PRMT R3, R12, 0x7771, RZ ;  /* 0x000077710c037816 */ /* 0x001fc400000000ff */
[----:B------:R-:W-:-:S03]  /*64260*/  PRMT R0, R12, 0x7770, RZ ;  /* 0x000077700c007816 */ /* 0x000fc600000000ff */
[----:B------:R0:W-:Y:S04]  /*64270*/  STL [R1+0x868], R3 ;  /* 0x0008680301007387 */ /* 0x0001e80000100800 */
[----:B------:R2:W-:Y:S01]  /*64280*/  STG.E.U8 desc[UR10][R22.64], R0 ;  /* 0x0000000016007986 */ /* 0x0005e2000c10110a */
[C---:B0-----:R-:W-:Y:S02]  /*64290*/  PRMT R3, R19.reuse, 0x7773, RZ ;  /* 0x0000777313037816 */ /* 0x041fe400000000ff */
[C---:B--2---:R-:W-:Y:S01]  /*642a0*/  PRMT R0, R19.reuse, 0x7771, RZ ;  /* 0x0000777113007816 */ /* 0x044fe200000000ff */
[----:B-1----:R-:W-:Y:S04]  /*642b0*/  STL [R1+0x1394], R4 ;  /* 0x0013940401007387 */ /* 0x002fe80000100800 */
[----:B------:R-:W-:Y:S04]  /*642c0*/  STL [R1+0x1390], R5 ;  /* 0x0013900501007387 */ /* 0x000fe80000100800 */
[----:B------:R-:W-:Y:S04]  /*642d0*/  STL [R1+0x138c], R6 ;  /* 0x00138c0601007387 */ /* 0x000fe80000100800 */
[----:B------:R-:W-:Y:S04]  /*642e0*/  STL [R1+0x1388], R7 ;  /* 0x0013880701007387 */ /* 0x000fe80000100800 */
[----:B------:R0:W-:Y:S04]  /*642f0*/  STL [R1+0x1384], R2 ;  /* 0x0013840201007387 */ /* 0x0001e80000100800 */
[----:B------:R1:W-:Y:S01]  /*64300*/  STL [R1+0x864], R3 ;  /* 0x0008640301007387 */ /* 0x0003e20000100800 */
[----:B0-----:R-:W-:-:S02]  /*64310*/  PRMT R2, R19, 0x7772, RZ ;  /* 0x0000777213027816 */ /* 0x001fc400000000ff */
[----:B------:R-:W-:Y:S02]  /*64320*/  PRMT R19, R19, 0x7770, RZ ;  /* 0x0000777013137816 */ /* 0x000fe400000000ff */
[C---:B-1----:R-:W-:Y:S01]  /*64330*/  PRMT R3, R18.reuse, 0x7773, RZ ;  /* 0x0000777312037816 */ /* 0x042fe200000000ff */
[----:B------:R0:W-:Y:S04]  /*64340*/  STL [R1+0x860], R2 ;  /* 0x0008600201007387 */ /* 0x0001e80000100800 */
[----:B------:R1:W-:Y:S01]  /*64350*/  STL [R1+0x85c], R0 ;  /* 0x00085c0001007387 */ /* 0x0003e20000100800 */
[C---:B0-----:R-:W-:Y:S02]  /*64360*/  PRMT R2, R18.reuse, 0x7772, RZ ;  /* 0x0000777212027816 */ /* 0x041fe400000000ff */
[----:B-1----:R-:W-:-:S02]  /*64370*/  PRMT R0, R18, 0x7771, RZ ;  /* 0x0000777112007816 */ /* 0x002fc400000000ff */
[----:B------:R-:W-:Y:S01]  /*64380*/  PRMT R18, R18, 0x7770, RZ ;  /* 0x0000777012127816 */ /* 0x000fe200000000ff */
[----:B------:R-:W-:Y:S04]  /*64390*/  STL [R1+0x858], R3 ;  /* 0x0008580301007387 */ /* 0x000fe80000100800 */
[----:B------:R-:W-:Y:S04]  /*643a0*/  STL [R1+0x854], R2 ;  /* 0x0008540201007387 */ /* 0x000fe80000100800 */
[----:B------:R0:W-:Y:S04]  /*643b0*/  STL.64 [R1+0x13b0], R18 ;  /* 0x0013b01201007387 */ /* 0x0001e80000100a00 */
[----:B------:R1:W-:Y:S04]  /*643c0*/  STL [R1+0x850], R0 ;  /* 0x0008500001007387 */ /* 0x0003e80000100800 */
[----:B0-----:R-:W2:Y:S01]  /*643d0*/  LDL.LU.64 R18, [R1+0x708] ;  /* 0x0007080001127983 */ /* 0x001ea20000300a00 */
[----:B------:R-:W-:-:S02]  /*643e0*/  PRMT R2, R17, 0x7773, RZ ;  /* 0x0000777311027816 */ /* 0x000fc400000000ff */
[----:B-1----:R-:W-:-:S03]  /*643f0*/  PRMT R0, R17, 0x7772, RZ ;  /* 0x0000777211007816 */ /* 0x002fc600000000ff */
[----:B------:R-:W-:Y:S04]  /*64400*/  STL [R1+0x84c], R2 ;  /* 0x00084c0201007387 */ /* 0x000fe80000100800 */
[----:B--2---:R0:W-:Y:S04]  /*64410*/  STL.64 [R1+0x13b8], R18 ;  /* 0x0013b81201007387 */ /* 0x0041e80000100a00 */
[----:B------:R-:W-:Y:S04]  /*64420*/  STL [R1+0x848], R0 ;  /* 0x0008480001007387 */ /* 0x000fe80000100800 */
[----:B0-----:R-:W2:Y:S04]  /*64430*/  LDL.LU.64 R18, [R1+0x710] ;  /* 0x0007100001127983 */ /* 0x001ea80000300a00 */
[----:B--2---:R-:W-:Y:S04]  /*64440*/  STL [R1+0x13c0], R19 ;  /* 0x0013c01301007387 */ /* 0x004fe80000100800 */
[----:B------:R-:W2:Y:S04]  /*64450*/  LDL.LU R4, [R1+0xa68] ;  /* 0x000a680001047983 */ /* 0x000ea80000300800 */
[----:B------:R-:W3:Y:S04]  /*64460*/  LDL.LU R5, [R1+0x2b8] ;  /* 0x0002b80001057983 */ /* 0x000ee80000300800 */
[----:B---3--:R0:W-:Y:S04]  /*64470*/  STL [R1+0x1398], R5 ;  /* 0x0013980501007387 */ /* 0x0081e80000100800 */
[----:B0-----:R-:W2:Y:S01]  /*64480*/  LDL.LU R5, [R1+0x2bc] ;  /* 0x0002bc0001057983 */ /* 0x001ea20000300800 */
[----:B------:R-:W-:-:S03]  /*64490*/  PRMT R13, R13, 0x7770, RZ ;  /* 0x000077700d0d7816 */ /* 0x000fc600000000ff */
[----:B--2---:R0:W-:Y:S04]  /*644a0*/  STL.64 [R1+0x13a0], R4 ;  /* 0x0013a00401007387 */ /* 0x0041e80000100a00 */
[----:B0-----:R-:W2:Y:S01]  /*644b0*/  LDL.LU.64 R4, [R1+0x6d8] ;  /* 0x0006d80001047983 */ /* 0x001ea20000300a00 */
[----:B------:R-:W-:Y:S02]  /*644c0*/  PRMT R14, R14, 0x7770, RZ ;  /* 0x000077700e0e7816 */ /* 0x000fe400000000ff */
[----:B------:R-:W-:Y:S01]  /*644d0*/  PRMT R15, R15, 0x7770, RZ ;  /* 0x000077700f0f7816 */ /* 0x000fe200000000ff */
[----:B------:R-:W-:Y:S04]  /*644e0*/  STG.E.U8 desc[UR10][R20.64], R13 ;  /* 0x0000000d14007986 */ /* 0x000fe8000c10110a */
[----:B------:R-:W-:Y:S04]  /*644f0*/  STG.E.U8 desc[UR10][R24.64], R14 ;  /* 0x0000000e18007986 */ /* 0x000fe8000c10110a */
[----:B------:R-:W-:Y:S01]  /*64500*/  STG.E.U8 desc[UR10][R26.64], R15 ;  /* 0x0000000f1a007986 */ /* 0x000fe2000c10110a */
[----:B------:R-:W-:-:S02]  /*64510*/  PRMT R0, R17, 0x7771, RZ ;  /* 0x0000777111007816 */ /* 0x000fc400000000ff */
[C---:B------:R-:W-:Y:S01]  /*64520*/  PRMT R19, R16.reuse, 0x7773, RZ ;  /* 0x0000777310137816 */ /* 0x040fe200000000ff */
[----:B--2---:R0:W-:Y:S04]  /*64530*/  STL.64 [R1+0x13a8], R4 ;  /* 0x0013a80401007387 */ /* 0x0041e80000100a00 */
[----:B0-----:R-:W2:Y:S04]  /*64540*/  LDL.LU.64 R4, [R1+0x6e0] ;  /* 0x0006e00001047983 */ /* 0x001ea80000300a00 */
[----:B------:R-:W3:Y:S04]  /*64550*/  LDL.LU R6, [R1+0xa6c] ;  /* 0x000a6c0001067983 */ /* 0x000ee80000300800 */
[----:B------:R-:W4:Y:S04]  /*64560*/  LDL.LU R7, [R1+0x2b4] ;  /* 0x0002b40001077983 */ /* 0x000f280000300800 */
        /* <DEDUP_REMOVED lines=18> */
[----:B------:R-:W-:Y:S04]  /*64690*/  STL [R1+0x844], R0 ;  /* 0x0008440001007387 */ /* 0x000fe80000100800 */
[----:B------:R-:W2:Y:S04]  /*646a0*/  LDL.LU R25, [R1+0x280] ;  /* 0x0002800001197983 */ /* 0x000ea80000300800 */
[----:B------:R-:W2:Y:S04]  /*646b0*/  LDL.LU R27, [R1+0xa10] ;  /* 0x000a1000011b7983 */ /* 0x000ea80000300800 */
[----:B------:R0:W-:Y:S02]  /*646c0*/  STL [R1+0x840], R19 ;  /* 0x0008401301007387 */ /* 0x0001e40000100800 */
[----:B0-----:R-:W-:-:S05]  /*646d0*/  PRMT R19, R16, 0x7772, RZ ;  /* 0x0000777210137816 */ /* 0x001fca00000000ff */
[----:B------:R0:W-:Y:S04]  /*646e0*/  STL [R1+0x83c], R19 ;  /* 0x00083c1301007387 */ /* 0x0001e80000100800 */
[----:B0-----:R-:W2:Y:S01]  /*646f0*/  LDL.LU R19, [R1+0x13c0] ;  /* 0x0013c00001137983 */ /* 0x001ea20000300800 */
[C---:B------:R-:W-:Y:S02]  /*64700*/  PRMT R0, R16.reuse, 0x7770, RZ ;  /* 0x0000777010007816 */ /* 0x040fe400000000ff */
[----:B------:R-:W-:-:S05]  /*64710*/  PRMT R16, R16, 0x7771, RZ ;  /* 0x0000777110107816 */ /* 0x000fca00000000ff */
[----:B------:R0:W-:Y:S04]  /*64720*/  STL [R1+0x838], R16 ;  /* 0x0008381001007387 */ /* 0x0001e80000100800 */
[----:B0-----:R-:W5:Y:S04]  /*64730*/  LDL.LU R16, [R1+0x2a8] ;  /* 0x0002a80001107983 */ /* 0x001f680000300800 */
[----:B--2---:R0:W-:Y:S04]  /*64740*/  STG.E.U8 desc[UR10][R18.64], R0 ;  /* 0x0000000012007986 */ /* 0x0041e8000c10110a */
[----:B0-----:R-:W2:Y:S01]  /*64750*/  LDL.LU.64 R18, [R1+0x13b8] ;  /* 0x0013b80001127983 */ /* 0x001ea20000300a00 */
[----:B------:R-:W-:-:S03]  /*64760*/  PRMT R17, R17, 0x7770, RZ ;  /* 0x0000777011117816 */ /* 0x000fc600000000ff */
[----:B------:R-:W3:Y:S04]  /*64770*/  LDL.LU R0, [R1+0xa64] ;  /* 0x000a640001007983 */ /* 0x000ee80000300800 */
[----:B--2---:R0:W-:Y:S04]  /*64780*/  STG.E.U8 desc[UR10][R18.64], R17 ;  /* 0x0000001112007986 */ /* 0x0041e8000c10110a */
[----:B0-----:R-:W2:Y:S04]  /*64790*/  LDL.LU.64 R18, [R1+0x13b0] ;  /* 0x0013b00001127983 */ /* 0x001ea80000300a00 */
[----:B------:R-:W3:Y:S04]  /*647a0*/  LDL.LU R17, [R1+0x2ac] ;  /* 0x0002ac0001117983 */ /* 0x000ee80000300800 */
[----:B--2---:R0:W-:Y:S04]  /*647b0*/  STG.E.U8 desc[UR10][R4.64], R18 ;  /* 0x0000001204007986 */ /* 0x0041e8000c10110a */
[----:B0-----:R-:W2:Y:S04]  /*647c0*/  LDL.LU.64 R4, [R1+0x13a8] ;  /* 0x0013a80001047983 */ /* 0x001ea80000300a00 */
[----:B------:R-:W3:Y:S04]  /*647d0*/  LDL.LU R18, [R1+0xa60] ;  /* 0x000a600001127983 */ /* 0x000ee80000300800 */
[----:B--2---:R0:W-:Y:S04]  /*647e0*/  STG.E.U8 desc[UR10][R4.64], R19 ;  /* 0x0000001304007986 */ /* 0x0041e8000c10110a */
[----:B0-----:R-:W2:Y:S04]  /*647f0*/  LDL.LU.64 R4, [R1+0x13a0] ;  /* 0x0013a00001047983 */ /* 0x001ea80000300a00 */
[----:B------:R-:W3:Y:S01]  /*64800*/  LDL.LU R19, [R1+0x2b0] ;  /* 0x0002b00001137983 */ /* 0x000ee20000300800 */
[----:B--2---:R-:W-:-:S03]  /*64810*/  FFMA R4, R4, 0.69314718246459960938, R5 ;  /* 0x3f31721804047823 */ /* 0x004fc60000000005 */
[----:B------:R-:W3:Y:S01]  /*64820*/  LDL.LU R5, [R1+0x1398] ;  /* 0x0013980001057983 */ /* 0x000ee20000300800 */
[----:B----4-:R-:W-:-:S03]  /*64830*/  FFMA R2, R2, 0.69314718246459960938, R7 ;  /* 0x3f31721802027823 */ /* 0x010fc60000000007 */
[----:B------:R0:W-:Y:S04]  /*64840*/  STL [R1+0x30], R4 ;  /* 0x0000300401007387 */ /* 0x0001e80000100800 */
[----:B0-----:R-:W2:Y:S01]  /*64850*/  LDL.LU R4, [R1+0x1394] ;  /* 0x0013940001047983 */ /* 0x001ea20000300800 */
[----:B---3--:R-:W-:-:S03]  /*64860*/  FFMA R6, R6, 0.69314718246459960938, R5 ;  /* 0x3f31721806067823 */ /* 0x008fc60000000005 */
[----:B------:R-:W3:Y:S04]  /*64870*/  LDL.LU R5, [R1+0x1390] ;  /* 0x0013900001057983 */ /* 0x000ee80000300800 */
[----:B------:R0:W-:Y:S04]  /*64880*/  STL [R1+0x34], R6 ;  /* 0x0000340601007387 */ /* 0x0001e80000100800 */
[----:B0-----:R-:W4:Y:S04]  /*64890*/  LDL.LU R6, [R1+0x138c] ;  /* 0x00138c0001067983 */ /* 0x001f280000300800 */
[----:B------:R-:W2:Y:S04]  /*648a0*/  LDL.LU R7, [R1+0x1388] ;  /* 0x0013880001077983 */ /* 0x000ea80000300800 */
[----:B------:R0:W-:Y:S04]  /*648b0*/  STL [R1+0x38], R2 ;  /* 0x0000380201007387 */ /* 0x0001e80000100800 */
[----:B0-----:R-:W2:Y:S01]  /*648c0*/  LDL.LU R2, [R1+0x1384] ;  /* 0x0013840001027983 */ /* 0x001ea20000300800 */
[----:B------:R-:W-:Y:S01]  /*648d0*/  FFMA R18, R18, 0.69314718246459960938, R19 ;  /* 0x3f31721812127823 */ /* 0x000fe20000000013 */
[----:B------:R-:W-:Y:S01]  /*648e0*/  FFMA R17, R0, 0.69314718246459960938, R17 ;  /* 0x3f31721800117823 */ /* 0x000fe20000000011 */
[----:B-----5:R-:W-:-:S03]  /*648f0*/  FFMA R0, R15, 0.69314718246459960938, R16 ;  /* 0x3f3172180f007823 */ /* 0x020fc60000000010 */
[----:B------:R-:W-:Y:S04]  /*64900*/  STL [R1+0x3c], R18 ;  /* 0x00003c1201007387 */ /* 0x000fe80000100800 */
[----:B------:R-:W-:Y:S01]  /*64910*/  STL [R1+0x20], R17 ;  /* 0x0000201101007387 */ /* 0x000fe20000100800 */
[----:B------:R-:W-:Y:S01]  /*64920*/  FFMA R29, R29, 0.69314718246459960938, R14 ;  /* 0x3f3172181d1d7823 */ /* 0x000fe2000000000e */
[----:B------:R-:W-:-:S04]  /*64930*/  FFMA R28, R28, 0.69314718246459960938, R13 ;  /* 0x3f3172181c1c7823 */ /* 0x000fc8000000000d */
[----:B------:R0:W-:Y:S04]  /*64940*/  STL [R1+0xbec], R29 ;  /* 0x000bec1d01007387 */ /* 0x0001e80000100800 */
[----:B------:R1:W-:Y:S01]  /*64950*/  STL [R1+0x24], R0 ;  /* 0x0000240001007387 */ /* 0x0003e20000100800 */
[----:B0-----:R-:W-:-:S03]  /*64960*/  FFMA R29, R9, 0.69314718246459960938, R10 ;  /* 0x3f317218091d7823 */ /* 0x001fc6000000000a */
[----:B------:R0:W-:Y:S01]  /*64970*/  STL [R1+0xbe8], R28 ;  /* 0x000be81c01007387 */ /* 0x0001e20000100800 */
[----:B-1----:R-:W-:-:S03]  /*64980*/  FFMA R0, R11, 0.69314718246459960938, R12 ;  /* 0x3f3172180b007823 */ /* 0x002fc6000000000c */
[----:B------:R-:W-:Y:S04]  /*64990*/  STL [R1+0xbf4], R29 ;  /* 0x000bf41d01007387 */ /* 0x000fe80000100800 */
[----:B------:R1:W-:Y:S01]  /*649a0*/  STL [R1+0x10], R0 ;  /* 0x0000100001007387 */ /* 0x0003e20000100800 */
[----:B0-----:R-:W-:Y:S01]  /*649b0*/  FFMA R28, R3, 0.69314718246459960938, R8 ;  /* 0x3f317218031c7823 */ /* 0x001fe20000000008 */
[----:B------:R-:W-:-:S04]  /*649c0*/  FFMA R3, R21, 0.69314718246459960938, R22 ;  /* 0x3f31721815037823 */ /* 0x000fc80000000016 */
[----:B------:R-:W-:Y:S01]  /*649d0*/  STL [R1+0xbf0], R28 ;  /* 0x000bf01c01007387 */ /* 0x000fe20000100800 */
[----:B-1----:R-:W-:-:S03]  /*649e0*/  FFMA R0, R23, 0.69314718246459960938, R20 ;  /* 0x3f31721817007823 */ /* 0x002fc60000000014 */
[----:B------:R0:W-:Y:S04]  /*649f0*/  STL [R1+0x1c], R3 ;  /* 0x00001c0301007387 */ /* 0x0001e80000100800 */
[----:B--2---:R-:W1:Y:S04]  /*64a00*/  LDS.128 R16, [R2+0x14000] ;  /* 0x0140000002107984 */ /* 0x004e680000000c00 */
[----:B------:R2:W-:Y:S04]  /*64a10*/  STL [R1+0x1380], R2 ;  /* 0x0013800201007387 */ /* 0x0005e80000100800 */
[----:B------:R5:W-:Y:S01]  /*64a20*/  STL [R1], R0 ;  /* 0x0000000001007387 */ /* 0x000be20000100800 */
[----:B0-----:R-:W-:Y:S01]  /*64a30*/  PRMT R3, R7, 0x7773, RZ ;  /* 0x0000777307037816 */ /* 0x001fe200000000ff */
[----:B--2---:R-:W-:Y:S01]  /*64a40*/  FFMA R2, R26, 0.69314718246459960938, R24 ;  /* 0x3f3172181a027823 */ /* 0x004fe20000000018 */
[----:B-----5:R-:W-:Y:S01]  /*64a50*/  FFMA R0, R27, 0.69314718246459960938, R25 ;  /* 0x3f3172181b007823 */ /* 0x020fe20000000019 */
[----:B-1----:R-:W-:Y:S04]  /*64a60*/  STL.64 [R1+0x1370], R16 ;  /* 0x0013701001007387 */ /* 0x002fe80000100a00 */
[----:B------:R-:W-:Y:S04]  /*64a70*/  STL [R1+0x136c], R18 ;  /* 0x00136c1201007387 */ /* 0x000fe80000100800 */
[----:B------:R-:W-:Y:S04]  /*64a80*/  STL [R1+0x1368], R19 ;  /* 0x0013681301007387 */ /* 0x000fe80000100800 */
[----:B------:R0:W-:Y:S04]  /*64a90*/  STL [R1+0x4], R2 ;  /* 0x0000040201007387 */ /* 0x0001e80000100800 */
[----:B------:R1:W-:Y:S01]  /*64aa0*/  STL [R1+0x8], R0 ;  /* 0x0000080001007387 */ /* 0x0003e20000100800 */
[----:B0-----:R-:W-:-:S03]  /*64ab0*/  PRMT R2, R7, 0x7772, RZ ;  /* 0x0000777207027816 */ /* 0x001fc600000000ff */
[----:B------:R-:W-:Y:S01]  /*64ac0*/  STL [R1+0x81c], R3 ;  /* 0x00081c0301007387 */ /* 0x000fe20000100800 */
[----:B-1----:R-:W-:-:S03]  /*64ad0*/  PRMT R0, R7, 0x7771, RZ ;  /* 0x0000777107007816 */ /* 0x002fc600000000ff */
[----:B------:R4:W-:Y:S04]  /*64ae0*/  STL [R1+0x818], R2 ;  /* 0x0008180201007387 */ /* 0x0009e80000100800 */
[----:B------:R0:W-:Y:S04]  /*64af0*/  STL [R1+0x814], R0 ;  /* 0x0008140001007387 */ /* 0x0001e80000100800 */
[----:B------:R-:W2:Y:S01]  /*64b00*/  LDL.LU.64 R24, [R1+0x768] ;  /* 0x0007680001187983 */ /* 0x000ea20000300a00 */
[C---:B----4-:R-:W-:Y:S02]  /*64b10*/  PRMT R2, R6.reuse, 0x7773, RZ ;  /* 0x0000777306027816 */ /* 0x050fe400000000ff */
[----:B0-----:R-:W-:-:S03]  /*64b20*/  PRMT R0, R6, 0x7772, RZ ;  /* 0x0000777206007816 */ /* 0x001fc600000000ff */
[----:B------:R0:W-:Y:S02]  /*64b30*/  STL [R1+0x810], R2 ;  /* 0x0008100201007387 */ /* 0x0001e40000100800 */
[----:B0-----:R-:W-:Y:S02]  /*64b40*/  PRMT R2, R6, 0x7771, RZ ;  /* 0x0000777106027816 */ /* 0x001fe400000000ff */
[----:B--2---:R0:W-:Y:S04]  /*64b50*/  STL.64 [R1+0x1378], R24 ;  /* 0x0013781801007387 */ /* 0x0041e80000100a00 */
[----:B------:R3:W-:Y:S04]  /*64b60*/  STL [R1+0x7fc], R0 ;  /* 0x0007fc0001007387 */ /* 0x0007e80000100800 */
[----:B0-----:R-:W2:Y:S04]  /*64b70*/  LDL.LU.64 R24, [R1+0x7d8] ;  /* 0x0007d80001187983 */ /* 0x001ea80000300a00 */
[----:B------:R-:W4:Y:S04]  /*64b80*/  LDL.LU.64 R26, [R1+0x760] ;  /* 0x00076000011a7983 */ /* 0x000f280000300a00 */
[----:B------:R-:W5:Y:S04]  /*64b90*/  LDL.LU.64 R16, [R1+0x7c0] ;  /* 0x0007c00001107983 */ /* 0x000f680000300a00 */
[----:B------:R-:W4:Y:S04]  /*64ba0*/  LDL.LU R18, [R1+0x284] ;  /* 0x0002840001127983 */ /* 0x000f280000300800 */
[----:B------:R-:W4:Y:S04]  /*64bb0*/  LDL.LU R19, [R1+0xa54] ;  /* 0x000a540001137983 */ /* 0x000f280000300800 */
[----:B------:R-:W4:Y:S04]  /*64bc0*/  LDL.LU R12, [R1+0xa58] ;  /* 0x000a5800010c7983 */ /* 0x000f280000300800 */
[----:B------:R-:W5:Y:S04]  /*64bd0*/  LDL.LU R13, [R1+0xa50] ;  /* 0x000a5000010d7983 */ /* 0x000f680000300800 */
[----:B------:R-:W5:Y:S04]  /*64be0*/  LDL.LU R14, [R1+0xa4c] ;  /* 0x000a4c00010e7983 */ /* 0x000f680000300800 */
[----:B------:R-:W5:Y:S01]  /*64bf0*/  LDL.LU R15, [R1+0xa3c] ;  /* 0x000a3c00010f7983 */ /* 0x000f620000300800 */
[----:B---3--:R-:W-:-:S03]  /*64c00*/  PRMT R0, R5, 0x7773, RZ ;  /* 0x0000777305007816 */ /* 0x008fc600000000ff */
[----:B------:R-:W3:Y:S04]  /*64c10*/  LDL.LU R8, [R1+0xa40] ;  /* 0x000a400001087983 */ /* 0x000ee80000300800 */
[----:B------:R-:W3:Y:S04]  /*64c20*/  LDL.LU R28, [R1+0x268] ;  /* 0x00026800011c7983 */ /* 0x000ee80000300800 */
[----:B------:R-:W3:Y:S04]  /*64c30*/  LDL.LU R9, [R1+0xa28] ;  /* 0x000a280001097983 */ /* 0x000ee80000300800 */
[----:B------:R-:W3:Y:S04]  /*64c40*/  LDL.LU R29, [R1+0x264] ;  /* 0x00026400011d7983 */ /* 0x000ee80000300800 */
[----:B------:R-:W3:Y:S04]  /*64c50*/  LDL.LU R10, [R1+0xa2c] ;  /* 0x000a2c00010a7983 */ /* 0x000ee80000300800 */
[----:B------:R0:W-:Y:S04]  /*64c60*/  STL [R1+0x7f8], R2 ;  /* 0x0007f80201007387 */ /* 0x0001e80000100800 */
[----:B------:R-:W3:Y:S04]  /*64c70*/  LDL.LU R11, [R1+0x260] ;  /* 0x00026000010b7983 */ /* 0x000ee80000300800 */
[----:B------:R-:W3:Y:S01]  /*64c80*/  LDL.LU R3, [R1+0xa18] ;  /* 0x000a180001037983 */ /* 0x000ee20000300800 */
[----:B0-----:R-:W-:-:S03]  /*64c90*/  PRMT R2, R5, 0x7771, RZ ;  /* 0x0000777105027816 */ /* 0x001fc600000000ff */
[----:B------:R0:W-:Y:S04]  /*64ca0*/  STL [R1+0x7f4], R0 ;  /* 0x0007f40001007387 */ /* 0x0001e80000100800 */
[----:B------:R-:W3:Y:S04]  /*64cb0*/  LDL.LU R22, [R1+0x254] ;  /* 0x0002540001167983 */ /* 0x000ee80000300800 */
[----:B------:R-:W3:Y:S01]  /*64cc0*/  LDL.LU R21, [R1+0xa1c] ;  /* 0x000a1c0001157983 */ /* 0x000ee20000300800 */
[----:B0-----:R-:W-:-:S03]  /*64cd0*/  PRMT R0, R5, 0x7772, RZ ;  /* 0x0000777205007816 */ /* 0x001fc600000000ff */
[----:B------:R-:W3:Y:S04]  /*64ce0*/  LDL.LU R20, [R1+0x250] ;  /* 0x0002500001147983 */ /* 0x000ee80000300800 */
[----:B------:R-:W3:Y:S04]  /*64cf0*/  LDL.LU R23, [R1+0x33c] ;  /* 0x00033c0001177983 */ /* 0x000ee80000300800 */
[----:B------:R-:W-:Y:S04]  /*64d00*/  STL [R1+0x7f0], R0 ;  /* 0x0007f00001007387 */ /* 0x000fe80000100800 */
[----:B------:R0:W-:Y:S02]  /*64d10*/  STL [R1+0x7e4], R2 ;  /* 0x0007e40201007387 */ /* 0x0001e40000100800 */
[----:B0-----:R-:W-:-:S02]  /*64d20*/  PRMT R2, R4, 0x7773, RZ ;  /* 0x0000777304027816 */ /* 0x001fc400000000ff */
[----:B------:R-:W-:-:S03]  /*64d30*/  PRMT R0, R4, 0x7770, RZ ;  /* 0x0000777004007816 */ /* 0x000fc600000000ff */
[----:B------:R0:W-:Y:S02]  /*64d40*/  STL [R1+0x7e0], R2 ;  /* 0x0007e00201007387 */ /* 0x0001e40000100800 */
[C---:B0-----:R-:W-:Y:S02]  /*64d50*/  PRMT R2, R4.reuse, 0x7772, RZ ;  /* 0x0000777204027816 */ /* 0x041fe400000000ff */
[----:B------:R-:W-:-:S03]  /*64d60*/  PRMT R4, R4, 0x7771, RZ ;  /* 0x0000777104047816 */ /* 0x000fc600000000ff */
[----:B------:R0:W-:Y:S04]  /*64d70*/  STL [R1+0x7cc], R2 ;  /* 0x0007cc0201007387 */ /* 0x0001e80000100800 */
[----:B0-----:R-:W3:Y:S04]  /*64d80*/  LDL.LU R2, [R1+0x1380] ;  /* 0x0013800001027983 */ /* 0x001ee80000300800 */
[----:B------:R0:W-:Y:S04]  /*64d90*/  STL [R1+0x7c8], R4 ;  /* 0x0007c80401007387 */ /* 0x0001e80000100800 */
[----:B0-----:R-:W3:Y:S04]  /*64da0*/  LDL.LU R4, [R1+0x26c] ;  /* 0x00026c0001047983 */ /* 0x001ee80000300800 */
[----:B--2---:R0:W-:Y:S04]  /*64db0*/  STG.E.U8 desc[UR10][R24.64], R0 ;  /* 0x0000000018007986 */ /* 0x0041e8000c10110a */
[----:B0-----:R-:W2:Y:S01]  /*64dc0*/  LDL.LU.64 R24, [R1+0x1378] ;  /* 0x0013780001187983 */ /* 0x001ea20000300a00 */
[----:B------:R-:W-:-:S03]  /*64dd0*/  PRMT R5, R5, 0x7770, RZ ;  /* 0x0000777005057816 */ /* 0x000fc600000000ff */
[----:B------:R-:W3:Y:S01]  /*64de0*/  LDL.LU R0, [R1+0x270] ;  /* 0x0002700001007983 */ /* 0x000ee20000300800 */
[----:B------:R-:W-:Y:S02]  /*64df0*/  PRMT R6, R6, 0x7770, RZ ;  /* 0x0000777006067816 */ /* 0x000fe400000000ff */
[----:B------:R-:W-:Y:S01]  /*64e00*/  PRMT R7, R7, 0x7770, RZ ;  /* 0x0000777007077816 */ /* 0x000fe200000000ff */
[----:B----4-:R-:W-:Y:S01]  /*64e10*/  FFMA R19, R19, 0.69314718246459960938, R18 ;  /* 0x3f31721813137823 */ /* 0x010fe20000000012 */
[----:B--2---:R0:W-:Y:S04]  /*64e20*/  STG.E.U8 desc[UR10][R24.64], R5 ;  /* 0x0000000518007986 */ /* 0x0041e8000c10110a */
[----:B0-----:R-:W2:Y:S04]  /*64e30*/  LDL.LU R5, [R1+0x274] ;  /* 0x0002740001057983 */ /* 0x001ea80000300800 */
[----:B------:R0:W-:Y:S04]  /*64e40*/  STG.E.U8 desc[UR10][R26.64], R6 ;  /* 0x000000061a007986 */ /* 0x0001e8000c10110a */
[----:B-----5:R1:W-:Y:S01]  /*64e50*/  STG.E.U8 desc[UR10][R16.64], R7 ;  /* 0x0000000710007986 */ /* 0x0203e2000c10110a */
[----:B---3--:R-:W-:-:S03]  /*64e60*/  FFMA R8, R8, 0.69314718246459960938, R4 ;  /* 0x3f31721808087823 */ /* 0x008fc60000000004 */
[----:B0-----:R-:W3:Y:S04]  /*64e70*/  LDL.LU R6, [R1+0x278] ;  /* 0x0002780001067983 */ /* 0x001ee80000300800 */
[----:B-1----:R-:W4:Y:S04]  /*64e80*/  LDL.LU.64 R16, [R1+0x1370] ;  /* 0x0013700001107983 */ /* 0x002f280000300a00 */
[----:B------:R-:W5:Y:S04]  /*64e90*/  LDL.LU R7, [R1+0x27c] ;  /* 0x00027c0001077983 */ /* 0x000f680000300800 */
[----:B------:R-:W4:Y:S04]  /*64ea0*/  LDL.LU R18, [R1+0x136c] ;  /* 0x00136c0001127983 */ /* 0x000f280000300800 */
[----:B------:R0:W-:Y:S01]  /*64eb0*/  STL [R1+0xc], R19 ;  /* 0x00000c1301007387 */ /* 0x0001e20000100800 */
[----:B------:R-:W-:Y:S01]  /*64ec0*/  FFMA R15, R15, 0.69314718246459960938, R0 ;  /* 0x3f3172180f0f7823 */ /* 0x000fe20000000000 */
[----:B------:R-:W-:Y:S01]  /*64ed0*/  FFMA R10, R10, 0.69314718246459960938, R29 ;  /* 0x3f3172180a0a7823 */ /* 0x000fe2000000001d */
[----:B------:R-:W-:Y:S01]  /*64ee0*/  FFMA R11, R3, 0.69314718246459960938, R11 ;  /* 0x3f317218030b7823 */ /* 0x000fe2000000000b */
[----:B------:R-:W-:Y:S01]  /*64ef0*/  FFMA R9, R9, 0.69314718246459960938, R28 ;  /* 0x3f31721809097823 */ /* 0x000fe2000000001c */
[----:B------:R-:W-:Y:S04]  /*64f00*/  LDS.128 R24, [R2+0x16000] ;  /* 0x0160000002187984 */ /* 0x000fe80000000c00 */
[----:B0-----:R-:W4:Y:S01]  /*64f10*/  LDL.LU R19, [R1+0x1368] ;  /* 0x0013680001137983 */ /* 0x001f220000300800 */
[----:B------:R-:W-:Y:S01]  /*64f20*/  FFMA R4, R21, 0.69314718246459960938, R22 ;  /* 0x3f31721815047823 */ /* 0x000fe20000000016 */
[----:B--2---:R-:W-:Y:S01]  /*64f30*/  FFMA R14, R14, 0.69314718246459960938, R5 ;  /* 0x3f3172180e0e7823 */ /* 0x004fe20000000005 */
[----:B------:R-:W-:-:S02]  /*64f40*/  FFMA R5, R23, 0.69314718246459960938, R20 ;  /* 0x3f31721817057823 */ /* 0x000fc40000000014 */
[----:B------:R-:W0:Y:S04]  /*64f50*/  LDS.128 R20, [R2+0x18000] ;  /* 0x0180000002147984 */ /* 0x000e280000000c00 */
[----:B------:R-:W-:Y:S01]  /*64f60*/  STL.64 [R1+0xb50], R14 ;  /* 0x000b500e01007387 */ /* 0x000fe20000100a00 */
[----:B---3--:R-:W-:Y:S01]  /*64f70*/  FFMA R13, R13, 0.69314718246459960938, R6 ;  /* 0x3f3172180d0d7823 */ /* 0x008fe20000000006 */
[----:B-----5:R-:W-:-:S05]  /*64f80*/  FFMA R12, R12, 0.69314718246459960938, R7 ;  /* 0x3f3172180c0c7823 */ /* 0x020fca0000000007 */
[----:B------:R1:W-:Y:S04]  /*64f90*/  STL.64 [R1+0xb48], R12 ;  /* 0x000b480c01007387 */ /* 0x0003e80000100a00 */
[----:B-1----:R-:W2:Y:S04]  /*64fa0*/  LDL.LU.64 R12, [R1+0x830] ;  /* 0x00083000010c7983 */ /* 0x002ea80000300a00 */
[----:B------:R-:W3:Y:S04]  /*64fb0*/  LDL.LU.64 R14, [R1+0x828] ;  /* 0x00082800010e7983 */ /* 0x000ee80000300a00 */
[----:B------:R-:W5:Y:S04]  /*64fc0*/  LDL.LU.64 R6, [R1+0x820] ;  /* 0x0008200001067983 */ /* 0x000f680000300a00 */
[----:B------:R-:W5:Y:S04]  /*64fd0*/  LDL.LU.64 R28, [R1+0x7d0] ;  /* 0x0007d000011c7983 */ /* 0x000f680000300a00 */
[----:B------:R-:W-:Y:S01]  /*64fe0*/  STL.64 [R1+0xb60], R10 ;  /* 0x000b600a01007387 */ /* 0x000fe20000100a00 */
[----:B----4-:R-:W-:-:S03]  /*64ff0*/  PRMT R3, R19, 0x7772, RZ ;  /* 0x0000777213037816 */ /* 0x010fc600000000ff */
[----:B------:R-:W-:Y:S01]  /*65000*/  STL.64 [R1+0xb58], R8 ;  /* 0x000b580801007387 */ /* 0x000fe20000100a00 */
[----:B------:R-:W-:-:S03]  /*65010*/  PRMT R0, R19, 0x7771, RZ ;  /* 0x0000777113007816 */ /* 0x000fc600000000ff */
[----:B------:R1:W-:Y:S04]  /*65020*/  STL.64 [R1+0xb90], R4 ;  /* 0x000b900401007387 */ /* 0x0003e80000100a00 */
[----:B0-----:R-:W-:Y:S01]  /*65030*/  STL.64 [R1+0x1360], R22 ;  /* 0x0013601601007387 */ /* 0x001fe20000100a00 */
[----:B-1----:R-:W-:-:S05]  /*65040*/  PRMT R4, R19, 0x7773, RZ ;  /* 0x0000777313047816 */ /* 0x002fca00000000ff */
[----:B------:R0:W-:Y:S04]  /*65050*/  STL [R1+0x7c4], R4 ;  /* 0x0007c40401007387 */ /* 0x0001e80000100800 */
[----:B------:R1:W-:Y:S04]  /*65060*/  STL [R1+0x7c0], R3 ;  /* 0x0007c00301007387 */ /* 0x0003e80000100800 */
[----:B------:R4:W-:Y:S01]  /*65070*/  STL [R1+0x7ac], R0 ;  /* 0x0007ac0001007387 */ /* 0x0009e20000100800 */
[C---:B0-----:R-:W-:Y:S02]  /*65080*/  PRMT R4, R18.reuse, 0x7773, RZ ;  /* 0x0000777312047816 */ /* 0x041fe400000000ff */
[----:B-1----:R-:W-:-:S03]  /*65090*/  PRMT R3, R18, 0x7772, RZ ;  /* 0x0000777212037816 */ /* 0x002fc600000000ff */
[----:B------:R0:W-:Y:S01]  /*650a0*/  STL [R1+0x7a8], R4 ;  /* 0x0007a80401007387 */ /* 0x0001e20000100800 */
[----:B----4-:R-:W-:-:S03]  /*650b0*/  PRMT R0, R18, 0x7771, RZ ;  /* 0x0000777112007816 */ /* 0x010fc600000000ff */
[----:B------:R1:W-:Y:S04]  /*650c0*/  STL [R1+0x7a4], R3 ;  /* 0x0007a40301007387 */ /* 0x0003e80000100800 */
[----:B------:R4:W-:Y:S01]  /*650d0*/  STL [R1+0x7a0], R0 ;  /* 0x0007a00001007387 */ /* 0x0009e20000100800 */
[C---:B0-----:R-:W-:Y:S02]  /*650e0*/  PRMT R4, R17.reuse, 0x7773, RZ ;  /* 0x0000777311047816 */ /* 0x041fe400000000ff */
[C---:B-1----:R-:W-:Y:S02]  /*650f0*/  PRMT R3, R17.reuse, 0x7771, RZ ;  /* 0x0000777111037816 */ /* 0x042fe400000000ff */
[----:B----4-:R-:W-:Y:S01]  /*65100*/  PRMT R0, R17, 0x7772, RZ ;  /* 0x0000777211007816 */ /* 0x010fe200000000ff */
[----:B------:R0:W-:Y:S04]  /*65110*/  STL [R1+0x784], R4 ;  /* 0x0007840401007387 */ /* 0x0001e80000100800 */
[----:B------:R1:W-:Y:S04]  /*65120*/  STL [R1+0x780], R0 ;  /* 0x0007800001007387 */ /* 0x0003e80000100800 */
[----:B------:R4:W-:Y:S04]  /*65130*/  STL [R1+0x77c], R3 ;  /* 0x00077c0301007387 */ /* 0x0009e80000100800 */
[----:B------:R-:W5:Y:S01]  /*65140*/  LDL.LU.64 R22, [R1+0x808] ;  /* 0x0008080001167983 */ /* 0x000f620000300a00 */
[----:B0-----:R-:W-:-:S02]  /*65150*/  PRMT R4, R16, 0x7773, RZ ;  /* 0x0000777310047816 */ /* 0x001fc400000000ff */
[C---:B-1----:R-:W-:Y:S02]  /*65160*/  PRMT R0, R16.reuse, 0x7770, RZ ;  /* 0x0000777010007816 */ /* 0x042fe400000000ff */
[----:B----4-:R-:W-:Y:S01]  /*65170*/  PRMT R3, R16, 0x7772, RZ ;  /* 0x0000777210037816 */ /* 0x010fe200000000ff */
[----:B------:R0:W-:Y:S01]  /*65180*/  STL [R1+0x778], R4 ;  /* 0x0007780401007387 */ /* 0x0001e20000100800 */
[----:B------:R-:W-:Y:S02]  /*65190*/  PRMT R17, R17, 0x7770, RZ ;  /* 0x0000777011117816 */ /* 0x000fe400000000ff */
[----:B------:R-:W-:Y:S01]  /*651a0*/  PRMT R18, R18, 0x7770, RZ ;  /* 0x0000777012127816 */ /* 0x000fe200000000ff */
[----:B0-----:R-:W4:Y:S04]  /*651b0*/  LDL.LU.64 R4, [R1+0x7b8] ;  /* 0x0007b80001047983 */ /* 0x001f280000300a00 */
[----:B------:R0:W-:Y:S04]  /*651c0*/  STL [R1+0x774], R3 ;  /* 0x0007740301007387 */ /* 0x0001e80000100800 */
[----:B------:R-:W4:Y:S01]  /*651d0*/  LDL.LU.64 R8, [R1+0x7b0] ;  /* 0x0007b00001087983 */ /* 0x000f220000300a00 */
[----:B0-----:R-:W-:-:S05]  /*651e0*/  PRMT R3, R16, 0x7771, RZ ;  /* 0x0000777110037816 */ /* 0x001fca00000000ff */
[----:B------:R0:W-:Y:S01]  /*651f0*/  STL [R1+0x770], R3 ;  /* 0x0007700301007387 */ /* 0x0001e20000100800 */
[----:B------:R-:W-:Y:S02]  /*65200*/  PRMT R19, R19, 0x7770, RZ ;  /* 0x0000777013137816 */ /* 0x000fe400000000ff */
[C---:B0-----:R-:W-:Y:S01]  /*65210*/  PRMT R3, R24.reuse, 0x7772, RZ ;  /* 0x0000777218037816 */ /* 0x041fe200000000ff */
[----:B--2---:R0:W-:Y:S04]  /*65220*/  STG.E.U8 desc[UR10][R12.64], R0 ;  /* 0x000000000c007986 */ /* 0x0041e8000c10110a */
[----:B---3--:R-:W-:Y:S04]  /*65230*/  STG.E.U8 desc[UR10][R14.64], R17 ;  /* 0x000000110e007986 */ /* 0x008fe8000c10110a */
[----:B-----5:R1:W-:Y:S01]  /*65240*/  STG.E.U8 desc[UR10][R6.64], R18 ;  /* 0x0000001206007986 */ /* 0x0203e2000c10110a */
[----:B0-----:R-:W-:-:S02]  /*65250*/  PRMT R0, R24, 0x7771, RZ ;  /* 0x0000777118007816 */ /* 0x001fc400000000ff */
[----:B-1----:R-:W-:Y:S01]  /*65260*/  PRMT R6, R24, 0x7773, RZ ;  /* 0x0000777318067816 */ /* 0x002fe200000000ff */
[----:B------:R0:W-:Y:S04]  /*65270*/  STG.E.U8 desc[UR10][R28.64], R19 ;  /* 0x000000131c007986 */ /* 0x0001e8000c10110a */
[----:B------:R-:W-:Y:S04]  /*65280*/  STL [R1+0x76c], R6 ;  /* 0x00076c0601007387 */ /* 0x000fe80000100800 */
[----:B------:R1:W-:Y:S04]  /*65290*/  STL [R1+0x768], R3 ;  /* 0x0007680301007387 */ /* 0x0003e80000100800 */
[----:B------:R2:W-:Y:S01]  /*652a0*/  STL [R1+0x764], R0 ;  /* 0x0007640001007387 */ /* 0x0005e20000100800 */
[----:B0-----:R-:W-:-:S02]  /*652b0*/  PRMT R29, R25, 0x7773, RZ ;  /* 0x00007773191d7816 */ /* 0x001fc400000000ff */
[----:B------:R-:W-:Y:S01]  /*652c0*/  PRMT R28, R26, 0x7773, RZ ;  /* 0x000077731a1c7816 */ /* 0x000fe200000000ff */
[----:B------:R-:W0:Y:S01]  /*652d0*/  LDS.128 R16, [R2+0x1a000] ;  /* 0x01a0000002107984 */ /* 0x000e220000000c00 */
[C---:B-1----:R-:W-:Y:S02]  /*652e0*/  PRMT R3, R25.reuse, 0x7772, RZ ;  /* 0x0000777219037816 */ /* 0x042fe400000000ff */
[----:B--2---:R-:W-:-:S03]  /*652f0*/  PRMT R0, R25, 0x7771, RZ ;  /* 0x0000777119007816 */ /* 0x004fc600000000ff */
[----:B------:R1:W-:Y:S04]  /*65300*/  STL [R1+0x744], R3 ;  /* 0x0007440301007387 */ /* 0x0003e80000100800 */
[----:B------:R2:W-:Y:S04]  /*65310*/  STL [R1+0x740], R0 ;  /* 0x0007400001007387 */ /* 0x0005e80000100800 */
[----:B------:R3:W-:Y:S01]  /*65320*/  STL.64 [R1+0xbf8], R28 ;  /* 0x000bf81c01007387 */ /* 0x0007e20000100a00 */
[C---:B-1----:R-:W-:Y:S02]  /*65330*/  PRMT R3, R26.reuse, 0x7772, RZ ;  /* 0x000077721a037816 */ /* 0x042fe400000000ff */
[----:B--2---:R-:W-:Y:S01]  /*65340*/  PRMT R0, R26, 0x7771, RZ ;  /* 0x000077711a007816 */ /* 0x004fe200000000ff */
[----:B---3--:R-:W2:Y:S04]  /*65350*/  LDL.LU.64 R28, [R1+0x800] ;  /* 0x00080000011c7983 */ /* 0x008ea80000300a00 */
[----:B------:R-:W3:Y:S04]  /*65360*/  LDL.LU.64 R10, [R1+0x7e8] ;  /* 0x0007e800010a7983 */ /* 0x000ee80000300a00 */
[----:B------:R1:W-:Y:S04]  /*65370*/  STL [R1+0x738], R3 ;  /* 0x0007380301007387 */ /* 0x0003e80000100800 */
[----:B------:R-:W5:Y:S04]  /*65380*/  LDL.LU.64 R12, [R1+0x798] ;  /* 0x00079800010c7983 */ /* 0x000f680000300a00 */
[----:B------:R0:W-:Y:S01]  /*65390*/  STL [R1+0x734], R0 ;  /* 0x0007340001007387 */ /* 0x0001e20000100800 */
[----:B------:R-:W-:-:S03]  /*653a0*/  PRMT R24, R24, 0x7770, RZ ;  /* 0x0000777018187816 */ /* 0x000fc600000000ff */
[----:B------:R-:W3:Y:S01]  /*653b0*/  LDL.LU.64 R14, [R1+0x790] ;  /* 0x00079000010e7983 */ /* 0x000ee20000300a00 */
[----:B-1----:R-:W-:-:S03]  /*653c0*/  PRMT R3, R27, 0x7772, RZ ;  /* 0x000077721b037816 */ /* 0x002fc600000000ff */
[----:B------:R-:W3:Y:S01]  /*653d0*/  LDL.LU.64 R6, [R1+0x788] ;  /* 0x0007880001067983 */ /* 0x000ee20000300a00 */
[----:B0-----:R-:W-:-:S05]  /*653e0*/  PRMT R0, R27, 0x7773, RZ ;  /* 0x000077731b007816 */ /* 0x001fca00000000ff */
[----:B------:R0:W-:Y:S04]  /*653f0*/  STL [R1+0x730], R0 ;  /* 0x0007300001007387 */ /* 0x0001e80000100800 */
[----:B------:R-:W-:Y:S01]  /*65400*/  STL [R1+0x714], R3 ;  /* 0x0007140301007387 */ /* 0x000fe20000100800 */
[----:B0-----:R-:W-:-:S03]  /*65410*/  PRMT R0, R27, 0x7771, RZ ;  /* 0x000077711b007816 */ /* 0x001fc600000000ff */
[----:B------:R0:W-:Y:S04]  /*65420*/  STG.E.U8 desc[UR10][R22.64], R24 ;  /* 0x0000001816007986 */ /* 0x0001e8000c10110a */
[----:B------:R1:W-:Y:S04]  /*65430*/  STL [R1+0x710], R0 ;  /* 0x0007100001007387 */ /* 0x0003e80000100800 */
[----:B0-----:R-:W3:Y:S01]  /*65440*/  LDL.LU.64 R22, [R1+0x1360] ;  /* 0x0013600001167983 */ /* 0x001ee20000300a00 */
[----:B------:R-:W-:Y:S02]  /*65450*/  PRMT R25, R25, 0x7770, RZ ;  /* 0x0000777019197816 */ /* 0x000fe400000000ff */
[----:B------:R-:W-:-:S02]  /*65460*/  PRMT R26, R26, 0x7770, RZ ;  /* 0x000077701a1a7816 */ /* 0x000fc400000000ff */
[C---:B------:R-:W-:Y:S02]  /*65470*/  PRMT R3, R20.reuse, 0x7772, RZ ;  /* 0x0000777214037816 */ /* 0x040fe400000000ff */
[C---:B-1----:R-:W-:Y:S02]  /*65480*/  PRMT R0, R20.reuse, 0x7771, RZ ;  /* 0x0000777114007816 */ /* 0x042fe400000000ff */
[----:B------:R-:W-:Y:S01]  /*65490*/  PRMT R27, R27, 0x7770, RZ ;  /* 0x000077701b1b7816 */ /* 0x000fe200000000ff */
[----:B--2---:R-:W-:Y:S04]  /*654a0*/  STG.E.U8 desc[UR10][R28.64], R25 ;  /* 0x000000191c007986 */ /* 0x004fe8000c10110a */
[----:B----4-:R0:W-:Y:S02]  /*654b0*/  STG.E.U8 desc[UR10][R4.64], R26 ;  /* 0x0000001a04007986 */ /* 0x0101e4000c10110a */
[----:B0-----:R-:W-:-:S05]  /*654c0*/  PRMT R4, R20, 0x7773, RZ ;  /* 0x0000777314047816 */ /* 0x001fca00000000ff */
[----:B------:R-:W-:Y:S04]  /*654d0*/  STL [R1+0x70c], R4 ;  /* 0x00070c0401007387 */ /* 0x000fe80000100800 */
[----:B------:R0:W-:Y:S04]  /*654e0*/  STL [R1+0x708], R3 ;  /* 0x0007080301007387 */ /* 0x0001e80000100800 */
[----:B------:R1:W-:Y:S01]  /*654f0*/  STL [R1+0x704], R0 ;  /* 0x0007040001007387 */ /* 0x0003e20000100800 */
[C---:B0-----:R-:W-:Y:S02]  /*65500*/  PRMT R3, R21.reuse, 0x7772, RZ ;  /* 0x0000777215037816 */ /* 0x041fe400000000ff */
[C---:B-1----:R-:W-:Y:S01]  /*65510*/  PRMT R0, R21.reuse, 0x7771, RZ ;  /* 0x0000777115007816 */ /* 0x042fe200000000ff */
[----:B------:R0:W-:Y:S04]  /*65520*/  STG.E.U8 desc[UR10][R8.64], R27 ;  /* 0x0000001b08007986 */ /* 0x0001e8000c10110a */
[----:B------:R-:W-:Y:S04]  /*65530*/  STL [R1+0x6e4], R3 ;  /* 0x0006e40301007387 */ /* 0x000fe80000100800 */
[----:B------:R1:W-:Y:S01]  /*65540*/  STL [R1+0x6e0], R0 ;  /* 0x0006e00001007387 */ /* 0x0003e20000100800 */
[----:B0-----:R-:W-:-:S03]  /*65550*/  PRMT R9, R21, 0x7773, RZ ;  /* 0x0000777315097816 */ /* 0x001fc600000000ff */
[----:B------:R-:W0:Y:S01]  /*65560*/  LDS.128 R24, [R2+0x1c000] ;  /* 0x01c0000002187984 */ /* 0x000e220000000c00 */
[C---:B---3--:R-:W-:Y:S02]  /*65570*/  PRMT R8, R22.reuse, 0x7773, RZ ;  /* 0x0000777316087816 */ /* 0x048fe400000000ff */
[----:B-1----:R-:W-:-:S03]  /*65580*/  PRMT R0, R22, 0x7771, RZ ;  /* 0x0000777116007816 */ /* 0x002fc600000000ff */
[----:B------:R-:W-:Y:S01]  /*65590*/  STL.64 [R1+0xc00], R8 ;  /* 0x000c000801007387 */ /* 0x000fe20000100a00 */
[----:B------:R-:W-:Y:S02]  /*655a0*/  PRMT R20, R20, 0x7770, RZ ;  /* 0x0000777014147816 */ /* 0x000fe400000000ff */
[----:B------:R-:W-:Y:S01]  /*655b0*/  PRMT R21, R21, 0x7770, RZ ;  /* 0x0000777015157816 */ /* 0x000fe200000000ff */
[----:B------:R1:W-:Y:S01]  /*655c0*/  STL [R1+0x33c], R0 ;  /* 0x00033c0001007387 */ /* 0x0003e20000100800 */
[C---:B------:R-:W-:Y:S02]  /*655d0*/  PRMT R29, R22.reuse, 0x7772, RZ ;  /* 0x00007772161d7816 */ /* 0x040fe400000000ff */
[----:B------:R-:W-:Y:S02]  /*655e0*/  PRMT R22, R22, 0x7770, RZ ;  /* 0x0000777016167816 */ /* 0x000fe400000000ff */
[C---:B------:R-:W-:Y:S02]  /*655f0*/  PRMT R5, R23.reuse, 0x7773, RZ ;  /* 0x0000777317057816 */ /* 0x040fe400000000ff */
[----:B------:R-:W-:-:S02]  /*65600*/  PRMT R28, R23, 0x7772, RZ ;  /* 0x00007772171c7816 */ /* 0x000fc400000000ff */
[C---:B-1----:R-:W-:Y:S02]  /*65610*/  PRMT R0, R23.reuse, 0x7771, RZ ;  /* 0x0000777117007816 */ /* 0x042fe400000000ff */
[----:B------:R-:W-:Y:S01]  /*65620*/  PRMT R23, R23, 0x7770, RZ ;  /* 0x0000777017177816 */ /* 0x000fe200000000ff */
[----:B------:R-:W-:Y:S01]  /*65630*/  STG.E.U8 desc[UR10][R10.64], R20 ;  /* 0x000000140a007986 */ /* 0x000fe2000c10110a */
[----:B------:R-:W-:-:S03]  /*65640*/  PRMT R4, R16, 0x7773, RZ ;  /* 0x0000777310047816 */ /* 0x000fc600000000ff */
[----:B-----5:R-:W-:Y:S01]  /*65650*/  STG.E.U8 desc[UR10][R12.64], R21 ;  /* 0x000000150c007986 */ /* 0x020fe2000c10110a */
[----:B------:R-:W-:-:S03]  /*65660*/  PRMT R8, R16, 0x7772, RZ ;  /* 0x0000777210087816 */ /* 0x000fc600000000ff */
[----:B------:R-:W-:Y:S04]  /*65670*/  STG.E.U8 desc[UR10][R14.64], R22 ;  /* 0x000000160e007986 */ /* 0x000fe8000c10110a */
[----:B------:R-:W-:Y:S04]  /*65680*/  STG.E.U8 desc[UR10][R6.64], R23 ;  /* 0x0000001706007986 */ /* 0x000fe8000c10110a */
[----:B------:R-:W-:Y:S04]  /*65690*/  STL.64 [R1+0xe68], R28 ;  /* 0x000e681c01007387 */ /* 0x000fe80000100a00 */
[----:B------:R1:W2:Y:S04]  /*656a0*/  LDS.128 R20, [R2+0x1e000] ;  /* 0x01e0000002147984 */ /* 0x0002a80000000c00 */
[----:B------:R3:W-:Y:S01]  /*656b0*/  STL [R1+0x2b8], R0 ;  /* 0x0002b80001007387 */ /* 0x0007e20000100800 */
[----:B-1----:R-:W-:-:S03]  /*656c0*/  PRMT R2, R16, 0x7771, RZ ;  /* 0x0000777110027816 */ /* 0x002fc600000000ff */
[----:B------:R-:W4:Y:S04]  /*656d0*/  LDL.LU.64 R28, [R1+0x748] ;  /* 0x00074800011c7983 */ /* 0x000f280000300a00 */
[----:B------:R-:W5:Y:S01]  /*656e0*/  LDL.LU.64 R10, [R1+0x728] ;  /* 0x00072800010a7983 */ /* 0x000f620000300a00 */
[----:B---3--:R-:W-:-:S03]  /*656f0*/  PRMT R0, R17, 0x7773, RZ ;  /* 0x0000777311007816 */ /* 0x008fc600000000ff */
[----:B------:R1:W-:Y:S04]  /*65700*/  STL.64 [R1+0xc08], R4 ;  /* 0x000c080401007387 */ /* 0x0003e80000100a00 */
[----:B------:R-:W-:Y:S04]  /*65710*/  STL [R1+0xe88], R8 ;  /* 0x000e880801007387 */ /* 0x000fe80000100800 */
[----:B------:R-:W-:Y:S04]  /*65720*/  STL [R1+0x2ac], R2 ;  /* 0x0002ac0201007387 */ /* 0x000fe80000100800 */
[----:B------:R3:W-:Y:S01]  /*65730*/  STL [R1+0x2a8], R0 ;  /* 0x0002a80001007387 */ /* 0x0007e20000100800 */
[----:B-1----:R-:W-:-:S02]  /*65740*/  PRMT R5, R17, 0x7772, RZ ;  /* 0x0000777211057816 */ /* 0x002fc400000000ff */
[----:B------:R-:W-:Y:S01]  /*65750*/  PRMT R4, R18, 0x7772, RZ ;  /* 0x0000777212047816 */ /* 0x000fe200000000ff */
[----:B------:R-:W2:Y:S01]  /*65760*/  LDL.LU.64 R12, [R1+0x720] ;  /* 0x00072000010c7983 */ /* 0x000ea20000300a00 */
[----:B------:R-:W-:-:S03]  /*65770*/  PRMT R9, R17, 0x7771, RZ ;  /* 0x0000777111097816 */ /* 0x000fc600000000ff */
[----:B------:R-:W2:Y:S01]  /*65780*/  LDL.LU.64 R14, [R1+0x718] ;  /* 0x00071800010e7983 */ /* 0x000ea20000300a00 */
[C---:B---3--:R-:W-:Y:S02]  /*65790*/  PRMT R0, R18.reuse, 0x7773, RZ ;  /* 0x0000777312007816 */ /* 0x048fe400000000ff */
[----:B------:R-:W-:-:S03]  /*657a0*/  PRMT R8, R18, 0x7771, RZ ;  /* 0x0000777112087816 */ /* 0x000fc600000000ff */
[----:B------:R1:W-:Y:S04]  /*657b0*/  STL [R1+0x29c], R0 ;  /* 0x00029c0001007387 */ /* 0x0003e80000100800 */
[----:B------:R-:W3:Y:S04]  /*657c0*/  LDL.LU.64 R6, [R1+0x6f8] ;  /* 0x0006f80001067983 */ /* 0x000ee80000300a00 */
[----:B------:R-:W2:Y:S04]  /*657d0*/  LDL.LU.64 R2, [R1+0x6f0] ;  /* 0x0006f00001027983 */ /* 0x000ea80000300a00 */
[----:B------:R0:W-:Y:S01]  /*657e0*/  STL.64 [R1+0xe70], R4 ;  /* 0x000e700401007387 */ /* 0x0001e20000100a00 */
[----:B-1----:R-:W-:-:S03]  /*657f0*/  PRMT R0, R19, 0x7772, RZ ;  /* 0x0000777213007816 */ /* 0x002fc600000000ff */
[----:B------:R1:W-:Y:S01]  /*65800*/  STL.64 [R1+0x10e8], R8 ;  /* 0x0010e80801007387 */ /* 0x0003e20000100a00 */
[C---:B0-----:R-:W-:Y:S02]  /*65810*/  PRMT R4, R19.reuse, 0x7773, RZ ;  /* 0x0000777313047816 */ /* 0x041fe400000000ff */
[----:B------:R-:W-:Y:S01]  /*65820*/  PRMT R5, R19, 0x7771, RZ ;  /* 0x0000777113057816 */ /* 0x000fe200000000ff */
[----:B-1----:R-:W2:Y:S04]  /*65830*/  LDL.LU.64 R8, [R1+0x750] ;  /* 0x0007500001087983 */ /* 0x002ea80000300a00 */
[----:B------:R-:W-:Y:S04]  /*65840*/  STL [R1+0x290], R4 ;  /* 0x0002900401007387 */ /* 0x000fe80000100800 */
[----:B------:R0:W-:Y:S04]  /*65850*/  STL [R1+0x10f0], R5 ;  /* 0x0010f00501007387 */ /* 0x0001e80000100800 */
[----:B------:R1:W-:Y:S04]  /*65860*/  STL [R1+0x28c], R0 ;  /* 0x00028c0001007387 */ /* 0x0003e80000100800 */
[----:B0-----:R-:W2:Y:S01]  /*65870*/  LDL.LU.64 R4, [R1+0x758] ;  /* 0x0007580001047983 */ /* 0x001ea20000300a00 */
[----:B------:R-:W-:-:S02]  /*65880*/  PRMT R16, R16, 0x7770, RZ ;  /* 0x0000777010107816 */ /* 0x000fc400000000ff */
[----:B-1----:R-:W-:Y:S02]  /*65890*/  PRMT R0, R24, 0x7772, RZ ;  /* 0x0000777218007816 */ /* 0x002fe400000000ff */
[----:B------:R-:W-:Y:S02]  /*658a0*/  PRMT R17, R17, 0x7770, RZ ;  /* 0x0000777011117816 */ /* 0x000fe400000000ff */
[----:B------:R-:W-:Y:S02]  /*658b0*/  PRMT R18, R18, 0x7770, RZ ;  /* 0x0000777012127816 */ /* 0x000fe400000000ff */
[----:B------:R-:W-:Y:S01]  /*658c0*/  PRMT R19, R19, 0x7770, RZ ;  /* 0x0000777013137816 */ /* 0x000fe200000000ff */
[----:B--2---:R0:W-:Y:S02]  /*658d0*/  STG.E.U8 desc[UR10][R4.64], R16 ;  /* 0x0000001004007986 */ /* 0x0041e4000c10110a */
        /* <DEDUP_REMOVED lines=14> */
[----:B--2---:R-:W-:-:S03]  /*659c0*/  PRMT R0, R26, 0x7771, RZ ;  /* 0x000077711a007816 */ /* 0x004fc600000000ff */
[----:B------:R1:W-:Y:S01]  /*659d0*/  STL [R1+0x268], R4 ;  /* 0x0002680401007387 */ /* 0x0003e20000100800 */
[----:B------:R-:W-:Y:S02]  /*659e0*/  PRMT R24, R24, 0x7770, RZ ;  /* 0x0000777018187816 */ /* 0x000fe400000000ff */
[----:B------:R-:W-:Y:S01]  /*659f0*/  PRMT R25, R25, 0x7770, RZ ;  /* 0x0000777019197816 */ /* 0x000fe200000000ff */
[----:B------:R2:W-:Y:S01]  /*65a00*/  STL [R1+0x264], R0 ;  /* 0x0002640001007387 */ /* 0x0005e20000100800 */
[----:B------:R-:W-:Y:S02]  /*65a10*/  PRMT R26, R26, 0x7770, RZ ;  /* 0x000077701a1a7816 */ /* 0x000fe400000000ff */
[C---:B0-----:R-:W-:Y:S01]  /*65a20*/  PRMT R5, R27.reuse, 0x7773, RZ ;  /* 0x000077731b057816 */ /* 0x041fe200000000ff */
[----:B------:R-:W-:Y:S01]  /*65a30*/  STG.E.U8 desc[UR10][R8.64], R17 ;  /* 0x0000001108007986 */ /* 0x000fe2000c10110a */
[----:B-1----:R-:W-:-:S03]  /*65a40*/  PRMT R4, R27, 0x7772, RZ ;  /* 0x000077721b047816 */ /* 0x002fc600000000ff */
[----:B----4-:R-:W-:Y:S01]  /*65a50*/  STG.E.U8 desc[UR10][R28.64], R18 ;  /* 0x000000121c007986 */ /* 0x010fe2000c10110a */
[C---:B--2---:R-:W-:Y:S02]  /*65a60*/  PRMT R0, R27.reuse, 0x7771, RZ ;  /* 0x000077711b007816 */ /* 0x044fe400000000ff */
[----:B------:R-:W-:Y:S01]  /*65a70*/  PRMT R27, R27, 0x7770, RZ ;  /* 0x000077701b1b7816 */ /* 0x000fe200000000ff */
[----:B-----5:R-:W-:Y:S04]  /*65a80*/  STG.E.U8 desc[UR10][R10.64], R19 ;  /* 0x000000130a007986 */ /* 0x020fe8000c10110a */
[----:B------:R-:W-:Y:S04]  /*65a90*/  STG.E.U8 desc[UR10][R12.64], R24 ;  /* 0x000000180c007986 */ /* 0x000fe8000c10110a */
[----:B------:R-:W-:Y:S04]  /*65aa0*/  STL [R1+0x260], R5 ;  /* 0x0002600501007387 */ /* 0x000fe80000100800 */
[----:B------:R-:W-:Y:S04]  /*65ab0*/  STG.E.U8 desc[UR10][R14.64], R25 ;  /* 0x000000190e007986 */ /* 0x000fe8000c10110a */
[----:B------:R-:W-:Y:S04]  /*65ac0*/  STL [R1+0x254], R4 ;  /* 0x0002540401007387 */ /* 0x000fe80000100800 */
[----:B---3--:R-:W-:Y:S04]  /*65ad0*/  STG.E.U8 desc[UR10][R6.64], R26 ;  /* 0x0000001a06007986 */ /* 0x008fe8000c10110a */
[----:B------:R-:W-:Y:S04]  /*65ae0*/  STL [R1+0x250], R0 ;  /* 0x0002500001007387 */ /* 0x000fe80000100800 */
[----:B------:R0:W-:Y:S04]  /*65af0*/  STG.E.U8 desc[UR10][R2.64], R27 ;  /* 0x0000001b02007986 */ /* 0x0001e8000c10110a */
        /* <DEDUP_REMOVED lines=31> */
[----:B------:R-:W3:Y:S04]  /*65cf0*/  LDL.LU.64 R4, [R1+0x608] ;  /* 0x0006080001047983 */ /* 0x000ee80000300a00 */
[----:B---3--:R0:W-:Y:S04]  /*65d00*/  STL.64 [R1+0x1240], R4 ;  /* 0x0012400401007387 */ /* 0x0081e80000100a00 */
[----:B0-----:R-:W3:Y:S04]  /*65d10*/  LDL.LU.64 R4, [R1+0x638] ;  /* 0x0006380001047983 */ /* 0x001ee80000300a00 */
        /* <DEDUP_REMOVED lines=37> */
[----:B0-----:R-:W3:Y:S01]  /*65f70*/  LDL.LU.64 R4, [R1+0x6d0] ;  /* 0x0006d00001047983 */ /* 0x001ee20000300a00 */
[----:B------:R-:W-:-:S02]  /*65f80*/  PRMT R26, R20, 0x7773, RZ ;  /* 0x00007773141a7816 */ /* 0x000fc400000000ff */
[C---:B------:R-:W-:Y:S02]  /*65f90*/  PRMT R25, R20.reuse, 0x7772, RZ ;  /* 0x0000777214197816 */ /* 0x040fe400000000ff */
[----:B------:R-:W-:Y:S02]  /*65fa0*/  PRMT R24, R20, 0x7771, RZ ;  /* 0x0000777114187816 */ /* 0x000fe400000000ff */
[C---:B------:R-:W-:Y:S02]  /*65fb0*/  PRMT R19, R21.reuse, 0x7773, RZ ;  /* 0x0000777315137816 */ /* 0x040fe400000000ff */
[C---:B------:R-:W-:Y:S02]  /*65fc0*/  PRMT R18, R21.reuse, 0x7772, RZ ;  /* 0x0000777215127816 */ /* 0x040fe400000000ff */
[----:B------:R-:W-:Y:S02]  /*65fd0*/  PRMT R17, R21, 0x7771, RZ ;  /* 0x0000777115117816 */ /* 0x000fe400000000ff */
[C---:B------:R-:W-:Y:S01]  /*65fe0*/  PRMT R7, R22.reuse, 0x7773, RZ ;  /* 0x0000777316077816 */ /* 0x040fe200000000ff */
[----:B---3--:R0:W-:Y:S04]  /*65ff0*/  STL.64 [R1+0x1358], R4 ;  /* 0x0013580401007387 */ /* 0x0081e80000100a00 */
[----:B0-----:R-:W3:Y:S04]  /*66000*/  LDL.LU.64 R4, [R1+0x6e8] ;  /* 0x0006e80001047983 */ /* 0x001ee80000300a00 */
[----:B------:R-:W4:Y:S04]  /*66010*/  LDL.LU R28, [R1+0x8e4] ;  /* 0x0008e400011c7983 */ /* 0x000f280000300800 */
[----:B------:R-:W5:Y:S04]  /*66020*/  LDL.LU.64 R8, [R1+0x600] ;  /* 0x0006000001087983 */ /* 0x000f680000300a00 */
[----:B------:R-:W5:Y:S04]  /*66030*/  LDL.LU R29, [R1+0x8f0] ;  /* 0x0008f000011d7983 */ /* 0x000f680000300800 */
[----:B------:R-:W2:Y:S04]  /*66040*/  LDL.LU.64 R10, [R1+0x5f8] ;  /* 0x0005f800010a7983 */ /* 0x000ea80000300a00 */
[----:B------:R-:W2:Y:S04]  /*66050*/  LDL.LU R14, [R1+0x898] ;  /* 0x00089800010e7983 */ /* 0x000ea80000300800 */
[----:B------:R-:W2:Y:S04]  /*66060*/  LDL.LU.64 R12, [R1+0x5f0] ;  /* 0x0005f000010c7983 */ /* 0x000ea80000300a00 */
[----:B------:R-:W2:Y:S04]  /*66070*/  LDL.LU R15, [R1+0x8a4] ;  /* 0x0008a400010f7983 */ /* 0x000ea80000300800 */
[----:B------:R0:W-:Y:S01]  /*66080*/  STL [R1+0xba0], R26 ;  /* 0x000ba01a01007387 */ /* 0x0001e20000100800 */
[----:B------:R-:W-:-:S02]  /*66090*/  PRMT R6, R22, 0x7772, RZ ;  /* 0x0000777216067816 */ /* 0x000fc400000000ff */
[----:B------:R-:W-:Y:S01]  /*660a0*/  PRMT R3, R22, 0x7771, RZ ;  /* 0x0000777116037816 */ /* 0x000fe200000000ff */
[----:B0-----:R-:W2:Y:S04]  /*660b0*/  LDL.LU R26, [R1+0x8cc] ;  /* 0x0008cc00011a7983 */ /* 0x001ea80000300800 */
[----:B------:R-:W-:Y:S04]  /*660c0*/  STL [R1+0xe28], R25 ;  /* 0x000e281901007387 */ /* 0x000fe80000100800 */
[----:B------:R0:W-:Y:S01]  /*660d0*/  STL [R1+0x10b8], R24 ;  /* 0x0010b81801007387 */ /* 0x0001e20000100800 */
[----:B------:R-:W-:-:S03]  /*660e0*/  PRMT R16, R23, 0x7773, RZ ;  /* 0x0000777317107816 */ /* 0x000fc600000000ff */
[----:B0-----:R-:W2:Y:S04]  /*660f0*/  LDL.LU.64 R24, [R1+0x610] ;  /* 0x0006100001187983 */ /* 0x001ea80000300a00 */
[----:B------:R-:W-:Y:S04]  /*66100*/  STL [R1+0xbb0], R19 ;  /* 0x000bb01301007387 */ /* 0x000fe80000100800 */
[----:B------:R0:W-:Y:S01]  /*66110*/  STL [R1+0xe38], R18 ;  /* 0x000e381201007387 */ /* 0x0001e20000100800 */
[C---:B------:R-:W-:Y:S02]  /*66120*/  PRMT R2, R23.reuse, 0x7772, RZ ;  /* 0x0000777217027816 */ /* 0x040fe400000000ff */
[----:B------:R-:W-:Y:S01]  /*66130*/  PRMT R0, R23, 0x7771, RZ ;  /* 0x0000777117007816 */ /* 0x000fe200000000ff */
[----:B0-----:R-:W2:Y:S04]  /*66140*/  LDL.LU.64 R18, [R1+0x618] ;  /* 0x0006180001127983 */ /* 0x001ea80000300a00 */
[----:B------:R0:W-:Y:S01]  /*66150*/  STL [R1+0x10c8], R17 ;  /* 0x0010c81101007387 */ /* 0x0001e20000100800 */
[----:B------:R-:W-:-:S03]  /*66160*/  PRMT R20, R20, 0x7770, RZ ;  /* 0x0000777014147816 */ /* 0x000fc600000000ff */
[----:B0-----:R-:W2:Y:S04]  /*66170*/  LDL.LU R17, [R1+0x920] ;  /* 0x0009200001117983 */ /* 0x001ea80000300800 */
[----:B------:R-:W-:Y:S04]  /*66180*/  STL [R1+0xbc0], R7 ;  /* 0x000bc00701007387 */ /* 0x000fe80000100800 */
[----:B------:R0:W-:Y:S04]  /*66190*/  STL [R1+0xe48], R6 ;  /* 0x000e480601007387 */ /* 0x0001e80000100800 */
[----:B0-----:R-:W2:Y:S04]  /*661a0*/  LDL.LU.64 R6, [R1+0x620] ;  /* 0x0006200001067983 */ /* 0x001ea80000300a00 */
[----:B------:R0:W-:Y:S04]  /*661b0*/  STL [R1+0x1110], R3 ;  /* 0x0011100301007387 */ /* 0x0001e80000100800 */
[----:B0-----:R-:W2:Y:S04]  /*661c0*/  LDL.LU R3, [R1+0x914] ;  /* 0x0009140001037983 */ /* 0x001ea80000300800 */
[----:B------:R0:W-:Y:S04]  /*661d0*/  STL [R1+0xc18], R16 ;  /* 0x000c181001007387 */ /* 0x0001e80000100800 */
[----:B0-----:R-:W2:Y:S04]  /*661e0*/  LDL.LU R16, [R1+0x908] ;  /* 0x0009080001107983 */ /* 0x001ea80000300800 */
[----:B------:R0:W-:Y:S04]  /*661f0*/  STL [R1+0xfd8], R2 ;  /* 0x000fd80201007387 */ /* 0x0001e80000100800 */
[----:B0-----:R-:W2:Y:S04]  /*66200*/  LDL.LU R2, [R1+0x8fc] ;  /* 0x0008fc0001027983 */ /* 0x001ea80000300800 */
[----:B------:R0:W-:Y:S04]  /*66210*/  STL [R1+0x10d8], R0 ;  /* 0x0010d80001007387 */ /* 0x0001e80000100800 */
[----:B0-----:R-:W2:Y:S04]  /*66220*/  LDL.LU R0, [R1+0x958] ;  /* 0x0009580001007983 */ /* 0x001ea80000300800 */
[----:B---3--:R0:W-:Y:S04]  /*66230*/  STG.E.U8 desc[UR10][R4.64], R20 ;  /* 0x0000001404007986 */ /* 0x0081e8000c10110a */
[----:B0-----:R-:W3:Y:S01]  /*66240*/  LDL.LU.64 R4, [R1+0x1358] ;  /* 0x0013580001047983 */ /* 0x001ee20000300a00 */
[----:B------:R-:W-:-:S02]  /*66250*/  PRMT R21, R21, 0x7770, RZ ;  /* 0x0000777015157816 */ /* 0x000fc400000000ff */
[----:B------:R-:W-:-:S03]  /*66260*/  PRMT R22, R22, 0x7770, RZ ;  /* 0x0000777016167816 */ /* 0x000fc600000000ff */
[----:B---3--:R0:W-:Y:S04]  /*66270*/  STG.E.U8 desc[UR10][R4.64], R21 ;  /* 0x0000001504007986 */ /* 0x0081e8000c10110a */
[----:B0-----:R-:W3:Y:S04]  /*66280*/  LDL.LU.64 R4, [R1+0x1350] ;  /* 0x0013500001047983 */ /* 0x001ee80000300a00 */
[----:B------:R-:W2:Y:S04]  /*66290*/  LDL.LU.64 R20, [R1+0x628] ;  /* 0x0006280001147983 */ /* 0x000ea80000300a00 */
[----:B---3--:R0:W-:Y:S04]  /*662a0*/  STG.E.U8 desc[UR10][R4.64], R22 ;  /* 0x0000001604007986 */ /* 0x0081e8000c10110a */
[----:B0-----:R-:W3:Y:S01]  /*662b0*/  LDL.LU.64 R4, [R1+0x1348] ;  /* 0x0013480001047983 */ /* 0x001ee20000300a00 */
[----:B------:R-:W-:-:S05]  /*662c0*/  PRMT R23, R23, 0x7770, RZ ;  /* 0x0000777017177816 */ /* 0x000fca00000000ff */
[----:B---3--:R0:W-:Y:S04]  /*662d0*/  STG.E.U8 desc[UR10][R4.64], R23 ;  /* 0x0000001704007986 */ /* 0x0081e8000c10110a */
[----:B0-----:R-:W2:Y:S04]  /*662e0*/  LDL.LU.64 R4, [R1+0x1340] ;  /* 0x0013400001047983 */ /* 0x001ea80000300a00 */
[----:B------:R-:W3:Y:S04]  /*662f0*/  LDL.LU.64 R22, [R1+0x630] ;  /* 0x0006300001167983 */ /* 0x000ee80000300a00 */
[----:B--2---:R0:W-:Y:S04]  /*66300*/  STG.E.U8 desc[UR10][R4.64], R27 ;  /* 0x0000001b04007986 */ /* 0x0041e8000c10110a */
[----:B0-----:R-:W2:Y:S04]  /*66310*/  LDL.LU.64 R4, [R1+0x1338] ;  /* 0x0013380001047983 */ /* 0x001ea80000300a00 */
[----:B------:R-:W2:Y:S04]  /*66320*/  LDL.LU R27, [R1+0x1330] ;  /* 0x00133000011b7983 */ /* 0x000ea80000300800 */
        /* <DEDUP_REMOVED lines=41> */
[----:B------:R-:W3:Y:S04]  /*665c0*/  LDL.LU R27, [R1+0x1250] ;  /* 0x00125000011b7983 */ /* 0x000ee80000300800 */
[----:B--2---:R0:W-:Y:S04]  /*665d0*/  STG.E.U8 desc[UR10][R4.64], R0 ;  /* 0x0000000004007986 */ /* 0x0041e8000c10110a */
[----:B0-----:R-:W2:Y:S04]  /*665e0*/  LDL.LU.64 R4, [R1+0x1248] ;  /* 0x0012480001047983 */ /* 0x001ea80000300a00 */
[----:B--2---:R0:W-:Y:S04]  /*665f0*/  STG.E.U8 desc[UR10][R4.64], R2 ;  /* 0x0000000204007986 */ /* 0x0041e8000c10110a */
[----:B---3--:R-:W-:Y:S04]  /*66600*/  STG.E.U8 desc[UR10][R22.64], R16 ;  /* 0x0000001016007986 */ /* 0x008fe8000c10110a */
[----:B------:R1:W-:Y:S04]  /*66610*/  STG.E.U8 desc[UR10][R20.64], R3 ;  /* 0x0000000314007986 */ /* 0x0003e8000c10110a */
[----:B0-----:R-:W4:Y:S04]  /*66620*/  LDL.LU.64 R4, [R1+0x1240] ;  /* 0x0012400001047983 */ /* 0x001f280000300a00 */
[----:B-1----:R-:W2:Y:S04]  /*66630*/  LDL.LU R3, [R1+0x764] ;  /* 0x0007640001037983 */ /* 0x002ea80000300800 */
        /* <DEDUP_REMOVED lines=34> */
[----:B------:R-:W-:Y:S04]  /*66860*/  STG.E.U8 desc[UR10][R6.64], R17 ;  /* 0x0000001106007986 */ /* 0x000fe8000c10110a */
[----:B------:R-:W-:Y:S04]  /*66870*/  STG.E.U8 desc[UR10][R18.64], R26 ;  /* 0x0000001a12007986 */ /* 0x000fe8000c10110a */
[----:B------:R-:W-:Y:S04]  /*66880*/  STG.E.U8 desc[UR10][R24.64], R27 ;  /* 0x0000001b18007986 */ /* 0x000fe8000c10110a */
[----:B----4-:R-:W-:Y:S04]  /*66890*/  STG.E.U8 desc[UR10][R4.64], R28 ;  /* 0x0000001c04007986 */ /* 0x010fe8000c10110a */
[----:B--2---:R0:W-:Y:S04]  /*668a0*/  STL [R1+0x1230], R3 ;  /* 0x0012300301007387 */ /* 0x0041e80000100800 */
[----:B0-----:R-:W2:Y:S04]  /*668b0*/  LDL.LU R3, [R1+0x8b0] ;  /* 0x0008b00001037983 */ /* 0x001ea80000300800 */
[----:B------:R-:W3:Y:S04]  /*668c0*/  LDL.LU R4, [R1+0x740] ;  /* 0x0007400001047983 */ /* 0x000ee80000300800 */
[----:B------:R-:W3:Y:S04]  /*668d0*/  LDL.LU R5, [R1+0x734] ;  /* 0x0007340001057983 */ /* 0x000ee80000300800 */
        /* <DEDUP_REMOVED lines=36> */
[----:B-----5:R-:W-:Y:S04]  /*66b20*/  STG.E.U8 desc[UR10][R8.64], R29 ;  /* 0x0000001d08007986 */ /* 0x020fe8000c10110a */
[----:B---3--:R0:W-:Y:S04]  /*66b30*/  STL.64 [R1+0x1238], R4 ;  /* 0x0012380401007387 */ /* 0x0081e80000100a00 */
[----:B0-----:R-:W2:Y:S04]  /*66b40*/  LDL.LU.64 R4, [R1+0x5e8] ;  /* 0x0005e80001047983 */ /* 0x001ea80000300a00 */
[----:B------:R-:W3:Y:S04]  /*66b50*/  LDL.LU.64 R8, [R1+0x540] ;  /* 0x0005400001087983 */ /* 0x000ee80000300a00 */
[----:B---3--:R0:W-:Y:S04]  /*66b60*/  STL.64 [R1+0x10f8], R8 ;  /* 0x0010f80801007387 */ /* 0x0081e80000100a00 */
[----:B0-----:R-:W3:Y:S04]  /*66b70*/  LDL.LU.64 R8, [R1+0x548] ;  /* 0x0005480001087983 */ /* 0x001ee80000300a00 */
[----:B------:R-:W-:Y:S04]  /*66b80*/  STG.E.U8 desc[UR10][R10.64], R14 ;  /* 0x0000000e0a007986 */ /* 0x000fe8000c10110a */
[----:B------:R-:W-:Y:S04]  /*66b90*/  STG.E.U8 desc[UR10][R12.64], R15 ;  /* 0x0000000f0c007986 */ /* 0x000fe8000c10110a */
[----:B--2---:R-:W-:Y:S04]  /*66ba0*/  STG.E.U8 desc[UR10][R4.64], R3 ;  /* 0x0000000304007986 */ /* 0x004fe8000c10110a */
[----:B---3--:R0:W-:Y:S04]  /*66bb0*/  STL.64 [R1+0x1108], R8 ;  /* 0x0011080801007387 */ /* 0x0081e80000100a00 */
[----:B0-----:R-:W2:Y:S04]  /*66bc0*/  LDL.LU.64 R8, [R1+0x550] ;  /* 0x0005500001087983 */ /* 0x001ea80000300a00 */
[----:B------:R-:W3:Y:S04]  /*66bd0*/  LDL.LU R0, [R1+0x710] ;  /* 0x0007100001007983 */ /* 0x000ee80000300800 */
[----:B------:R-:W4:Y:S04]  /*66be0*/  LDL.LU.64 R22, [R1+0x538] ;  /* 0x0005380001167983 */ /* 0x000f280000300a00 */
[----:B------:R-:W4:Y:S04]  /*66bf0*/  LDL.LU R2, [R1+0x704] ;  /* 0x0007040001027983 */ /* 0x000f280000300800 */
[----:B------:R-:W5:Y:S04]  /*66c00*/  LDL.LU.64 R20, [R1+0x530] ;  /* 0x0005300001147983 */ /* 0x000f680000300a00 */
[----:B------:R-:W5:Y:S04]  /*66c10*/  LDL.LU R16, [R1+0x6e0] ;  /* 0x0006e00001107983 */ /* 0x000f680000300800 */
[----:B------:R-:W2:Y:S04]  /*66c20*/  LDL.LU.64 R6, [R1+0x528] ;  /* 0x0005280001067983 */ /* 0x000ea80000300a00 */
[----:B------:R-:W2:Y:S04]  /*66c30*/  LDL.LU R17, [R1+0x33c] ;  /* 0x00033c0001117983 */ /* 0x000ea80000300800 */
[----:B------:R-:W2:Y:S04]  /*66c40*/  LDL.LU.64 R18, [R1+0x520] ;  /* 0x0005200001127983 */ /* 0x000ea80000300a00 */
[----:B------:R-:W2:Y:S04]  /*66c50*/  LDL.LU R26, [R1+0x2b8] ;  /* 0x0002b800011a7983 */ /* 0x000ea80000300800 */
[----:B------:R-:W2:Y:S04]  /*66c60*/  LDL.LU.64 R24, [R1+0x518] ;  /* 0x0005180001187983 */ /* 0x000ea80000300a00 */
[----:B------:R-:W2:Y:S04]  /*66c70*/  LDL.LU R27, [R1+0x2ac] ;  /* 0x0002ac00011b7983 */ /* 0x000ea80000300800 */
[----:B------:R-:W2:Y:S04]  /*66c80*/  LDL.LU.64 R28, [R1+0x510] ;  /* 0x00051000011c7983 */ /* 0x000ea80000300a00 */
[----:B------:R-:W2:Y:S04]  /*66c90*/  LDL.LU.64 R10, [R1+0x508] ;  /* 0x00050800010a7983 */ /* 0x000ea80000300a00 */
[----:B------:R-:W2:Y:S04]  /*66ca0*/  LDL.LU.64 R12, [R1+0x500] ;  /* 0x00050000010c7983 */ /* 0x000ea80000300a00 */
[----:B------:R-:W2:Y:S04]  /*66cb0*/  LDL.LU.64 R14, [R1+0x4f8] ;  /* 0x0004f800010e7983 */ /* 0x000ea80000300a00 */
[----:B------:R-:W2:Y:S04]  /*66cc0*/  LDL.LU.64 R4, [R1+0x1238] ;  /* 0x0012380001047983 */ /* 0x000ea80000300a00 */
        /* <DEDUP_REMOVED lines=57> */
[----:B------:R-:W3:Y:S04]  /*67060*/  LDL.LU R4, [R1+0x1100] ;  /* 0x0011000001047983 */ /* 0x000ee80000300800 */
[----:B--2---:R0:W-:Y:S04]  /*67070*/  STG.E.U8 desc[UR10][R8.64], R5 ;  /* 0x0000000508007986 */ /* 0x0041e8000c10110a */
[----:B0-----:R-:W3:Y:S04]  /*67080*/  LDL.LU.64 R8, [R1+0x10f8] ;  /* 0x0010f80001087983 */ /* 0x001ee80000300a00 */
[----:B------:R-:W2:Y:S04]  /*67090*/  LDL.LU R5, [R1+0x10f0] ;  /* 0x0010f00001057983 */ /* 0x000ea80000300800 */
[----:B---3--:R0:W-:Y:S04]  /*670a0*/  STG.E.U8 desc[UR10][R8.64], R0 ;  /* 0x0000000008007986 */ /* 0x0081e8000c10110a */
[----:B----4-:R-:W-:Y:S04]  /*670b0*/  STG.E.U8 desc[UR10][R22.64], R2 ;  /* 0x0000000216007986 */ /* 0x010fe8000c10110a */
[----:B-----5:R-:W-:Y:S04]  /*670c0*/  STG.E.U8 desc[UR10][R20.64], R16 ;  /* 0x0000001014007986 */ /* 0x020fe8000c10110a */
[----:B0-----:R-:W3:Y:S04]  /*670d0*/  LDL.LU.64 R8, [R1+0x10e8] ;  /* 0x0010e80001087983 */ /* 0x001ee80000300a00 */
[----:B------:R0:W-:Y:S04]  /*670e0*/  STG.E.U8 desc[UR10][R6.64], R17 ;  /* 0x0000001106007986 */ /* 0x0001e8000c10110a */
[----:B------:R-:W-:Y:S04]  /*670f0*/  STG.E.U8 desc[UR10][R18.64], R26 ;  /* 0x0000001a12007986 */ /* 0x000fe8000c10110a */
[----:B------:R-:W4:Y:S04]  /*67100*/  LDL.LU R0, [R1+0x270] ;  /* 0x0002700001007983 */ /* 0x000f280000300800 */
[----:B------:R1:W-:Y:S04]  /*67110*/  STG.E.U8 desc[UR10][R24.64], R27 ;  /* 0x0000001b18007986 */ /* 0x0003e8000c10110a */
[----:B0-----:R-:W5:Y:S04]  /*67120*/  LDL.LU R17, [R1+0x264] ;  /* 0x0002640001117983 */ /* 0x001f680000300800 */
[----:B-1----:R-:W2:Y:S04]  /*67130*/  LDL.LU R24, [R1+0x250] ;  /* 0x0002500001187983 */ /* 0x002ea80000300800 */
        /* <DEDUP_REMOVED lines=23> */
[----:B--2---:R0:W-:Y:S04]  /*672b0*/  STL.64 [R1+0x10a8], R2 ;  /* 0x0010a80201007387 */ /* 0x0041e80000100a00 */
[----:B0-----:R-:W2:Y:S04]  /*672c0*/  LDL.LU.64 R2, [R1+0x4d0] ;  /* 0x0004d00001027983 */ /* 0x001ea80000300a00 */
[----:B--2---:R0:W-:Y:S04]  /*672d0*/  STL.64 [R1+0x10b0], R2 ;  /* 0x0010b00201007387 */ /* 0x0041e80000100a00 */
[----:B0-----:R-:W2:Y:S04]  /*672e0*/  LDL.LU.64 R2, [R1+0x4d8] ;  /* 0x0004d80001027983 */ /* 0x001ea80000300a00 */
[----:B--2---:R0:W-:Y:S04]  /*672f0*/  STL.64 [R1+0x10c0], R2 ;  /* 0x0010c00201007387 */ /* 0x0041e80000100a00 */
[----:B0-----:R-:W2:Y:S04]  /*67300*/  LDL.LU.64 R2, [R1+0x4e0] ;  /* 0x0004e00001027983 */ /* 0x001ea80000300a00 */
[----:B--2---:R0:W-:Y:S04]  /*67310*/  STL.64 [R1+0x10d0], R2 ;  /* 0x0010d00201007387 */ /* 0x0041e80000100a00 */
[----:B0-----:R-:W2:Y:S04]  /*67320*/  LDL.LU.64 R2, [R1+0x4e8] ;  /* 0x0004e80001027983 */ /* 0x001ea80000300a00 */
[----:B--2---:R0:W-:Y:S04]  /*67330*/  STL.64 [R1+0x10e0], R2 ;  /* 0x0010e00201007387 */ /* 0x0041e80000100a00 */
[----:B0-----:R-:W4:Y:S04]  /*67340*/  LDL.LU.64 R2, [R1+0x4f0] ;  /* 0x0004f00001027983 */ /* 0x001f280000300a00 */
[----:B------:R-:W2:Y:S04]  /*67350*/  LDL.LU.64 R22, [R1+0x438] ;  /* 0x0004380001167983 */ /* 0x000ea80000300a00 */
        /* <DEDUP_REMOVED lines=34> */
[----:B---3--:R-:W-:Y:S04]  /*67580*/  STG.E.U8 desc[UR10][R28.64], R9 ;  /* 0x000000091c007986 */ /* 0x008fe8000c10110a */
[----:B------:R-:W-:Y:S04]  /*67590*/  STG.E.U8 desc[UR10][R10.64], R8 ;  /* 0x000000080a007986 */ /* 0x000fe8000c10110a */
[----:B------:R-:W-:Y:S04]  /*675a0*/  STG.E.U8 desc[UR10][R12.64], R5 ;  /* 0x000000050c007986 */ /* 0x000fe8000c10110a */
[----:B------:R-:W-:Y:S04]  /*675b0*/  STG.E.U8 desc[UR10][R14.64], R4 ;  /* 0x000000040e007986 */ /* 0x000fe8000c10110a */
[----:B----4-:R-:W-:Y:S04]  /*675c0*/  STG.E.U8 desc[UR10][R2.64], R0 ;  /* 0x0000000002007986 */ /* 0x010fe8000c10110a */
[----:B--2---:R0:W-:Y:S04]  /*675d0*/  STL.64 [R1+0x10a0], R22 ;  /* 0x0010a01601007387 */ /* 0x0041e80000100a00 */
[----:B0-----:R-:W2:Y:S04]  /*675e0*/  LDL.LU.64 R22, [R1+0x4c8] ;  /* 0x0004c80001167983 */ /* 0x001ea80000300a00 */
[----:B------:R-:W3:Y:S04]  /*675f0*/  LDL.LU R16, [R1+0x900] ;  /* 0x0009000001107983 */ /* 0x000ee80000300800 */
[----:B------:R-:W4:Y:S04]  /*67600*/  LDL.LU.64 R20, [R1+0x430] ;  /* 0x0004300001147983 */ /* 0x000f280000300a00 */
[----:B------:R-:W4:Y:S04]  /*67610*/  LDL.LU R25, [R1+0x90c] ;  /* 0x00090c0001197983 */ /* 0x000f280000300800 */
[----:B------:R-:W2:Y:S04]  /*67620*/  LDL.LU.64 R6, [R1+0x428] ;  /* 0x0004280001067983 */ /* 0x000ea80000300a00 */
[----:B------:R-:W2:Y:S04]  /*67630*/  LDL.LU R26, [R1+0x918] ;  /* 0x00091800011a7983 */ /* 0x000ea80000300800 */
        /* <DEDUP_REMOVED lines=10> */
[----:B------:R-:W5:Y:S04]  /*676e0*/  LDL.LU.64 R2, [R1+0x10e0] ;  /* 0x0010e00001027983 */ /* 0x000f680000300a00 */
[----:B------:R-:W2:Y:S04]  /*676f0*/  LDL.LU R0, [R1+0x10d8] ;  /* 0x0010d80001007983 */ /* 0x000ea80000300800 */
[----:B-----5:R0:W-:Y:S04]  /*67700*/  STG.E.U8 desc[UR10][R2.64], R17 ;  /* 0x0000001102007986 */ /* 0x0201e8000c10110a */
[----:B0-----:R-:W5:Y:S04]  /*67710*/  LDL.LU.64 R2, [R1+0x10d0] ;  /* 0x0010d00001027983 */ /* 0x001f680000300a00 */
[----:B------:R-:W2:Y:S04]  /*67720*/  LDL.LU R17, [R1+0x10c8] ;  /* 0x0010c80001117983 */ /* 0x000ea80000300800 */
[----:B-----5:R0:W-:Y:S04]  /*67730*/  STG.E.U8 desc[UR10][R2.64], R24 ;  /* 0x0000001802007986 */ /* 0x0201e8000c10110a */
[----:B0-----:R-:W5:Y:S04]  /*67740*/  LDL.LU.64 R2, [R1+0x10c0] ;  /* 0x0010c00001027983 */ /* 0x001f680000300a00 */
[----:B------:R-:W5:Y:S04]  /*67750*/  LDL.LU R24, [R1+0x10b8] ;  /* 0x0010b80001187983 */ /* 0x000f680000300800 */
[----:B-----5:R0:W-:Y:S04]  /*67760*/  STG.E.U8 desc[UR10][R2.64], R24 ;  /* 0x0000001802007986 */ /* 0x0201e8000c10110a */
[----:B0-----:R-:W2:Y:S04]  /*67770*/  LDL.LU.64 R2, [R1+0x10b0] ;  /* 0x0010b00001027983 */ /* 0x001ea80000300a00 */
[----:B------:R-:W5:Y:S04]  /*67780*/  LDL.LU R24, [R1+0x95c] ;  /* 0x00095c0001187983 */ /* 0x000f680000300800 */
        /* <DEDUP_REMOVED lines=43> */
[----:B0-----:R-:W3:Y:S04]  /*67a40*/  LDL.LU.64 R22, [R1+0xfe0] ;  /* 0x000fe00001167983 */ /* 0x001ee80000300a00 */
[----:B------:R-:W2:Y:S04]  /*67a50*/  LDL.LU R2, [R1+0xfd8] ;  /* 0x000fd80001027983 */ /* 0x000ea80000300800 */
[----:B---3--:R0:W-:Y:S04]  /*67a60*/  STG.E.U8 desc[UR10][R22.64], R0 ;  /* 0x0000000016007986 */ /* 0x0081e8000c10110a */
[----:B0-----:R-:W3:Y:S04]  /*67a70*/  LDL.LU.64 R22, [R1+0xfd0] ;  /* 0x000fd00001167983 */ /* 0x001ee80000300a00 */
[----:B---3--:R0:W-:Y:S04]  /*67a80*/  STG.E.U8 desc[UR10][R22.64], R3 ;  /* 0x0000000316007986 */ /* 0x0081e8000c10110a */
[----:B0-----:R-:W3:Y:S04]  /*67a90*/  LDL.LU.64 R22, [R1+0xfc8] ;  /* 0x000fc80001167983 */ /* 0x001ee80000300a00 */
[----:B---3--:R0:W-:Y:S04]  /*67aa0*/  STG.E.U8 desc[UR10][R22.64], R17 ;  /* 0x0000001116007986 */ /* 0x0081e8000c10110a */
[----:B0-----:R-:W5:Y:S04]  /*67ab0*/  LDL.LU.64 R22, [R1+0xfc0] ;  /* 0x000fc00001167983 */ /* 0x001f680000300a00 */
[----:B-----5:R0:W-:Y:S04]  /*67ac0*/  STG.E.U8 desc[UR10][R22.64], R24 ;  /* 0x0000001816007986 */ /* 0x0201e8000c10110a */
[----:B0-----:R-:W3:Y:S04]  /*67ad0*/  LDL.LU.64 R22, [R1+0xfb8] ;  /* 0x000fb80001167983 */ /* 0x001ee80000300a00 */
[----:B---3--:R-:W-:Y:S04]  /*67ae0*/  STG.E.U8 desc[UR10][R22.64], R16 ;  /* 0x0000001016007986 */ /* 0x008fe8000c10110a */
[----:B----4-:R-:W-:Y:S04]  /*67af0*/  STG.E.U8 desc[UR10][R20.64], R25 ;  /* 0x0000001914007986 */ /* 0x010fe8000c10110a */
[----:B------:R-:W-:Y:S04]  /*67b00*/  STG.E.U8 desc[UR10][R6.64], R26 ;  /* 0x0000001a06007986 */ /* 0x000fe8000c10110a */
[----:B------:R-:W-:Y:S04]  /*67b10*/  STG.E.U8 desc[UR10][R18.64], R27 ;  /* 0x0000001b12007986 */ /* 0x000fe8000c10110a */
[----:B------:R0:W-:Y:S04]  /*67b20*/  STG.E.U8 desc[UR10][R4.64], R8 ;  /* 0x0000000804007986 */ /* 0x0001e8000c10110a */
        /* <DEDUP_REMOVED lines=37> */
[----:B------:R-:W4:Y:S04]  /*67d80*/  LDL.LU R0, [R1+0x7c0] ;  /* 0x0007c00001007983 */ /* 0x000f280000300800 */
[----:B------:R-:W2:Y:S04]  /*67d90*/  LDL.LU R3, [R1+0x768] ;  /* 0x0007680001037983 */ /* 0x000ea80000300800 */
        /* <DEDUP_REMOVED lines=39> */
[----:B0-----:R-:W3:Y:S04]  /*68010*/  LDL.LU.64 R2, [R1+0x3f8] ;  /* 0x0003f80001027983 */ /* 0x001ee80000300a00 */
[----:B------:R-:W2:Y:S04]  /*68020*/  LDL.LU.64 R4, [R1+0x350] ;  /* 0x0003500001047983 */ /* 0x000ea80000300a00 */
[----:B------:R-:W-:Y:S04]  /*68030*/  STG.E.U8 desc[UR10][R28.64], R9 ;  /* 0x000000091c007986 */ /* 0x000fe8000c10110a */
[----:B------:R-:W-:Y:S04]  /*68040*/  STG.E.U8 desc[UR10][R10.64], R14 ;  /* 0x0000000e0a007986 */ /* 0x000fe8000c10110a */
[----:B------:R-:W-:Y:S04]  /*68050*/  STG.E.U8 desc[UR10][R12.64], R15 ;  /* 0x0000000f0c007986 */ /* 0x000fe8000c10110a */
[----:B--2---:R0:W-:Y:S04]  /*68060*/  STL.64 [R1+0xe78], R4 ;  /* 0x000e780401007387 */ /* 0x0041e80000100a00 */
[----:B0-----:R-:W2:Y:S04]  /*68070*/  LDL.LU.64 R4, [R1+0x358] ;  /* 0x0003580001047983 */ /* 0x001ea80000300a00 */
        /* <DEDUP_REMOVED lines=14> */
[----:B---3--:R0:W-:Y:S04]  /*68160*/  STG.E.U8 desc[UR10][R2.64], R8 ;  /* 0x0000000802007986 */ /* 0x0081e8000c10110a */
[----:B0-----:R-:W3:Y:S04]  /*68170*/  LDL.LU.64 R2, [R1+0xfb0] ;  /* 0x000fb00001027983 */ /* 0x001ee80000300a00 */
[----:B------:R-:W3:Y:S04]  /*68180*/  LDL.LU R8, [R1+0xfa8] ;  /* 0x000fa80001087983 */ /* 0x000ee80000300800 */
        /* <DEDUP_REMOVED lines=52> */
[----:B0-----:R-:W4:Y:S04]  /*684d0*/  LDL.LU.64 R2, [R1+0xe90] ;  /* 0x000e900001027983 */ /* 0x001f280000300a00 */
[----:B------:R-:W3:Y:S04]  /*684e0*/  LDL.LU R8, [R1+0xe88] ;  /* 0x000e880001087983 */ /* 0x000ee80000300800 */
[----:B----4-:R0:W-:Y:S04]  /*684f0*/  STG.E.U8 desc[UR10][R2.64], R0 ;  /* 0x0000000002007986 */ /* 0x0101e8000c10110a */
[----:B0-----:R-:W2:Y:S04]  /*68500*/  LDL.LU.64 R2, [R1+0xe80] ;  /* 0x000e800001027983 */ /* 0x001ea80000300a00 */
[----:B--2---:R0:W-:Y:S04]  /*68510*/  STG.E.U8 desc[UR10][R4.64], R3 ;  /* 0x0000000304007986 */ /* 0x0041e8000c10110a */
[----:B0-----:R-:W5:Y:S04]  /*68520*/  LDL.LU.64 R4, [R1+0xe78] ;  /* 0x000e780001047983 */ /* 0x001f680000300a00 */
[----:B-----5:R0:W-:Y:S04]  /*68530*/  STG.E.U8 desc[UR10][R4.64], R17 ;  /* 0x0000001104007986 */ /* 0x0201e8000c10110a */
[----:B------:R1:W-:Y:S04]  /*68540*/  STG.E.U8 desc[UR10][R28.64], R24 ;  /* 0x000000181c007986 */ /* 0x0003e8000c10110a */
[----:B------:R-:W-:Y:S04]  /*68550*/  STG.E.U8 desc[UR10][R22.64], R16 ;  /* 0x0000001016007986 */ /* 0x000fe8000c10110a */
[----:B0-----:R-:W2:Y:S04]  /*68560*/  LDL.LU.64 R4, [R1+0xe70] ;  /* 0x000e700001047983 */ /* 0x001ea80000300a00 */
[----:B------:R-:W-:Y:S04]  /*68570*/  STG.E.U8 desc[UR10][R20.64], R25 ;  /* 0x0000001914007986 */ /* 0x000fe8000c10110a */
[----:B-1----:R-:W4:Y:S04]  /*68580*/  LDL.LU.64 R28, [R1+0xe68] ;  /* 0x000e6800011c7983 */ /* 0x002f280000300a00 */
[----:B------:R0:W-:Y:S04]  /*68590*/  STG.E.U8 desc[UR10][R6.64], R9 ;  /* 0x0000000906007986 */ /* 0x0001e8000c10110a */
[----:B0-----:R-:W5:Y:S04]  /*685a0*/  LDL.LU R6, [R1+0x280] ;  /* 0x0002800001067983 */ /* 0x001f680000300800 */
[----:B----4-:R-:W-:Y:S04]  /*685b0*/  STG.E.U8 desc[UR10][R18.64], R29 ;  /* 0x0000001d12007986 */ /* 0x010fe8000c10110a */
[----:B-----5:R0:W-:Y:S04]  /*685c0*/  STL [R1+0xe58], R6 ;  /* 0x000e580601007387 */ /* 0x0201e80000100800 */
[----:B0-----:R-:W4:Y:S04]  /*685d0*/  LDL.LU R6, [R1+0x28c] ;  /* 0x00028c0001067983 */ /* 0x001f280000300800 */
[----:B------:R-:W5:Y:S04]  /*685e0*/  LDL.LU R18, [R1+0x274] ;  /* 0x0002740001127983 */ /* 0x000f680000300800 */
[----:B------:R-:W2:Y:S04]  /*685f0*/  LDL.LU R25, [R1+0x268] ;  /* 0x0002680001197983 */ /* 0x000ea80000300800 */
[----:B------:R-:W2:Y:S04]  /*68600*/  LDL.LU R24, [R1+0x254] ;  /* 0x0002540001187983 */ /* 0x000ea80000300800 */
[----:B--2---:R0:W-:Y:S04]  /*68610*/  STL.64 [R1+0xe40], R24 ;  /* 0x000e401801007387 */ /* 0x0041e80000100a00 */
[----:B0-----:R-:W2:Y:S04]  /*68620*/  LDL.LU.64 R24, [R1+0x2e8] ;  /* 0x0002e80001187983 */ /* 0x001ea80000300a00 */
[----:B--2---:R0:W-:Y:S04]  /*68630*/  STL.64 [R1+0xe50], R24 ;  /* 0x000e501801007387 */ /* 0x0041e80000100a00 */
[----:B0-----:R-:W2:Y:S04]  /*68640*/  LDL.LU.64 R24, [R1+0x2f0] ;  /* 0x0002f00001187983 */ /* 0x001ea80000300a00 */
[----:B--2---:R0:W-:Y:S04]  /*68650*/  STL.64 [R1+0xe60], R24 ;  /* 0x000e601801007387 */ /* 0x0041e80000100a00 */
[----:B0-----:R-:W4:Y:S04]  /*68660*/  LDL.LU.64 R24, [R1+0x2f8] ;  /* 0x0002f80001187983 */ /* 0x001f280000300a00 */
        /* <DEDUP_REMOVED lines=30> */
[----:B------:R-:W2:Y:S04]  /*68850*/  LDL.LU R7, [R1+0x954] ;  /* 0x0009540001077983 */ /* 0x000ea80000300800 */
        /* <DEDUP_REMOVED lines=29> */
[----:B------:R-:W-:Y:S04]  /*68a30*/  STG.E.U8 desc[UR10][R26.64], R28 ;  /* 0x0000001c1a007986 */ /* 0x000fe8000c10110a */
[----:B---3--:R-:W-:Y:S04]  /*68a40*/  STG.E.U8 desc[UR10][R10.64], R8 ;  /* 0x000000080a007986 */ /* 0x008fe8000c10110a */
        /* <DEDUP_REMOVED lines=20> */
[----:B--2---:R0:W-:Y:S04]  /*68b90*/  STG.E.U8 desc[UR10][R24.64], R6 ;  /* 0x0000000618007986 */ /* 0x0041e8000c10110a */
[----:B0-----:R-:W5:Y:S04]  /*68ba0*/  LDL.LU.64 R24, [R1+0xe50] ;  /* 0x000e500001187983 */ /* 0x001f680000300a00 */
[----:B------:R-:W2:Y:S04]  /*68bb0*/  LDL.LU R6, [R1+0xe48] ;  /* 0x000e480001067983 */ /* 0x000ea80000300800 */
[----:B-----5:R0:W-:Y:S04]  /*68bc0*/  STG.E.U8 desc[UR10][R24.64], R18 ;  /* 0x0000001218007986 */ /* 0x0201e8000c10110a */
[----:B0-----:R-:W5:Y:S04]  /*68bd0*/  LDL.LU.64 R24, [R1+0xe40] ;  /* 0x000e400001187983 */ /* 0x001f680000300a00 */
[----:B------:R-:W2:Y:S04]  /*68be0*/  LDL.LU R18, [R1+0xe38] ;  /* 0x000e380001127983 */ /* 0x000ea80000300800 */
[----:B-----5:R0:W-:Y:S04]  /*68bf0*/  STG.E.U8 desc[UR10][R2.64], R25 ;  /* 0x0000001902007986 */ /* 0x0201e8000c10110a */
[----:B0-----:R-:W5:Y:S04]  /*68c00*/  LDL.LU.64 R2, [R1+0xe30] ;  /* 0x000e300001027983 */ /* 0x001f680000300a00 */
[----:B------:R-:W2:Y:S04]  /*68c10*/  LDL.LU R25, [R1+0xe28] ;  /* 0x000e280001197983 */ /* 0x000ea80000300800 */
[----:B-----5:R0:W-:Y:S04]  /*68c20*/  STG.E.U8 desc[UR10][R2.64], R24 ;  /* 0x0000001802007986 */ /* 0x0201e8000c10110a */
[----:B0-----:R-:W2:Y:S04]  /*68c30*/  LDL.LU.64 R2, [R1+0xe20] ;  /* 0x000e200001027983 */ /* 0x001ea80000300a00 */
[----:B--2---:R0:W-:Y:S04]  /*68c40*/  STG.E.U8 desc[UR10][R2.64], R25 ;  /* 0x0000001902007986 */ /* 0x0041e8000c10110a */
[----:B0-----:R-:W2:Y:S04]  /*68c50*/  LDL.LU.64 R2, [R1+0xe18] ;  /* 0x000e180001027983 */ /* 0x001ea80000300a00 */
[----:B------:R-:W5:Y:S04]  /*68c60*/  LDL.LU.64 R24, [R1+0x1c0] ;  /* 0x0001c00001187983 */ /* 0x000f680000300a00 */
        /* <DEDUP_REMOVED lines=41> */
[----:B0-----:R-:W2:Y:S04]  /*68f00*/  LDL.LU.64 R16, [R1+0xd58] ;  /* 0x000d580001107983 */ /* 0x001ea80000300a00 */
[----:B--2---:R0:W-:Y:S04]  /*68f10*/  STG.E.U8 desc[UR10][R16.64], R0 ;  /* 0x0000000010007986 */ /* 0x0041e8000c10110a */
[----:B0-----:R-:W2:Y:S04]  /*68f20*/  LDL.LU.64 R16, [R1+0xd50] ;  /* 0x000d500001107983 */ /* 0x001ea80000300a00 */
[----:B--2---:R0:W-:Y:S04]  /*68f30*/  STG.E.U8 desc[UR10][R16.64], R3 ;  /* 0x0000000310007986 */ /* 0x0041e8000c10110a */
[----:B0-----:R-:W2:Y:S04]  /*68f40*/  LDL.LU.64 R16, [R1+0xd48] ;  /* 0x000d480001107983 */ /* 0x001ea80000300a00 */
[----:B-----5:R-:W-:Y:S04]  /*68f50*/  STG.E.U8 desc[UR10][R24.64], R7 ;  /* 0x0000000718007986 */ /* 0x020fe8000c10110a */
[----:B--2---:R0:W-:Y:S04]  /*68f60*/  STG.E.U8 desc[UR10][R16.64], R19 ;  /* 0x0000001310007986 */ /* 0x0041e8000c10110a */
        /* <DEDUP_REMOVED lines=35> */
[----:B----4-:R-:W-:Y:S04]  /*691a0*/  STG.E.U8 desc[UR10][R22.64], R26 ;  /* 0x0000001a16007986 */ /* 0x010fe8000c10110a */
[----:B------:R-:W-:Y:S04]  /*691b0*/  STG.E.U8 desc[UR10][R20.64], R27 ;  /* 0x0000001b14007986 */ /* 0x000fe8000c10110a */
[----:B------:R-:W-:Y:S04]  /*691c0*/  STG.E.U8 desc[UR10][R4.64], R28 ;  /* 0x0000001c04007986 */ /* 0x000fe8000c10110a */
[----:B--2---:R0:W-:Y:S04]  /*691d0*/  STL [R1+0xd38], R16 ;  /* 0x000d381001007387 */ /* 0x0041e80000100800 */
[----:B0-----:R-:W2:Y:S04]  /*691e0*/  LDL.LU R16, [R1+0x8ec] ;  /* 0x0008ec0001107983 */ /* 0x001ea80000300800 */
[----:B------:R-:W3:Y:S04]  /*691f0*/  LDL.LU R6, [R1+0x784] ;  /* 0x0007840001067983 */ /* 0x000ee80000300800 */
[----:B------:R-:W4:Y:S04]  /*69200*/  LDL.LU.64 R4, [R1+0xd8] ;  /* 0x0000d80001047983 */ /* 0x000f280000300a00 */
[----:B----4-:R0:W-:Y:S04]  /*69210*/  STL.64 [R1+0xc10], R4 ;  /* 0x000c100401007387 */ /* 0x0101e80000100a00 */
[----:B0-----:R-:W4:Y:S04]  /*69220*/  LDL.LU.64 R4, [R1+0xe0] ;  /* 0x0000e00001047983 */ /* 0x001f280000300a00 */
        /* <DEDUP_REMOVED lines=36> */
[----:B------:R-:W-:Y:S04]  /*69470*/  STG.E.U8 desc[UR10][R8.64], R29 ;  /* 0x0000001d08007986 */ /* 0x000fe8000c10110a */
[----:B------:R-:W-:Y:S04]  /*69480*/  STG.E.U8 desc[UR10][R10.64], R14 ;  /* 0x0000000e0a007986 */ /* 0x000fe8000c10110a */
[----:B----4-:R0:W-:Y:S04]  /*69490*/  STL.64 [R1+0xd40], R4 ;  /* 0x000d400401007387 */ /* 0x0101e80000100a00 */
[----:B0-----:R-:W2:Y:S04]  /*694a0*/  LDL.LU.64 R4, [R1+0x180] ;  /* 0x0001800001047983 */ /* 0x001ea80000300a00 */
[----:B------:R-:W4:Y:S04]  /*694b0*/  LDL.LU R18, [R1+0x7a8] ;  /* 0x0007a80001127983 */ /* 0x000f280000300800 */
[----:B------:R-:W5:Y:S04]  /*694c0*/  LDL.LU.64 R8, [R1+0xd0] ;  /* 0x0000d00001087983 */ /* 0x000f680000300a00 */
[----:B------:R-:W5:Y:S04]  /*694d0*/  LDL.LU R0, [R1+0x7c4] ;  /* 0x0007c40001007983 */ /* 0x000f680000300800 */
[----:B------:R-:W3:Y:S04]  /*694e0*/  LDL.LU.64 R28, [R1+0xc8] ;  /* 0x0000c800011c7983 */ /* 0x000ee80000300a00 */
[----:B------:R-:W3:Y:S04]  /*694f0*/  LDL.LU R17, [R1+0x76c] ;  /* 0x00076c0001117983 */ /* 0x000ee80000300800 */
[----:B------:R-:W3:Y:S04]  /*69500*/  LDL.LU.64 R2, [R1+0xc0] ;  /* 0x0000c00001027983 */ /* 0x000ee80000300a00 */
[----:B------:R-:W3:Y:S04]  /*69510*/  LDL.LU.64 R24, [R1+0xb8] ;  /* 0x0000b80001187983 */ /* 0x000ee80000300a00 */
[----:B------:R-:W3:Y:S04]  /*69520*/  LDL.LU.64 R22, [R1+0xb0] ;  /* 0x0000b00001167983 */ /* 0x000ee80000300a00 */
[----:B------:R-:W3:Y:S04]  /*69530*/  LDL.LU R7, [R1+0x730] ;  /* 0x0007300001077983 */ /* 0x000ee80000300800 */
[----:B------:R-:W3:Y:S04]  /*69540*/  LDL.LU.64 R20, [R1+0xa8] ;  /* 0x0000a80001147983 */ /* 0x000ee80000300a00 */
[----:B------:R-:W3:Y:S04]  /*69550*/  LDL.LU R19, [R1+0x70c] ;  /* 0x00070c0001137983 */ /* 0x000ee80000300800 */
[----:B------:R-:W3:Y:S04]  /*69560*/  LDL.LU.64 R26, [R1+0xa0] ;  /* 0x0000a000011a7983 */ /* 0x000ee80000300a00 */
[----:B------:R0:W-:Y:S04]  /*69570*/  STG.E.U8 desc[UR10][R12.64], R15 ;  /* 0x0000000f0c007986 */ /* 0x0001e8000c10110a */
[----:B------:R-:W3:Y:S04]  /*69580*/  LDL.LU.64 R10, [R1+0x98] ;  /* 0x00009800010a7983 */ /* 0x000ee80000300a00 */
[----:B0-----:R-:W3:Y:S04]  /*69590*/  LDL.LU.64 R12, [R1+0x90] ;  /* 0x00009000010c7983 */ /* 0x001ee80000300a00 */
        /* <DEDUP_REMOVED lines=59> */
[----:B0-----:R-:W4:Y:S04]  /*69950*/  LDL.LU.64 R4, [R1+0xc10] ;  /* 0x000c100001047983 */ /* 0x001f280000300a00 */
[----:B----4-:R0:W-:Y:S04]  /*69960*/  STG.E.U8 desc[UR10][R4.64], R18 ;  /* 0x0000001204007986 */ /* 0x0101e8000c10110a */
[----:B-----5:R1:W-:Y:S04]  /*69970*/  STG.E.U8 desc[UR10][R8.64], R0 ;  /* 0x0000000008007986 */ /* 0x0203e8000c10110a */
[----:B------:R3:W-:Y:S04]  /*69980*/  STG.E.U8 desc[UR10][R28.64], R17 ;  /* 0x000000111c007986 */ /* 0x0007e8000c10110a */
[----:B0-----:R-:W4:Y:S04]  /*69990*/  LDL.LU.64 R4, [R1+0xc08] ;  /* 0x000c080001047983 */ /* 0x001f280000300a00 */
[----:B-1----:R-:W5:Y:S04]  /*699a0*/  LDL.LU.64 R8, [R1+0xc00] ;  /* 0x000c000001087983 */ /* 0x002f680000300a00 */
[----:B---3--:R-:W3:Y:S04]  /*699b0*/  LDL.LU.64 R28, [R1+0xbf8] ;  /* 0x000bf800011c7983 */ /* 0x008ee80000300a00 */
[----:B---3--:R0:W-:Y:S04]  /*699c0*/  STG.E.U8 desc[UR10][R2.64], R29 ;  /* 0x0000001d02007986 */ /* 0x0081e8000c10110a */
[----:B------:R1:W-:Y:S04]  /*699d0*/  STG.E.U8 desc[UR10][R24.64], R28 ;  /* 0x0000001c18007986 */ /* 0x0003e8000c10110a */
[----:B0-----:R-:W3:Y:S04]  /*699e0*/  LDL.LU R29, [R1+0xbf4] ;  /* 0x000bf400011d7983 */ /* 0x001ee80000300800 */
[----:B-1----:R-:W2:Y:S04]  /*699f0*/  LDL.LU R28, [R1+0xbf0] ;  /* 0x000bf000011c7983 */ /* 0x002ea80000300800 */
[----:B------:R-:W-:Y:S04]  /*69a00*/  STG.E.U8 desc[UR10][R22.64], R7 ;  /* 0x0000000716007986 */ /* 0x000fe8000c10110a */
[----:B------:R-:W-:Y:S04]  /*69a10*/  STG.E.U8 desc[UR10][R20.64], R19 ;  /* 0x0000001314007986 */ /* 0x000fe8000c10110a */
[----:B-----5:R-:W-:Y:S04]  /*69a20*/  STG.E.U8 desc[UR10][R26.64], R9 ;  /* 0x000000091a007986 */ /* 0x020fe8000c10110a */
[----:B------:R0:W-:Y:S04]  /*69a30*/  STG.E.U8 desc[UR10][R10.64], R8 ;  /* 0x000000080a007986 */ /* 0x0001e8000c10110a */
[----:B0-----:R-:W5:Y:S01]  /*69a40*/  LDL.LU R8, [R1+0x10] ;  /* 0x0000100001087983 */ /* 0x001f620000300800 */
[----:B---3--:R-:W-:-:S02]  /*69a50*/  IMAD.MOV.U32 R9, RZ, RZ, R29 ;  /* 0x000000ffff097224 */ /* 0x008fc400078e001d */
[----:B--2---:R-:W-:Y:S01]  /*69a60*/  IMAD.MOV.U32 R10, RZ, RZ, R28 ;  /* 0x000000ffff0a7224 */ /* 0x004fe200078e001c */
[----:B------:R-:W2:Y:S04]  /*69a70*/  LDL.LU R29, [R1+0xbec] ;  /* 0x000bec00011d7983 */ /* 0x000ea80000300800 */
[----:B------:R-:W3:Y:S04]  /*69a80*/  LDL.LU R28, [R1+0xbe8] ;  /* 0x000be800011c7983 */ /* 0x000ee80000300800 */
[----:B------:R-:W2:Y:S04]  /*69a90*/  LDL.LU R11, [R1+0x1c] ;  /* 0x00001c00010b7983 */ /* 0x000ea80000300800 */
[----:B------:R-:W3:Y:S04]  /*69aa0*/  LDL.LU R0, [R1+0x260] ;  /* 0x0002600001007983 */ /* 0x000ee80000300800 */
[----:B--2---:R-:W-:Y:S04]  /*69ab0*/  STL.64 [R1+0xb70], R10 ;  /* 0x000b700a01007387 */ /* 0x004fe80000100a00 */
[----:B-----5:R0:W-:Y:S04]  /*69ac0*/  STL.64 [R1+0xb68], R8 ;  /* 0x000b680801007387 */ /* 0x0201e80000100a00 */
[----:B0-----:R-:W2:Y:S04]  /*69ad0*/  LDL.LU R8, [R1+0x20] ;  /* 0x0000200001087983 */ /* 0x001ea80000300800 */
[----:B------:R-:W2:Y:S04]  /*69ae0*/  LDL.LU R9, [R1+0x24] ;  /* 0x0000240001097983 */ /* 0x000ea80000300800 */
[----:B------:R-:W5:Y:S04]  /*69af0*/  LDL.LU R23, [R1+0x2a8] ;  /* 0x0002a80001177983 */ /* 0x000f680000300800 */
[----:B------:R-:W2:Y:S04]  /*69b00*/  LDL.LU R21, [R1+0x29c] ;  /* 0x00029c0001157983 */ /* 0x000ea80000300800 */
[----:B------:R-:W2:Y:S04]  /*69b10*/  LDL.LU R20, [R1+0x290] ;  /* 0x0002900001147983 */ /* 0x000ea80000300800 */
[----:B----4-:R-:W-:Y:S04]  /*69b20*/  STG.E.U8 desc[UR10][R12.64], R5 ;  /* 0x000000050c007986 */ /* 0x010fe8000c10110a */
[----:B------:R-:W-:Y:S04]  /*69b30*/  STG.E.U8 desc[UR10][R14.64], R4 ;  /* 0x000000040e007986 */ /* 0x000fe8000c10110a */
[----:B--2---:R0:W-:Y:S04]  /*69b40*/  STL.64 [R1+0xbe0], R20 ;  /* 0x000be01401007387 */ /* 0x0041e80000100a00 */
[----:B0-----:R-:W5:Y:S04]  /*69b50*/  LDL.LU.64 R20, [R1+0x80] ;  /* 0x0000800001147983 */ /* 0x001f680000300a00 */
[----:B------:R-:W2:Y:S04]  /*69b60*/  LDL.LU R7, [R1+0x284] ;  /* 0x0002840001077983 */ /* 0x000ea80000300800 */
[----:B------:R-:W4:Y:S04]  /*69b70*/  LDL.LU R19, [R1+0x278] ;  /* 0x0002780001137983 */ /* 0x000f280000300800 */
        /* <DEDUP_REMOVED lines=11> */
[----:B0-----:R-:W2:Y:S01]  /*69c30*/  LDL.LU.64 R4, [R1+0x70] ;  /* 0x0000700001047983 */ /* 0x001ea20000300a00 */
[----:B------:R-:W-:Y:S01]  /*69c40*/  MOV R10, R29 ;  /* 0x0000001d000a7202 */ /* 0x000fe20000000f00 */
[----:B---3--:R-:W-:-:S02]  /*69c50*/  IMAD.MOV.U32 R11, RZ, RZ, R28 ;  /* 0x000000ffff0b7224 */ /* 0x008fc400078e001c */
[----:B-----5:R-:W-:Y:S04]  /*69c60*/  STG.E.U8 desc[UR10][R20.64], R23 ;  /* 0x0000001714007986 */ /* 0x020fe8000c10110a */
[----:B--2---:R0:W-:Y:S04]  /*69c70*/  STL.64 [R1+0xbd8], R4 ;  /* 0x000bd80401007387 */ /* 0x0041e80000100a00 */
[----:B0-----:R-:W2:Y:S04]  /*69c80*/  LDL.LU.64 R4, [R1+0x78] ;  /* 0x0000780001047983 */ /* 0x001ea80000300a00 */
[----:B------:R-:W3:Y:S04]  /*69c90*/  LDL.LU.64 R28, [R1+0x40] ;  /* 0x00004000011c7983 */ /* 0x000ee80000300a00 */
[----:B------:R-:W5:Y:S04]  /*69ca0*/  LDL.LU.64 R2, [R1+0xf0] ;  /* 0x0000f00001027983 */ /* 0x000f680000300a00 */
[----:B------:R-:W-:Y:S04]  /*69cb0*/  STL.64 [R1+0xb80], R10 ;  /* 0x000b800a01007387 */ /* 0x000fe80000100a00 */
[----:B------:R0:W-:Y:S04]  /*69cc0*/  STL.64 [R1+0xb78], R8 ;  /* 0x000b780801007387 */ /* 0x0001e80000100a00 */
[----:B0-----:R-:W2:Y:S04]  /*69cd0*/  LDL.LU R8, [R1+0x30] ;  /* 0x0000300001087983 */ /* 0x001ea80000300800 */
[----:B------:R-:W2:Y:S04]  /*69ce0*/  LDL.LU R9, [R1+0x34] ;  /* 0x0000340001097983 */ /* 0x000ea80000300800 */
[----:B------:R-:W2:Y:S04]  /*69cf0*/  LDL.LU R10, [R1+0x38] ;  /* 0x00003800010a7983 */ /* 0x000ea80000300800 */
[----:B------:R-:W2:Y:S04]  /*69d00*/  LDL.LU R11, [R1+0x3c] ;  /* 0x00003c00010b7983 */ /* 0x000ea80000300800 */
[----:B------:R-:W2:Y:S04]  /*69d10*/  LDL.LU R12, [R1] ;  /* 0x00000000010c7983 */ /* 0x000ea80000300800 */
        /* <DEDUP_REMOVED lines=9> */
[----:B------:R-:W2:Y:S04]  /*69db0*/  LDL.LU.64 R20, [R1+0xbe0] ;  /* 0x000be00001147983 */ /* 0x000ea80000300a00 */
[----:B--2---:R0:W-:Y:S04]  /*69dc0*/  STG.E.U8 desc[UR10][R4.64], R21 ;  /* 0x0000001504007986 */ /* 0x0041e8000c10110a */
[----:B0-----:R-:W2:Y:S04]  /*69dd0*/  LDL.LU.64 R4, [R1+0xbd8] ;  /* 0x000bd80001047983 */ /* 0x001ea80000300a00 */
[----:B------:R-:W3:Y:S04]  /*69de0*/  LDL.LU R24, [R1+0x24c] ;  /* 0x00024c0001187983 */ /* 0x000ee80000300800 */
[----:B------:R-:W3:Y:S04]  /*69df0*/  LDL.LU R23, [R1+0x248] ;  /* 0x0002480001177983 */ /* 0x000ee80000300800 */
[----:B------:R-:W3:Y:S04]  /*69e00*/  LDL.LU R21, [R1+0x244] ;  /* 0x0002440001157983 */ /* 0x000ee80000300800 */
[----:B--2---:R0:W-:Y:S04]  /*69e10*/  STG.E.U8 desc[UR10][R4.64], R20 ;  /* 0x0000001404007986 */ /* 0x0041e8000c10110a */
[----:B0-----:R-:W2:Y:S04]  /*69e20*/  LDL.LU.64 R4, [R1+0xbd0] ;  /* 0x000bd00001047983 */ /* 0x001ea80000300a00 */
[----:B------:R-:W3:Y:S04]  /*69e30*/  LDL.LU R20, [R1+0x240] ;  /* 0x0002400001147983 */ /* 0x000ee80000300800 */
[----:B--2---:R0:W-:Y:S04]  /*69e40*/  STG.E.U8 desc[UR10][R4.64], R7 ;  /* 0x0000000704007986 */ /* 0x0041e8000c10110a */
[----:B0-----:R-:W4:Y:S04]  /*69e50*/  LDL.LU.64 R4, [R1+0xbc8] ;  /* 0x000bc80001047983 */ /* 0x001f280000300a00 */
[----:B------:R-:W2:Y:S04]  /*69e60*/  LDL.LU R7, [R1+0xbc0] ;  /* 0x000bc00001077983 */ /* 0x000ea80000300800 */
[----:B----4-:R0:W-:Y:S04]  /*69e70*/  STG.E.U8 desc[UR10][R4.64], R19 ;  /* 0x0000001304007986 */ /* 0x0101e8000c10110a */
[----:B0-----:R-:W4:Y:S04]  /*69e80*/  LDL.LU.64 R4, [R1+0xbb8] ;  /* 0x000bb80001047983 */ /* 0x001f280000300a00 */
[----:B------:R-:W3:Y:S04]  /*69e90*/  LDL.LU R19, [R1+0xbb0] ;  /* 0x000bb00001137983 */ /* 0x000ee80000300800 */
[----:B----4-:R0:W-:Y:S04]  /*69ea0*/  STG.E.U8 desc[UR10][R4.64], R26 ;  /* 0x0000001a04007986 */ /* 0x0101e8000c10110a */
[----:B0-----:R-:W4:Y:S04]  /*69eb0*/  LDL.LU.64 R4, [R1+0xba8] ;  /* 0x000ba80001047983 */ /* 0x001f280000300a00 */
[----:B------:R-:W2:Y:S04]  /*69ec0*/  LDL.LU R26, [R1+0xba0] ;  /* 0x000ba000011a7983 */ /* 0x000ea80000300800 */
[----:B----4-:R0:W-:Y:S04]  /*69ed0*/  STG.E.U8 desc[UR10][R4.64], R0 ;  /* 0x0000000004007986 */ /* 0x0101e8000c10110a */
[----:B0-----:R-:W2:Y:S01]  /*69ee0*/  LDL.LU.64 R4, [R1+0xb98] ;  /* 0x000b980001047983 */ /* 0x001ea20000300a00 */
[----:B------:R-:W0:Y:S03]  /*69ef0*/  S2R R0, SR_TID.X ;  /* 0x0000000000007919 */ /* 0x000e260000002100 */
[----:B--2---:R1:W-:Y:S04]  /*69f00*/  STG.E.U8 desc[UR10][R4.64], R26 ;  /* 0x0000001a04007986 */ /* 0x0043e8000c10110a */
[----:B---3--:R2:W-:Y:S04]  /*69f10*/  STG.E.U8 desc[UR10][R28.64], R19 ;  /* 0x000000131c007986 */ /* 0x0085e8000c10110a */
[----:B-1----:R-:W3:Y:S04]  /*69f20*/  LDL.LU.64 R4, [R1+0xb90] ;  /* 0x000b900001047983 */ /* 0x002ee80000300a00 */
[----:B------:R-:W4:Y:S04]  /*69f30*/  LDL.LU R26, [R1+0x25c] ;  /* 0x00025c00011a7983 */ /* 0x000f280000300800 */
[----:B--2---:R-:W2:Y:S01]  /*69f40*/  LDL.LU.64 R28, [R1+0xb88] ;  /* 0x000b8800011c7983 */ /* 0x004ea20000300a00 */
[----:B0-----:R-:W-:-:S03]  /*69f50*/  LOP3.LUT R0, R0, 0x1c, RZ, 0xc0, !PT ;  /* 0x0000001c00007812 */ /* 0x001fc600078ec0ff */
[----:B------:R-:W3:Y:S01]  /*69f60*/  LDL.LU R19, [R1+0xa00] ;  /* 0x000a000001137983 */ /* 0x000ee20000300800 */
[----:B------:R-:W-:-:S03]  /*69f70*/  LEA R0, R0, UR8, 0x2 ;  /* 0x0000000800007c11 */ /* 0x000fc6000f8e10ff */
[----:B--2---:R3:W-:Y:S04]  /*69f80*/  STG.E.U8 desc[UR10][R28.64], R7 ;  /* 0x000000071c007986 */ /* 0x0047e8000c10110a */
[----:B-----5:R0:W-:Y:S01]  /*69f90*/  STG.E.U8 desc[UR10][R2.64], R16 ;  /* 0x0000001002007986 */ /* 0x0201e2000c10110a */
[----:B------:R-:W-:Y:S01]  /*69fa0*/  BAR.SYNC.DEFER_BLOCKING 0x0 ;  /* 0x0000000000007b1d */ /* 0x000fe20000010000 */
[----:B---3--:R-:W-:Y:S02]  /*69fb0*/  FSEL R7, R19, -INF , P4 ;  /* 0xff80000013077808 */ /* 0x008fe40002000000 */
[----:B0-----:R-:W-:Y:S02]  /*69fc0*/  FSEL R16, R22, -INF , P1 ;  /* 0xff80000016107808 */ /* 0x001fe40000800000 */
[----:B------:R-:W-:Y:S01]  /*69fd0*/  FSEL R17, R17, -INF , P5 ;  /* 0xff80000011117808 */ /* 0x000fe20002800000 */
[----:B----4-:R-:W-:-:S02]  /*69fe0*/  FFMA R6, R6, 0.69314718246459960938, R26 ;  /* 0x3f31721806067823 */ /* 0x010fc4000000001a */
[----:B------:R-:W0:Y:S01]  /*69ff0*/  LDC.64 R2, c[0x0][0x3a0] ;  /* 0x0000e800ff027b82 */ /* 0x000e220000000a00 */
[----:B------:R1:W-:Y:S04]  /*6a000*/  STS.128 [R0], R8 ;  /* 0x0000000800007388 */ /* 0x0003e80000000c00 */
[----:B-1----:R-:W2:Y:S04]  /*6a010*/  LDL.LU.64 R10, [R1+0xb80] ;  /* 0x000b8000010a7983 */ /* 0x002ea80000300a00 */
[----:B------:R-:W2:Y:S04]  /*6a020*/  LDL.LU.64 R8, [R1+0xb78] ;  /* 0x000b780001087983 */ /* 0x000ea80000300a00 */
[----:B--2---:R1:W-:Y:S04]  /*6a030*/  STS.128 [R0+0x80], R8 ;  /* 0x0000800800007388 */ /* 0x0043e80000000c00 */
[----:B-1----:R-:W2:Y:S04]  /*6a040*/  LDL.LU.64 R10, [R1+0xb70] ;  /* 0x000b7000010a7983 */ /* 0x002ea80000300a00 */
[----:B------:R-:W2:Y:S04]  /*6a050*/  LDL.LU.64 R8, [R1+0xb68] ;  /* 0x000b680001087983 */ /* 0x000ea80000300a00 */
[----:B------:R-:W-:Y:S01]  /*6a060*/  STS.128 [R0+0x180], R12 ;  /* 0x0001800c00007388 */ /* 0x000fe20000000c00 */
[----:B------:R-:W-:-:S02]  /*6a070*/  FSEL R19, R27, -INF , P6 ;  /* 0xff8000001b137808 */ /* 0x000fc40003000000 */
[----:B------:R-:W1:Y:S01]  /*6a080*/  S2R R27, SR_TID.X ;  /* 0x00000000001b7919 */ /* 0x000e620000002100 */
[----:B------:R-:W1:Y:S01]  /*6a090*/  S2R R22, SR_CTAID.X ;  /* 0x0000000000167919 */ /* 0x000e620000002500 */
[----:B--2---:R2:W-:Y:S04]  /*6a0a0*/  STS.128 [R0+0x100], R8 ;  /* 0x0001000800007388 */ /* 0x0045e80000000c00 */
[----:B--2---:R-:W2:Y:S04]  /*6a0b0*/  LDL.LU.64 R10, [R1+0xb60] ;  /* 0x000b6000010a7983 */ /* 0x004ea80000300a00 */
[----:B------:R-:W2:Y:S04]  /*6a0c0*/  LDL.LU.64 R8, [R1+0xb58] ;  /* 0x000b580001087983 */ /* 0x000ea80000300a00 */
[----:B------:R-:W3:Y:S04]  /*6a0d0*/  LDL.LU.64 R14, [R1+0xb50] ;  /* 0x000b5000010e7983 */ /* 0x000ee80000300a00 */
[----:B------:R-:W3:Y:S01]  /*6a0e0*/  LDL.LU.64 R12, [R1+0xb48] ;  /* 0x000b4800010c7983 */ /* 0x000ee20000300a00 */
[----:B------:R-:W-:Y:S01]  /*6a0f0*/  FFMA R7, R7, 0.69314718246459960938, R18 ;  /* 0x3f31721807077823 */ /* 0x000fe20000000012 */
[----:B------:R-:W-:-:S04]  /*6a100*/  FSEL R18, R25, -INF , P3 ;  /* 0xff80000019127808 */ /* 0x000fc80001800000 */
[----:B------:R-:W-:Y:S01]  /*6a110*/  STS.128 [R0+0x300], R4 ;  /* 0x0003000400007388 */ /* 0x000fe20000000c00 */
[----:B------:R-:W-:Y:S01]  /*6a120*/  UIMAD UR4, UR9, UR4, URZ ;  /* 0x00000004090472a4 */ /* 0x000fe2000f8e02ff */
[----:B-1----:R-:W-:-:S03]  /*6a130*/  PRMT R27, R27, 0x6540, R22 ;  /* 0x000065401b1b7816 */ /* 0x002fc60000000016 */
[----:B------:R-:W-:Y:S02]  /*6a140*/  USHF.L.U32 UR6, UR4, 0x2, URZ ;  /* 0x0000000204067899 */ /* 0x000fe400080006ff */
[----:B------:R-:W-:Y:S01]  /*6a150*/  UIMAD.WIDE UR4, UR4, 0x4, URZ ;  /* 0x00000004040478a5 */ /* 0x000fe2000f8e02ff */
[----:B---3--:R1:W-:Y:S04]  /*6a160*/  STS.128 [R0+0x200], R12 ;  /* 0x0002000c00007388 */ /* 0x0083e80000000c00 */
[----:B--2---:R2:W-:Y:S01]  /*6a170*/  STS.128 [R0+0x280], R8 ;  /* 0x0002800800007388 */ /* 0x0045e20000000c00 */
[----:B-1----:R-:W-:Y:S01]  /*6a180*/  FFMA R12, R18, 0.69314718246459960938, R24 ;  /* 0x3f317218120c7823 */ /* 0x002fe20000000018 */
[----:B------:R-:W-:Y:S01]  /*6a190*/  FFMA R13, R17, 0.69314718246459960938, R23 ;  /* 0x3f317218110d7823 */ /* 0x000fe20000000017 */
[----:B------:R-:W-:Y:S01]  /*6a1a0*/  FFMA R14, R16, 0.69314718246459960938, R21 ;  /* 0x3f317218100e7823 */ /* 0x000fe20000000015 */
[----:B------:R-:W-:-:S05]  /*6a1b0*/  FFMA R15, R19, 0.69314718246459960938, R20 ;  /* 0x3f317218130f7823 */ /* 0x000fca0000000014 */
[----:B------:R2:W-:Y:S01]  /*6a1c0*/  STS.128 [R0+0x380], R12 ;  /* 0x0003800c00007388 */ /* 0x0005e20000000c00 */
[----:B------:R-:W-:Y:S01]  /*6a1d0*/  BAR.SYNC.DEFER_BLOCKING 0x0 ;  /* 0x0000000000007b1d */ /* 0x000fe20000010000 */
[C---:B------:R-:W-:Y:S02]  /*6a1e0*/  IMAD.SHL.U32 R17, R27.reuse, 0x4, RZ ;  /* 0x000000041b117824 */ /* 0x040fe400078e00ff */
[----:B------:R-:W-:-:S03]  /*6a1f0*/  IMAD.HI R16, R27, 0x4, RZ ;  /* 0x000000041b107827 */ /* 0x000fc600078e02ff */
[----:B0-----:R-:W-:-:S04]  /*6a200*/  IADD3 R2, P1, P2, R17, UR6, R2 ;  /* 0x0000000611027c10 */ /* 0x001fc8000fa3e002 */
[----:B------:R-:W-:Y:S01]  /*6a210*/  IADD3.X R3, PT, PT, R16, UR5, R3, P1, P2 ;  /* 0x0000000510037c10 */ /* 0x000fe20008fe4403 */
[----:B------:R-:W-:Y:S08]  /*6a220*/  @P0 EXIT ;  /* 0x000000000000094d */ /* 0x000ff00003800000 */
[----:B------:R-:W3:Y:S04]  /*6a230*/  LDL.LU R27, [R1+0xa04] ;  /* 0x000a0400011b7983 */ /* 0x000ee80000300800 */
[----:B---3--:R-:W0:Y:S04]  /*6a240*/  LDS R5, [R27] ;  /* 0x000000001b057984 */ /* 0x008e280000000800 */
[----:B0-----:R-:W-:Y:S01]  /*6a250*/  STG.E desc[UR10][R2.64], R5 ;  /* 0x0000000502007986 */ /* 0x001fe2000c10190a */
[----:B------:R-:W-:Y:S05]  /*6a260*/  EXIT ;  /* 0x000000000000794d */ /* 0x000fea0003800000 */
.L_x_2:
[----:B------:R-:W-:-:S00]  /*6a270*/  BRA `(.L_x_2) ;  /* 0xfffffffc00fc7947 */ /* 0x000fc0000383ffff */
[----:B------:R-:W-:-:S00]  /*6a280*/  NOP ;  /* 0x0000000000007918 */ /* 0x000fc00000000000 */
[----:B------:R-:W-:-:S00]  /*6a290*/  NOP ;  /* 0x0000000000007918 */ /* 0x000fc00000000000 */
[----:B------:R-:W-:-:S00]  /*6a2a0*/  NOP ;  /* 0x0000000000007918 */ /* 0x000fc00000000000 */
[----:B------:R-:W-:-:S00]  /*6a2b0*/  NOP ;  /* 0x0000000000007918 */ /* 0x000fc00000000000 */
[----:B------:R-:W-:-:S00]  /*6a2c0*/  NOP ;  /* 0x0000000000007918 */ /* 0x000fc00000000000 */
[----:B------:R-:W-:-:S00]  /*6a2d0*/  NOP ;  /* 0x0000000000007918 */ /* 0x000fc00000000000 */
[----:B------:R-:W-:-:S00]  /*6a2e0*/  NOP ;  /* 0x0000000000007918 */ /* 0x000fc00000000000 */
[----:B------:R-:W-:-:S00]  /*6a2f0*/  NOP ;  /* 0x0000000000007918 */ /* 0x000fc00000000000 */
.L_x_3:


//--------------------- .nv.global.init           --------------------------
	.section	.nv.global.init,"aw",@progbits
.nv.global.init:
	.type		_$_str,@object
	.size		_$_str,(.L_0 - _$_str)
_$_str:
        /*0000*/ 	.byte	0x5f, 0x5f, 0x43, 0x55, 0x44, 0x41, 0x5f, 0x46, 0x54, 0x5a, 0x00
.L_0:


//--------------------- .nv.shared.attn_fwd       --------------------------
	.section	.nv.shared.attn_fwd,"aw",@nobits
	.sectionflags	@""
	.align	16
	.zero		1024


//--------------------- .nv.shared.reserved.0     --------------------------
	.section	.nv.shared.reserved.0,"aw",@nobits
	.weak		__nv_reservedSMEM_offset_0_alias
	.size		__nv_reservedSMEM_offset_0_alias, 0, 64
	.other		__nv_reservedSMEM_offset_0_alias,@"STO_CUDA_RESERVED_SHARED STV_DEFAULT"
__nv_reservedSMEM_offset_0_alias:
	.zero		0
	.zero		64


//--------------------- .nv.constant0.attn_fwd    --------------------------
	.section	.nv.constant0.attn_fwd,"a",@progbits
	.sectionflags	@""
	.align	4
.nv.constant0.attn_fwd:
	.zero		1032


//--------------------- SYMBOLS --------------------------

	.type		.nv.reservedSmem.offset0,@object
	.size		.nv.reservedSmem.offset0,0x4
	.type		.nv.reservedSmem.cap,@object
	.size		.nv.reservedSmem.cap,0x4
